//
// Generated by NVIDIA NVVM Compiler
//
// Compiler Build ID: CL-36424714
// Cuda compilation tools, release 13.0, V13.0.88
// Based on NVVM 20.0.0
//

.version 9.0
.target sm_100
.address_size 64

	// .globl	_Z29calculate_pairwise_dists_cudaPfS_jj
// _ZZN3cub18CUB_300001_SM_10006detail10radix_sort31DeviceRadixSortSingleTileKernelINS1_5radix10policy_hubIfjyE10Policy1000ELNS0_9SortOrderE0EfjyNS1_21identity_decomposer_tEEEvPKT1_PSA_PKT2_PSE_T3_iiT4_E12temp_storage has been demoted
// _ZZN3cub18CUB_300001_SM_10006detail10radix_sort30DeviceRadixSortHistogramKernelINS1_5radix10policy_hubIfjyE10Policy1000ELNS0_9SortOrderE0EfyNS1_21identity_decomposer_tEEEvPT2_PKT1_SA_iiT3_E12temp_storage has been demoted
// _ZZN3cub18CUB_300001_SM_10006detail10radix_sort33DeviceRadixSortExclusiveSumKernelINS1_5radix10policy_hubIfjyE10Policy1000EyEEvPT0_E12temp_storage has been demoted
// _ZZN3cub18CUB_300001_SM_10006detail10radix_sort29DeviceRadixSortOnesweepKernelINS1_5radix10policy_hubIfjyE10Policy1000ELNS0_9SortOrderE0EfjyiiNS1_21identity_decomposer_tEEEvPT5_SB_PT3_PKSC_PT1_PKSG_PT2_PKSK_T4_iiT6_E1s has been demoted
// _ZZN3cub18CUB_300001_SM_10006detail10radix_sort31DeviceRadixSortSingleTileKernelINS1_5radix10policy_hubIffyE10Policy1000ELNS0_9SortOrderE0EffyNS1_21identity_decomposer_tEEEvPKT1_PSA_PKT2_PSE_T3_iiT4_E12temp_storage has been demoted
// _ZZN3cub18CUB_300001_SM_10006detail10radix_sort30DeviceRadixSortHistogramKernelINS1_5radix10policy_hubIffyE10Policy1000ELNS0_9SortOrderE0EfyNS1_21identity_decomposer_tEEEvPT2_PKT1_SA_iiT3_E12temp_storage has been demoted
// _ZZN3cub18CUB_300001_SM_10006detail10radix_sort33DeviceRadixSortExclusiveSumKernelINS1_5radix10policy_hubIffyE10Policy1000EyEEvPT0_E12temp_storage has been demoted
// _ZZN3cub18CUB_300001_SM_10006detail10radix_sort29DeviceRadixSortOnesweepKernelINS1_5radix10policy_hubIffyE10Policy1000ELNS0_9SortOrderE0EffyiiNS1_21identity_decomposer_tEEEvPT5_SB_PT3_PKSC_PT1_PKSG_PT2_PKSK_T4_iiT6_E1s has been demoted
.global .align 1 .b8 _ZN34_INTERNAL_2da4a73e_4_k_cu_24d2ce484cuda3std3__45__cpo5beginE[1];
.global .align 1 .b8 _ZN34_INTERNAL_2da4a73e_4_k_cu_24d2ce484cuda3std3__45__cpo3endE[1];
.global .align 1 .b8 _ZN34_INTERNAL_2da4a73e_4_k_cu_24d2ce484cuda3std3__45__cpo6cbeginE[1];
.global .align 1 .b8 _ZN34_INTERNAL_2da4a73e_4_k_cu_24d2ce484cuda3std3__45__cpo4cendE[1];
.global .align 1 .b8 _ZN34_INTERNAL_2da4a73e_4_k_cu_24d2ce484cuda3std3__45__cpo6rbeginE[1];
.global .align 1 .b8 _ZN34_INTERNAL_2da4a73e_4_k_cu_24d2ce484cuda3std3__45__cpo4rendE[1];
.global .align 1 .b8 _ZN34_INTERNAL_2da4a73e_4_k_cu_24d2ce484cuda3std3__45__cpo7crbeginE[1];
.global .align 1 .b8 _ZN34_INTERNAL_2da4a73e_4_k_cu_24d2ce484cuda3std3__45__cpo5crendE[1];
.global .align 1 .b8 _ZN34_INTERNAL_2da4a73e_4_k_cu_24d2ce484cuda3std3__436_GLOBAL__N__2da4a73e_4_k_cu_24d2ce486ignoreE[1];
.global .align 1 .b8 _ZN34_INTERNAL_2da4a73e_4_k_cu_24d2ce484cuda3std3__419piecewise_constructE[1];
.global .align 1 .b8 _ZN34_INTERNAL_2da4a73e_4_k_cu_24d2ce484cuda3std3__48in_placeE[1];
.global .align 1 .b8 _ZN34_INTERNAL_2da4a73e_4_k_cu_24d2ce484cuda3std3__420unreachable_sentinelE[1];
.global .align 1 .b8 _ZN34_INTERNAL_2da4a73e_4_k_cu_24d2ce484cuda3std3__47nulloptE[1];
.global .align 1 .b8 _ZN34_INTERNAL_2da4a73e_4_k_cu_24d2ce484cuda3std3__48unexpectE[1];
.global .align 1 .b8 _ZN34_INTERNAL_2da4a73e_4_k_cu_24d2ce484cuda3std6ranges3__45__cpo4swapE[1];
.global .align 1 .b8 _ZN34_INTERNAL_2da4a73e_4_k_cu_24d2ce484cuda3std6ranges3__45__cpo9iter_moveE[1];
.global .align 1 .b8 _ZN34_INTERNAL_2da4a73e_4_k_cu_24d2ce484cuda3std6ranges3__45__cpo5beginE[1];
.global .align 1 .b8 _ZN34_INTERNAL_2da4a73e_4_k_cu_24d2ce484cuda3std6ranges3__45__cpo3endE[1];
.global .align 1 .b8 _ZN34_INTERNAL_2da4a73e_4_k_cu_24d2ce484cuda3std6ranges3__45__cpo6cbeginE[1];
.global .align 1 .b8 _ZN34_INTERNAL_2da4a73e_4_k_cu_24d2ce484cuda3std6ranges3__45__cpo4cendE[1];
.global .align 1 .b8 _ZN34_INTERNAL_2da4a73e_4_k_cu_24d2ce484cuda3std6ranges3__45__cpo7advanceE[1];
.global .align 1 .b8 _ZN34_INTERNAL_2da4a73e_4_k_cu_24d2ce484cuda3std6ranges3__45__cpo9iter_swapE[1];
.global .align 1 .b8 _ZN34_INTERNAL_2da4a73e_4_k_cu_24d2ce484cuda3std6ranges3__45__cpo4nextE[1];
.global .align 1 .b8 _ZN34_INTERNAL_2da4a73e_4_k_cu_24d2ce484cuda3std6ranges3__45__cpo4prevE[1];
.global .align 1 .b8 _ZN34_INTERNAL_2da4a73e_4_k_cu_24d2ce484cuda3std6ranges3__45__cpo4dataE[1];
.global .align 1 .b8 _ZN34_INTERNAL_2da4a73e_4_k_cu_24d2ce484cuda3std6ranges3__45__cpo5cdataE[1];
.global .align 1 .b8 _ZN34_INTERNAL_2da4a73e_4_k_cu_24d2ce484cuda3std6ranges3__45__cpo4sizeE[1];
.global .align 1 .b8 _ZN34_INTERNAL_2da4a73e_4_k_cu_24d2ce484cuda3std6ranges3__45__cpo5ssizeE[1];
.global .align 1 .b8 _ZN34_INTERNAL_2da4a73e_4_k_cu_24d2ce484cuda3std6ranges3__45__cpo8distanceE[1];
.global .align 1 .b8 _ZN34_INTERNAL_2da4a73e_4_k_cu_24d2ce486thrust24THRUST_300001_SM_1000_NS8cuda_cub3parE[1];
.global .align 1 .b8 _ZN34_INTERNAL_2da4a73e_4_k_cu_24d2ce486thrust24THRUST_300001_SM_1000_NS8cuda_cub10par_nosyncE[1];
.global .align 1 .b8 _ZN34_INTERNAL_2da4a73e_4_k_cu_24d2ce486thrust24THRUST_300001_SM_1000_NS6system6detail10sequential3seqE[1];
.global .align 1 .b8 _ZN34_INTERNAL_2da4a73e_4_k_cu_24d2ce486thrust24THRUST_300001_SM_1000_NS6system3cpp3parE[1];
.global .align 1 .b8 _ZN34_INTERNAL_2da4a73e_4_k_cu_24d2ce486thrust24THRUST_300001_SM_1000_NS12placeholders2_1E[1];
.global .align 1 .b8 _ZN34_INTERNAL_2da4a73e_4_k_cu_24d2ce486thrust24THRUST_300001_SM_1000_NS12placeholders2_2E[1];
.global .align 1 .b8 _ZN34_INTERNAL_2da4a73e_4_k_cu_24d2ce486thrust24THRUST_300001_SM_1000_NS12placeholders2_3E[1];
.global .align 1 .b8 _ZN34_INTERNAL_2da4a73e_4_k_cu_24d2ce486thrust24THRUST_300001_SM_1000_NS12placeholders2_4E[1];
.global .align 1 .b8 _ZN34_INTERNAL_2da4a73e_4_k_cu_24d2ce486thrust24THRUST_300001_SM_1000_NS12placeholders2_5E[1];
.global .align 1 .b8 _ZN34_INTERNAL_2da4a73e_4_k_cu_24d2ce486thrust24THRUST_300001_SM_1000_NS12placeholders2_6E[1];
.global .align 1 .b8 _ZN34_INTERNAL_2da4a73e_4_k_cu_24d2ce486thrust24THRUST_300001_SM_1000_NS12placeholders2_7E[1];
.global .align 1 .b8 _ZN34_INTERNAL_2da4a73e_4_k_cu_24d2ce486thrust24THRUST_300001_SM_1000_NS12placeholders2_8E[1];
.global .align 1 .b8 _ZN34_INTERNAL_2da4a73e_4_k_cu_24d2ce486thrust24THRUST_300001_SM_1000_NS12placeholders2_9E[1];
.global .align 1 .b8 _ZN34_INTERNAL_2da4a73e_4_k_cu_24d2ce486thrust24THRUST_300001_SM_1000_NS12placeholders3_10E[1];
.global .align 1 .b8 _ZN34_INTERNAL_2da4a73e_4_k_cu_24d2ce486thrust24THRUST_300001_SM_1000_NS3seqE[1];
.global .align 1 .b8 _ZN34_INTERNAL_2da4a73e_4_k_cu_24d2ce486thrust24THRUST_300001_SM_1000_NS6deviceE[1];

.visible .entry _Z29calculate_pairwise_dists_cudaPfS_jj(
	.param .u64 .ptr .align 1 _Z29calculate_pairwise_dists_cudaPfS_jj_param_0,
	.param .u64 .ptr .align 1 _Z29calculate_pairwise_dists_cudaPfS_jj_param_1,
	.param .u32 _Z29calculate_pairwise_dists_cudaPfS_jj_param_2,
	.param .u32 _Z29calculate_pairwise_dists_cudaPfS_jj_param_3
)
{
	.reg .pred 	%p<13>;
	.reg .b32 	%r<67>;
	.reg .b32 	%f<83>;
	.reg .b64 	%rd<69>;

	ld.param.u64 	%rd3, [_Z29calculate_pairwise_dists_cudaPfS_jj_param_0];
	ld.param.u64 	%rd4, [_Z29calculate_pairwise_dists_cudaPfS_jj_param_1];
	ld.param.u32 	%r19, [_Z29calculate_pairwise_dists_cudaPfS_jj_param_2];
	ld.param.u32 	%r20, [_Z29calculate_pairwise_dists_cudaPfS_jj_param_3];
	cvta.to.global.u64 	%rd1, %rd3;
	cvta.to.global.u64 	%rd2, %rd4;
	mov.u32 	%r21, %tid.x;
	mov.u32 	%r22, %ntid.x;
	mov.u32 	%r23, %ctaid.x;
	mad.lo.s32 	%r1, %r22, %r23, %r21;
	mul.lo.s32 	%r24, %r19, %r19;
	setp.ge.u32 	%p1, %r1, %r24;
	@%p1 bra 	$L__BB0_16;
	div.u32 	%r2, %r1, %r19;
	mul.lo.s32 	%r25, %r2, %r19;
	sub.s32 	%r3, %r1, %r25;
	setp.ge.u32 	%p2, %r2, %r19;
	@%p2 bra 	$L__BB0_16;
	setp.ge.s32 	%p3, %r2, %r3;
	@%p3 bra 	$L__BB0_17;
	setp.eq.s32 	%p4, %r20, 0;
	mov.f32 	%f82, 0f00000000;
	@%p4 bra 	$L__BB0_15;
	mul.lo.s32 	%r4, %r2, %r20;
	mul.lo.s32 	%r5, %r3, %r20;
	and.b32  	%r6, %r20, 7;
	setp.lt.u32 	%p5, %r20, 8;
	mov.f32 	%f82, 0f00000000;
	mov.b32 	%r64, 0;
	@%p5 bra 	$L__BB0_7;
	and.b32  	%r64, %r20, -8;
	neg.s32 	%r62, %r64;
	mov.f32 	%f82, 0f00000000;
	mov.b32 	%r63, 0;
$L__BB0_6:
	.pragma "nounroll";
	add.s32 	%r30, %r63, %r4;
	mul.wide.u32 	%rd7, %r30, 4;
	add.s64 	%rd8, %rd1, %rd7;
	ld.global.f32 	%f17, [%rd8];
	add.s32 	%r31, %r63, %r5;
	mul.wide.u32 	%rd9, %r31, 4;
	add.s64 	%rd10, %rd1, %rd9;
	ld.global.f32 	%f18, [%rd10];
	sub.f32 	%f19, %f17, %f18;
	fma.rn.f32 	%f20, %f19, %f19, %f82;
	add.s32 	%r32, %r30, 1;
	mul.wide.u32 	%rd11, %r32, 4;
	add.s64 	%rd12, %rd1, %rd11;
	ld.global.f32 	%f21, [%rd12];
	add.s32 	%r33, %r31, 1;
	mul.wide.u32 	%rd13, %r33, 4;
	add.s64 	%rd14, %rd1, %rd13;
	ld.global.f32 	%f22, [%rd14];
	sub.f32 	%f23, %f21, %f22;
	fma.rn.f32 	%f24, %f23, %f23, %f20;
	add.s32 	%r34, %r30, 2;
	mul.wide.u32 	%rd15, %r34, 4;
	add.s64 	%rd16, %rd1, %rd15;
	ld.global.f32 	%f25, [%rd16];
	add.s32 	%r35, %r31, 2;
	mul.wide.u32 	%rd17, %r35, 4;
	add.s64 	%rd18, %rd1, %rd17;
	ld.global.f32 	%f26, [%rd18];
	sub.f32 	%f27, %f25, %f26;
	fma.rn.f32 	%f28, %f27, %f27, %f24;
	add.s32 	%r36, %r30, 3;
	mul.wide.u32 	%rd19, %r36, 4;
	add.s64 	%rd20, %rd1, %rd19;
	ld.global.f32 	%f29, [%rd20];
	add.s32 	%r37, %r31, 3;
	mul.wide.u32 	%rd21, %r37, 4;
	add.s64 	%rd22, %rd1, %rd21;
	ld.global.f32 	%f30, [%rd22];
	sub.f32 	%f31, %f29, %f30;
	fma.rn.f32 	%f32, %f31, %f31, %f28;
	add.s32 	%r38, %r30, 4;
	mul.wide.u32 	%rd23, %r38, 4;
	add.s64 	%rd24, %rd1, %rd23;
	ld.global.f32 	%f33, [%rd24];
	add.s32 	%r39, %r31, 4;
	mul.wide.u32 	%rd25, %r39, 4;
	add.s64 	%rd26, %rd1, %rd25;
	ld.global.f32 	%f34, [%rd26];
	sub.f32 	%f35, %f33, %f34;
	fma.rn.f32 	%f36, %f35, %f35, %f32;
	add.s32 	%r40, %r30, 5;
	mul.wide.u32 	%rd27, %r40, 4;
	add.s64 	%rd28, %rd1, %rd27;
	ld.global.f32 	%f37, [%rd28];
	add.s32 	%r41, %r31, 5;
	mul.wide.u32 	%rd29, %r41, 4;
	add.s64 	%rd30, %rd1, %rd29;
	ld.global.f32 	%f38, [%rd30];
	sub.f32 	%f39, %f37, %f38;
	fma.rn.f32 	%f40, %f39, %f39, %f36;
	add.s32 	%r42, %r30, 6;
	mul.wide.u32 	%rd31, %r42, 4;
	add.s64 	%rd32, %rd1, %rd31;
	ld.global.f32 	%f41, [%rd32];
	add.s32 	%r43, %r31, 6;
	mul.wide.u32 	%rd33, %r43, 4;
	add.s64 	%rd34, %rd1, %rd33;
	ld.global.f32 	%f42, [%rd34];
	sub.f32 	%f43, %f41, %f42;
	fma.rn.f32 	%f44, %f43, %f43, %f40;
	add.s32 	%r44, %r30, 7;
	mul.wide.u32 	%rd35, %r44, 4;
	add.s64 	%rd36, %rd1, %rd35;
	ld.global.f32 	%f45, [%rd36];
	add.s32 	%r45, %r31, 7;
	mul.wide.u32 	%rd37, %r45, 4;
	add.s64 	%rd38, %rd1, %rd37;
	ld.global.f32 	%f46, [%rd38];
	sub.f32 	%f47, %f45, %f46;
	fma.rn.f32 	%f82, %f47, %f47, %f44;
	add.s32 	%r63, %r63, 8;
	add.s32 	%r62, %r62, 8;
	setp.ne.s32 	%p6, %r62, 0;
	@%p6 bra 	$L__BB0_6;
$L__BB0_7:
	setp.eq.s32 	%p7, %r6, 0;
	@%p7 bra 	$L__BB0_15;
	and.b32  	%r14, %r20, 3;
	setp.lt.u32 	%p8, %r6, 4;
	@%p8 bra 	$L__BB0_10;
	add.s32 	%r46, %r64, %r4;
	mul.wide.u32 	%rd39, %r46, 4;
	add.s64 	%rd40, %rd1, %rd39;
	ld.global.f32 	%f49, [%rd40];
	add.s32 	%r47, %r64, %r5;
	mul.wide.u32 	%rd41, %r47, 4;
	add.s64 	%rd42, %rd1, %rd41;
	ld.global.f32 	%f50, [%rd42];
	sub.f32 	%f51, %f49, %f50;
	fma.rn.f32 	%f52, %f51, %f51, %f82;
	add.s32 	%r48, %r46, 1;
	mul.wide.u32 	%rd43, %r48, 4;
	add.s64 	%rd44, %rd1, %rd43;
	ld.global.f32 	%f53, [%rd44];
	add.s32 	%r49, %r47, 1;
	mul.wide.u32 	%rd45, %r49, 4;
	add.s64 	%rd46, %rd1, %rd45;
	ld.global.f32 	%f54, [%rd46];
	sub.f32 	%f55, %f53, %f54;
	fma.rn.f32 	%f56, %f55, %f55, %f52;
	add.s32 	%r50, %r46, 2;
	mul.wide.u32 	%rd47, %r50, 4;
	add.s64 	%rd48, %rd1, %rd47;
	ld.global.f32 	%f57, [%rd48];
	add.s32 	%r51, %r47, 2;
	mul.wide.u32 	%rd49, %r51, 4;
	add.s64 	%rd50, %rd1, %rd49;
	ld.global.f32 	%f58, [%rd50];
	sub.f32 	%f59, %f57, %f58;
	fma.rn.f32 	%f60, %f59, %f59, %f56;
	add.s32 	%r52, %r46, 3;
	mul.wide.u32 	%rd51, %r52, 4;
	add.s64 	%rd52, %rd1, %rd51;
	ld.global.f32 	%f61, [%rd52];
	add.s32 	%r53, %r47, 3;
	mul.wide.u32 	%rd53, %r53, 4;
	add.s64 	%rd54, %rd1, %rd53;
	ld.global.f32 	%f62, [%rd54];
	sub.f32 	%f63, %f61, %f62;
	fma.rn.f32 	%f82, %f63, %f63, %f60;
	add.s32 	%r64, %r64, 4;
$L__BB0_10:
	setp.eq.s32 	%p9, %r14, 0;
	@%p9 bra 	$L__BB0_15;
	setp.eq.s32 	%p10, %r14, 1;
	@%p10 bra 	$L__BB0_13;
	add.s32 	%r54, %r64, %r4;
	mul.wide.u32 	%rd55, %r54, 4;
	add.s64 	%rd56, %rd1, %rd55;
	ld.global.f32 	%f65, [%rd56];
	add.s32 	%r55, %r64, %r5;
	mul.wide.u32 	%rd57, %r55, 4;
	add.s64 	%rd58, %rd1, %rd57;
	ld.global.f32 	%f66, [%rd58];
	sub.f32 	%f67, %f65, %f66;
	fma.rn.f32 	%f68, %f67, %f67, %f82;
	add.s32 	%r56, %r54, 1;
	mul.wide.u32 	%rd59, %r56, 4;
	add.s64 	%rd60, %rd1, %rd59;
	ld.global.f32 	%f69, [%rd60];
	add.s32 	%r57, %r55, 1;
	mul.wide.u32 	%rd61, %r57, 4;
	add.s64 	%rd62, %rd1, %rd61;
	ld.global.f32 	%f70, [%rd62];
	sub.f32 	%f71, %f69, %f70;
	fma.rn.f32 	%f82, %f71, %f71, %f68;
	add.s32 	%r64, %r64, 2;
$L__BB0_13:
	and.b32  	%r58, %r20, 1;
	setp.eq.b32 	%p11, %r58, 1;
	not.pred 	%p12, %p11;
	@%p12 bra 	$L__BB0_15;
	add.s32 	%r59, %r64, %r4;
	mul.wide.u32 	%rd63, %r59, 4;
	add.s64 	%rd64, %rd1, %rd63;
	ld.global.f32 	%f72, [%rd64];
	add.s32 	%r60, %r64, %r5;
	mul.wide.u32 	%rd65, %r60, 4;
	add.s64 	%rd66, %rd1, %rd65;
	ld.global.f32 	%f73, [%rd66];
	sub.f32 	%f74, %f72, %f73;
	fma.rn.f32 	%f82, %f74, %f74, %f82;
$L__BB0_15:
	mad.lo.s32 	%r61, %r2, %r19, %r3;
	mul.wide.u32 	%rd67, %r61, 4;
	add.s64 	%rd68, %rd2, %rd67;
	st.global.f32 	[%rd68], %f82;
$L__BB0_16:
	ret;
$L__BB0_17:
	mad.lo.s32 	%r26, %r2, %r19, %r3;
	mul.wide.u32 	%rd5, %r26, 4;
	add.s64 	%rd6, %rd2, %rd5;
	mov.b32 	%r27, 2139095039;
	st.global.u32 	[%rd6], %r27;
	bra.uni 	$L__BB0_16;

}
	// .globl	_Z19update_cluster_cudaPjjjj
.visible .entry _Z19update_cluster_cudaPjjjj(
	.param .u64 .ptr .align 1 _Z19update_cluster_cudaPjjjj_param_0,
	.param .u32 _Z19update_cluster_cudaPjjjj_param_1,
	.param .u32 _Z19update_cluster_cudaPjjjj_param_2,
	.param .u32 _Z19update_cluster_cudaPjjjj_param_3
)
{
	.reg .pred 	%p<3>;
	.reg .b32 	%r<9>;
	.reg .b64 	%rd<5>;

	ld.param.u64 	%rd2, [_Z19update_cluster_cudaPjjjj_param_0];
	ld.param.u32 	%r2, [_Z19update_cluster_cudaPjjjj_param_1];
	ld.param.u32 	%r3, [_Z19update_cluster_cudaPjjjj_param_2];
	ld.param.u32 	%r4, [_Z19update_cluster_cudaPjjjj_param_3];
	mov.u32 	%r5, %tid.x;
	mov.u32 	%r6, %ntid.x;
	mov.u32 	%r7, %ctaid.x;
	mad.lo.s32 	%r1, %r6, %r7, %r5;
	setp.ge.u32 	%p1, %r1, %r4;
	@%p1 bra 	$L__BB1_3;
	cvta.to.global.u64 	%rd3, %rd2;
	mul.wide.s32 	%rd4, %r1, 4;
	add.s64 	%rd1, %rd3, %rd4;
	ld.global.u32 	%r8, [%rd1];
	setp.ne.s32 	%p2, %r8, %r3;
	@%p2 bra 	$L__BB1_3;
	st.global.u32 	[%rd1], %r2;
$L__BB1_3:
	ret;

}
	// .globl	_ZN3cub18CUB_300001_SM_10006detail11EmptyKernelIvEEvv
.visible .entry _ZN3cub18CUB_300001_SM_10006detail11EmptyKernelIvEEvv()
{


	ret;

}
	// .globl	_ZN3cub18CUB_300001_SM_10006detail8for_each13static_kernelINS2_12policy_hub_t12policy_500_tEmN6thrust24THRUST_300001_SM_1000_NS8cuda_cub20__uninitialized_fill7functorINS7_10device_ptrIfEEfEEEEvT0_T1_
.visible .entry _ZN3cub18CUB_300001_SM_10006detail8for_each13static_kernelINS2_12policy_hub_t12policy_500_tEmN6thrust24THRUST_300001_SM_1000_NS8cuda_cub20__uninitialized_fill7functorINS7_10device_ptrIfEEfEEEEvT0_T1_(
	.param .u64 _ZN3cub18CUB_300001_SM_10006detail8for_each13static_kernelINS2_12policy_hub_t12policy_500_tEmN6thrust24THRUST_300001_SM_1000_NS8cuda_cub20__uninitialized_fill7functorINS7_10device_ptrIfEEfEEEEvT0_T1__param_0,
	.param .align 8 .b8 _ZN3cub18CUB_300001_SM_10006detail8for_each13static_kernelINS2_12policy_hub_t12policy_500_tEmN6thrust24THRUST_300001_SM_1000_NS8cuda_cub20__uninitialized_fill7functorINS7_10device_ptrIfEEfEEEEvT0_T1__param_1[16]
)
.maxntid 256
{
	.reg .pred 	%p<4>;
	.reg .b16 	%rs<5>;
	.reg .b32 	%r<10>;
	.reg .b32 	%f<3>;
	.reg .b64 	%rd<16>;

	ld.param.f32 	%f2, [_ZN3cub18CUB_300001_SM_10006detail8for_each13static_kernelINS2_12policy_hub_t12policy_500_tEmN6thrust24THRUST_300001_SM_1000_NS8cuda_cub20__uninitialized_fill7functorINS7_10device_ptrIfEEfEEEEvT0_T1__param_1+8];
	ld.param.u64 	%rd4, [_ZN3cub18CUB_300001_SM_10006detail8for_each13static_kernelINS2_12policy_hub_t12policy_500_tEmN6thrust24THRUST_300001_SM_1000_NS8cuda_cub20__uninitialized_fill7functorINS7_10device_ptrIfEEfEEEEvT0_T1__param_1];
	ld.param.u64 	%rd5, [_ZN3cub18CUB_300001_SM_10006detail8for_each13static_kernelINS2_12policy_hub_t12policy_500_tEmN6thrust24THRUST_300001_SM_1000_NS8cuda_cub20__uninitialized_fill7functorINS7_10device_ptrIfEEfEEEEvT0_T1__param_0];
	mov.u32 	%r7, %ctaid.x;
	mul.wide.u32 	%rd1, %r7, 512;
	sub.s64 	%rd2, %rd5, %rd1;
	setp.lt.u64 	%p1, %rd2, 512;
	@%p1 bra 	$L__BB3_2;
	mov.u32 	%r9, %tid.x;
	cvta.to.global.u64 	%rd11, %rd4;
	cvt.u64.u32 	%rd12, %r9;
	add.s64 	%rd13, %rd1, %rd12;
	shl.b64 	%rd14, %rd13, 2;
	add.s64 	%rd15, %rd11, %rd14;
	st.global.f32 	[%rd15], %f2;
	st.global.f32 	[%rd15+1024], %f2;
	bra.uni 	$L__BB3_6;
$L__BB3_2:
	cvta.to.global.u64 	%rd6, %rd4;
	mov.u32 	%r1, %tid.x;
	cvt.u64.u32 	%rd7, %r1;
	setp.le.u64 	%p2, %rd2, %rd7;
	add.s64 	%rd8, %rd1, %rd7;
	shl.b64 	%rd9, %rd8, 2;
	add.s64 	%rd3, %rd6, %rd9;
	@%p2 bra 	$L__BB3_4;
	st.global.f32 	[%rd3], %f2;
$L__BB3_4:
	add.s32 	%r8, %r1, 256;
	cvt.u64.u32 	%rd10, %r8;
	setp.le.u64 	%p3, %rd2, %rd10;
	@%p3 bra 	$L__BB3_6;
	st.global.f32 	[%rd3+1024], %f2;
$L__BB3_6:
	ret;

}
	// .globl	_ZN3cub18CUB_300001_SM_10006detail10radix_sort31DeviceRadixSortSingleTileKernelINS1_5radix10policy_hubIfjyE10Policy1000ELNS0_9SortOrderE0EfjyNS1_21identity_decomposer_tEEEvPKT1_PSA_PKT2_PSE_T3_iiT4_
.visible .entry _ZN3cub18CUB_300001_SM_10006detail10radix_sort31DeviceRadixSortSingleTileKernelINS1_5radix10policy_hubIfjyE10Policy1000ELNS0_9SortOrderE0EfjyNS1_21identity_decomposer_tEEEvPKT1_PSA_PKT2_PSE_T3_iiT4_(
	.param .u64 .ptr .align 1 _ZN3cub18CUB_300001_SM_10006detail10radix_sort31DeviceRadixSortSingleTileKernelINS1_5radix10policy_hubIfjyE10Policy1000ELNS0_9SortOrderE0EfjyNS1_21identity_decomposer_tEEEvPKT1_PSA_PKT2_PSE_T3_iiT4__param_0,
	.param .u64 .ptr .align 1 _ZN3cub18CUB_300001_SM_10006detail10radix_sort31DeviceRadixSortSingleTileKernelINS1_5radix10policy_hubIfjyE10Policy1000ELNS0_9SortOrderE0EfjyNS1_21identity_decomposer_tEEEvPKT1_PSA_PKT2_PSE_T3_iiT4__param_1,
	.param .u64 .ptr .align 1 _ZN3cub18CUB_300001_SM_10006detail10radix_sort31DeviceRadixSortSingleTileKernelINS1_5radix10policy_hubIfjyE10Policy1000ELNS0_9SortOrderE0EfjyNS1_21identity_decomposer_tEEEvPKT1_PSA_PKT2_PSE_T3_iiT4__param_2,
	.param .u64 .ptr .align 1 _ZN3cub18CUB_300001_SM_10006detail10radix_sort31DeviceRadixSortSingleTileKernelINS1_5radix10policy_hubIfjyE10Policy1000ELNS0_9SortOrderE0EfjyNS1_21identity_decomposer_tEEEvPKT1_PSA_PKT2_PSE_T3_iiT4__param_3,
	.param .u64 _ZN3cub18CUB_300001_SM_10006detail10radix_sort31DeviceRadixSortSingleTileKernelINS1_5radix10policy_hubIfjyE10Policy1000ELNS0_9SortOrderE0EfjyNS1_21identity_decomposer_tEEEvPKT1_PSA_PKT2_PSE_T3_iiT4__param_4,
	.param .u32 _ZN3cub18CUB_300001_SM_10006detail10radix_sort31DeviceRadixSortSingleTileKernelINS1_5radix10policy_hubIfjyE10Policy1000ELNS0_9SortOrderE0EfjyNS1_21identity_decomposer_tEEEvPKT1_PSA_PKT2_PSE_T3_iiT4__param_5,
	.param .u32 _ZN3cub18CUB_300001_SM_10006detail10radix_sort31DeviceRadixSortSingleTileKernelINS1_5radix10policy_hubIfjyE10Policy1000ELNS0_9SortOrderE0EfjyNS1_21identity_decomposer_tEEEvPKT1_PSA_PKT2_PSE_T3_iiT4__param_6,
	.param .align 1 .b8 _ZN3cub18CUB_300001_SM_10006detail10radix_sort31DeviceRadixSortSingleTileKernelINS1_5radix10policy_hubIfjyE10Policy1000ELNS0_9SortOrderE0EfjyNS1_21identity_decomposer_tEEEvPKT1_PSA_PKT2_PSE_T3_iiT4__param_7[1]
)
.maxntid 256
.minnctapersm 1
{
	.reg .pred 	%p<130>;
	.reg .b16 	%rs<39>;
	.reg .b32 	%r<938>;
	.reg .b64 	%rd<37>;
	// demoted variable
	.shared .align 16 .b8 _ZZN3cub18CUB_300001_SM_10006detail10radix_sort31DeviceRadixSortSingleTileKernelINS1_5radix10policy_hubIfjyE10Policy1000ELNS0_9SortOrderE0EfjyNS1_21identity_decomposer_tEEEvPKT1_PSA_PKT2_PSE_T3_iiT4_E12temp_storage[33856];
	ld.param.u64 	%rd10, [_ZN3cub18CUB_300001_SM_10006detail10radix_sort31DeviceRadixSortSingleTileKernelINS1_5radix10policy_hubIfjyE10Policy1000ELNS0_9SortOrderE0EfjyNS1_21identity_decomposer_tEEEvPKT1_PSA_PKT2_PSE_T3_iiT4__param_0];
	ld.param.u64 	%rd6, [_ZN3cub18CUB_300001_SM_10006detail10radix_sort31DeviceRadixSortSingleTileKernelINS1_5radix10policy_hubIfjyE10Policy1000ELNS0_9SortOrderE0EfjyNS1_21identity_decomposer_tEEEvPKT1_PSA_PKT2_PSE_T3_iiT4__param_1];
	ld.param.u64 	%rd7, [_ZN3cub18CUB_300001_SM_10006detail10radix_sort31DeviceRadixSortSingleTileKernelINS1_5radix10policy_hubIfjyE10Policy1000ELNS0_9SortOrderE0EfjyNS1_21identity_decomposer_tEEEvPKT1_PSA_PKT2_PSE_T3_iiT4__param_2];
	ld.param.u64 	%rd8, [_ZN3cub18CUB_300001_SM_10006detail10radix_sort31DeviceRadixSortSingleTileKernelINS1_5radix10policy_hubIfjyE10Policy1000ELNS0_9SortOrderE0EfjyNS1_21identity_decomposer_tEEEvPKT1_PSA_PKT2_PSE_T3_iiT4__param_3];
	ld.param.u64 	%rd9, [_ZN3cub18CUB_300001_SM_10006detail10radix_sort31DeviceRadixSortSingleTileKernelINS1_5radix10policy_hubIfjyE10Policy1000ELNS0_9SortOrderE0EfjyNS1_21identity_decomposer_tEEEvPKT1_PSA_PKT2_PSE_T3_iiT4__param_4];
	ld.param.u32 	%r322, [_ZN3cub18CUB_300001_SM_10006detail10radix_sort31DeviceRadixSortSingleTileKernelINS1_5radix10policy_hubIfjyE10Policy1000ELNS0_9SortOrderE0EfjyNS1_21identity_decomposer_tEEEvPKT1_PSA_PKT2_PSE_T3_iiT4__param_5];
	ld.param.u32 	%r323, [_ZN3cub18CUB_300001_SM_10006detail10radix_sort31DeviceRadixSortSingleTileKernelINS1_5radix10policy_hubIfjyE10Policy1000ELNS0_9SortOrderE0EfjyNS1_21identity_decomposer_tEEEvPKT1_PSA_PKT2_PSE_T3_iiT4__param_6];
	cvta.to.global.u64 	%rd11, %rd10;
	cvt.u32.u64 	%r1, %rd9;
	mov.u32 	%r2, %tid.x;
	mul.lo.s32 	%r3, %r2, 19;
	setp.ge.s32 	%p1, %r3, %r1;
	mul.wide.u32 	%rd12, %r3, 4;
	add.s64 	%rd1, %rd11, %rd12;
	mov.b32 	%r858, 2147483647;
	@%p1 bra 	$L__BB4_2;
	ld.global.u32 	%r858, [%rd1];
$L__BB4_2:
	add.s32 	%r6, %r3, 1;
	setp.ge.s32 	%p2, %r6, %r1;
	mov.b32 	%r859, 2147483647;
	@%p2 bra 	$L__BB4_4;
	ld.global.u32 	%r859, [%rd1+4];
$L__BB4_4:
	add.s32 	%r9, %r3, 2;
	setp.ge.s32 	%p3, %r9, %r1;
	mov.b32 	%r860, 2147483647;
	@%p3 bra 	$L__BB4_6;
	ld.global.u32 	%r860, [%rd1+8];
$L__BB4_6:
	add.s32 	%r12, %r3, 3;
	setp.ge.s32 	%p4, %r12, %r1;
	mov.b32 	%r861, 2147483647;
	@%p4 bra 	$L__BB4_8;
	ld.global.u32 	%r861, [%rd1+12];
$L__BB4_8:
	add.s32 	%r15, %r3, 4;
	setp.ge.s32 	%p5, %r15, %r1;
	mov.b32 	%r862, 2147483647;
	@%p5 bra 	$L__BB4_10;
	ld.global.u32 	%r862, [%rd1+16];
$L__BB4_10:
	add.s32 	%r18, %r3, 5;
	setp.ge.s32 	%p6, %r18, %r1;
	mov.b32 	%r863, 2147483647;
	@%p6 bra 	$L__BB4_12;
	ld.global.u32 	%r863, [%rd1+20];
$L__BB4_12:
	add.s32 	%r21, %r3, 6;
	setp.ge.s32 	%p7, %r21, %r1;
	mov.b32 	%r864, 2147483647;
	@%p7 bra 	$L__BB4_14;
	ld.global.u32 	%r864, [%rd1+24];
$L__BB4_14:
	add.s32 	%r24, %r3, 7;
	setp.ge.s32 	%p8, %r24, %r1;
	mov.b32 	%r865, 2147483647;
	@%p8 bra 	$L__BB4_16;
	ld.global.u32 	%r865, [%rd1+28];
$L__BB4_16:
	add.s32 	%r27, %r3, 8;
	setp.ge.s32 	%p9, %r27, %r1;
	mov.b32 	%r866, 2147483647;
	@%p9 bra 	$L__BB4_18;
	ld.global.u32 	%r866, [%rd1+32];
$L__BB4_18:
	add.s32 	%r30, %r3, 9;
	setp.ge.s32 	%p10, %r30, %r1;
	mov.b32 	%r867, 2147483647;
	@%p10 bra 	$L__BB4_20;
	ld.global.u32 	%r867, [%rd1+36];
$L__BB4_20:
	add.s32 	%r33, %r3, 10;
	setp.ge.s32 	%p11, %r33, %r1;
	mov.b32 	%r868, 2147483647;
	@%p11 bra 	$L__BB4_22;
	ld.global.u32 	%r868, [%rd1+40];
$L__BB4_22:
	add.s32 	%r36, %r3, 11;
	setp.ge.s32 	%p12, %r36, %r1;
	mov.b32 	%r869, 2147483647;
	@%p12 bra 	$L__BB4_24;
	ld.global.u32 	%r869, [%rd1+44];
$L__BB4_24:
	add.s32 	%r39, %r3, 12;
	setp.ge.s32 	%p13, %r39, %r1;
	mov.b32 	%r870, 2147483647;
	@%p13 bra 	$L__BB4_26;
	ld.global.u32 	%r870, [%rd1+48];
$L__BB4_26:
	add.s32 	%r42, %r3, 13;
	setp.ge.s32 	%p14, %r42, %r1;
	mov.b32 	%r871, 2147483647;
	@%p14 bra 	$L__BB4_28;
	ld.global.u32 	%r871, [%rd1+52];
$L__BB4_28:
	add.s32 	%r45, %r3, 14;
	setp.ge.s32 	%p15, %r45, %r1;
	mov.b32 	%r872, 2147483647;
	@%p15 bra 	$L__BB4_30;
	ld.global.u32 	%r872, [%rd1+56];
$L__BB4_30:
	add.s32 	%r48, %r3, 15;
	setp.ge.s32 	%p16, %r48, %r1;
	mov.b32 	%r873, 2147483647;
	@%p16 bra 	$L__BB4_32;
	ld.global.u32 	%r873, [%rd1+60];
$L__BB4_32:
	add.s32 	%r51, %r3, 16;
	setp.ge.s32 	%p17, %r51, %r1;
	mov.b32 	%r874, 2147483647;
	@%p17 bra 	$L__BB4_34;
	ld.global.u32 	%r874, [%rd1+64];
$L__BB4_34:
	add.s32 	%r54, %r3, 17;
	setp.ge.s32 	%p18, %r54, %r1;
	mov.b32 	%r875, 2147483647;
	@%p18 bra 	$L__BB4_36;
	ld.global.u32 	%r875, [%rd1+68];
$L__BB4_36:
	add.s32 	%r57, %r3, 18;
	setp.ge.s32 	%p19, %r57, %r1;
	mov.b32 	%r876, 2147483647;
	@%p19 bra 	$L__BB4_38;
	ld.global.u32 	%r876, [%rd1+72];
$L__BB4_38:
	bar.sync 	0;
	mov.b64 	{%r344, %r345}, %rd9;
	shfl.sync.idx.b32	%r60|%p20, %r344, 0, 31, -1;
	shfl.sync.idx.b32	%r346|%p21, %r345, 0, 31, -1;
	mov.b64 	%rd2, {%r60, %r346};
	setp.ge.s32 	%p22, %r3, %r60;
	cvta.to.global.u64 	%rd13, %rd7;
	add.s64 	%rd3, %rd13, %rd12;
	@%p22 bra 	$L__BB4_40;
	ld.global.u32 	%r935, [%rd3];
$L__BB4_40:
	setp.ge.s32 	%p23, %r6, %r60;
	@%p23 bra 	$L__BB4_42;
	ld.global.u32 	%r934, [%rd3+4];
$L__BB4_42:
	setp.ge.s32 	%p24, %r9, %r60;
	@%p24 bra 	$L__BB4_44;
	ld.global.u32 	%r933, [%rd3+8];
$L__BB4_44:
	setp.ge.s32 	%p25, %r12, %r60;
	@%p25 bra 	$L__BB4_46;
	ld.global.u32 	%r932, [%rd3+12];
$L__BB4_46:
	setp.ge.s32 	%p26, %r15, %r60;
	@%p26 bra 	$L__BB4_48;
	ld.global.u32 	%r931, [%rd3+16];
$L__BB4_48:
	setp.ge.s32 	%p27, %r18, %r60;
	@%p27 bra 	$L__BB4_50;
	ld.global.u32 	%r930, [%rd3+20];
$L__BB4_50:
	setp.ge.s32 	%p28, %r21, %r60;
	@%p28 bra 	$L__BB4_52;
	ld.global.u32 	%r929, [%rd3+24];
$L__BB4_52:
	setp.ge.s32 	%p29, %r24, %r60;
	@%p29 bra 	$L__BB4_54;
	ld.global.u32 	%r928, [%rd3+28];
$L__BB4_54:
	setp.ge.s32 	%p30, %r27, %r60;
	@%p30 bra 	$L__BB4_56;
	ld.global.u32 	%r927, [%rd3+32];
$L__BB4_56:
	setp.ge.s32 	%p31, %r30, %r60;
	@%p31 bra 	$L__BB4_58;
	ld.global.u32 	%r926, [%rd3+36];
$L__BB4_58:
	setp.ge.s32 	%p32, %r33, %r60;
	@%p32 bra 	$L__BB4_60;
	ld.global.u32 	%r925, [%rd3+40];
$L__BB4_60:
	setp.ge.s32 	%p33, %r36, %r60;
	@%p33 bra 	$L__BB4_62;
	ld.global.u32 	%r924, [%rd3+44];
$L__BB4_62:
	setp.ge.s32 	%p34, %r39, %r60;
	@%p34 bra 	$L__BB4_64;
	ld.global.u32 	%r923, [%rd3+48];
$L__BB4_64:
	setp.ge.s32 	%p35, %r42, %r60;
	@%p35 bra 	$L__BB4_66;
	ld.global.u32 	%r922, [%rd3+52];
$L__BB4_66:
	setp.ge.s32 	%p36, %r45, %r60;
	@%p36 bra 	$L__BB4_68;
	ld.global.u32 	%r921, [%rd3+56];
$L__BB4_68:
	setp.ge.s32 	%p37, %r48, %r60;
	@%p37 bra 	$L__BB4_70;
	ld.global.u32 	%r920, [%rd3+60];
$L__BB4_70:
	setp.ge.s32 	%p38, %r51, %r60;
	@%p38 bra 	$L__BB4_72;
	ld.global.u32 	%r919, [%rd3+64];
$L__BB4_72:
	setp.ge.s32 	%p39, %r54, %r60;
	@%p39 bra 	$L__BB4_74;
	ld.global.u32 	%r918, [%rd3+68];
$L__BB4_74:
	setp.ge.s32 	%p40, %r57, %r60;
	@%p40 bra 	$L__BB4_76;
	ld.global.u32 	%r917, [%rd3+72];
$L__BB4_76:
	bar.sync 	0;
	setp.gt.s32 	%p41, %r858, -1;
	selp.b32 	%r366, -2147483648, -1, %p41;
	xor.b32  	%r916, %r366, %r858;
	setp.gt.s32 	%p42, %r859, -1;
	selp.b32 	%r367, -2147483648, -1, %p42;
	xor.b32  	%r915, %r367, %r859;
	setp.gt.s32 	%p43, %r860, -1;
	selp.b32 	%r368, -2147483648, -1, %p43;
	xor.b32  	%r914, %r368, %r860;
	setp.gt.s32 	%p44, %r861, -1;
	selp.b32 	%r369, -2147483648, -1, %p44;
	xor.b32  	%r913, %r369, %r861;
	setp.gt.s32 	%p45, %r862, -1;
	selp.b32 	%r370, -2147483648, -1, %p45;
	xor.b32  	%r912, %r370, %r862;
	setp.gt.s32 	%p46, %r863, -1;
	selp.b32 	%r371, -2147483648, -1, %p46;
	xor.b32  	%r911, %r371, %r863;
	setp.gt.s32 	%p47, %r864, -1;
	selp.b32 	%r372, -2147483648, -1, %p47;
	xor.b32  	%r910, %r372, %r864;
	setp.gt.s32 	%p48, %r865, -1;
	selp.b32 	%r373, -2147483648, -1, %p48;
	xor.b32  	%r909, %r373, %r865;
	setp.gt.s32 	%p49, %r866, -1;
	selp.b32 	%r374, -2147483648, -1, %p49;
	xor.b32  	%r908, %r374, %r866;
	setp.gt.s32 	%p50, %r867, -1;
	selp.b32 	%r375, -2147483648, -1, %p50;
	xor.b32  	%r907, %r375, %r867;
	setp.gt.s32 	%p51, %r868, -1;
	selp.b32 	%r376, -2147483648, -1, %p51;
	xor.b32  	%r906, %r376, %r868;
	setp.gt.s32 	%p52, %r869, -1;
	selp.b32 	%r377, -2147483648, -1, %p52;
	xor.b32  	%r905, %r377, %r869;
	setp.gt.s32 	%p53, %r870, -1;
	selp.b32 	%r378, -2147483648, -1, %p53;
	xor.b32  	%r904, %r378, %r870;
	setp.gt.s32 	%p54, %r871, -1;
	selp.b32 	%r379, -2147483648, -1, %p54;
	xor.b32  	%r903, %r379, %r871;
	setp.gt.s32 	%p55, %r872, -1;
	selp.b32 	%r380, -2147483648, -1, %p55;
	xor.b32  	%r902, %r380, %r872;
	setp.gt.s32 	%p56, %r873, -1;
	selp.b32 	%r381, -2147483648, -1, %p56;
	xor.b32  	%r901, %r381, %r873;
	setp.gt.s32 	%p57, %r874, -1;
	selp.b32 	%r382, -2147483648, -1, %p57;
	xor.b32  	%r900, %r382, %r874;
	setp.gt.s32 	%p58, %r875, -1;
	selp.b32 	%r383, -2147483648, -1, %p58;
	xor.b32  	%r899, %r383, %r875;
	setp.gt.s32 	%p59, %r876, -1;
	selp.b32 	%r384, -2147483648, -1, %p59;
	xor.b32  	%r898, %r384, %r876;
	shr.u32 	%r118, %r2, 5;
	shl.b32 	%r385, %r2, 2;
	mov.u32 	%r386, _ZZN3cub18CUB_300001_SM_10006detail10radix_sort31DeviceRadixSortSingleTileKernelINS1_5radix10policy_hubIfjyE10Policy1000ELNS0_9SortOrderE0EfjyNS1_21identity_decomposer_tEEEvPKT1_PSA_PKT2_PSE_T3_iiT4_E12temp_storage;
	add.s32 	%r119, %r386, %r385;
	shl.b32 	%r387, %r2, 7;
	add.s32 	%r120, %r119, %r387;
	shl.b32 	%r388, %r118, 2;
	add.s32 	%r389, %r386, %r388;
	add.s32 	%r121, %r389, 33792;
	mad.lo.s32 	%r122, %r2, -56, %r120;
	add.s32 	%r897, %r322, 6;
	sub.s32 	%r896, %r323, %r322;
$L__BB4_77:
	add.s32 	%r449, %r897, -6;
	min.s32 	%r392, %r896, 6;
	mov.b32 	%r478, 0;
	st.shared.u32 	[%r119], %r478;
	st.shared.u32 	[%r119+1024], %r478;
	st.shared.u32 	[%r119+2048], %r478;
	st.shared.u32 	[%r119+3072], %r478;
	st.shared.u32 	[%r119+4096], %r478;
	st.shared.u32 	[%r119+5120], %r478;
	st.shared.u32 	[%r119+6144], %r478;
	st.shared.u32 	[%r119+7168], %r478;
	st.shared.u32 	[%r119+8192], %r478;
	st.shared.u32 	[%r119+9216], %r478;
	st.shared.u32 	[%r119+10240], %r478;
	st.shared.u32 	[%r119+11264], %r478;
	st.shared.u32 	[%r119+12288], %r478;
	st.shared.u32 	[%r119+13312], %r478;
	st.shared.u32 	[%r119+14336], %r478;
	st.shared.u32 	[%r119+15360], %r478;
	st.shared.u32 	[%r119+16384], %r478;
	st.shared.u32 	[%r119+17408], %r478;
	st.shared.u32 	[%r119+18432], %r478;
	st.shared.u32 	[%r119+19456], %r478;
	st.shared.u32 	[%r119+20480], %r478;
	st.shared.u32 	[%r119+21504], %r478;
	st.shared.u32 	[%r119+22528], %r478;
	st.shared.u32 	[%r119+23552], %r478;
	st.shared.u32 	[%r119+24576], %r478;
	st.shared.u32 	[%r119+25600], %r478;
	st.shared.u32 	[%r119+26624], %r478;
	st.shared.u32 	[%r119+27648], %r478;
	st.shared.u32 	[%r119+28672], %r478;
	st.shared.u32 	[%r119+29696], %r478;
	st.shared.u32 	[%r119+30720], %r478;
	st.shared.u32 	[%r119+31744], %r478;
	st.shared.u32 	[%r119+32768], %r478;
	// begin inline asm
	bmsk.clamp.b32 %r390, %r478, %r392;
	// end inline asm
	setp.eq.s32 	%p60, %r916, 2147483647;
	selp.b32 	%r394, -2147483648, %r916, %p60;
	// begin inline asm
	shr.b32 %r393, %r394, %r449;
	// end inline asm
	and.b32  	%r481, %r390, %r393;
	shl.b32 	%r482, %r481, 10;
	and.b32  	%r483, %r482, 31744;
	add.s32 	%r484, %r119, %r483;
	shr.u32 	%r485, %r481, 4;
	and.b32  	%r486, %r485, 268435454;
	add.s32 	%r166, %r484, %r486;
	ld.shared.u16 	%rs1, [%r166];
	add.s16 	%rs20, %rs1, 1;
	st.shared.u16 	[%r166], %rs20;
	setp.eq.s32 	%p61, %r915, 2147483647;
	selp.b32 	%r397, -2147483648, %r915, %p61;
	// begin inline asm
	shr.b32 %r396, %r397, %r449;
	// end inline asm
	and.b32  	%r487, %r390, %r396;
	shl.b32 	%r488, %r487, 10;
	and.b32  	%r489, %r488, 31744;
	add.s32 	%r490, %r119, %r489;
	shr.u32 	%r491, %r487, 4;
	and.b32  	%r492, %r491, 268435454;
	add.s32 	%r167, %r490, %r492;
	ld.shared.u16 	%rs2, [%r167];
	add.s16 	%rs21, %rs2, 1;
	st.shared.u16 	[%r167], %rs21;
	setp.eq.s32 	%p62, %r914, 2147483647;
	selp.b32 	%r400, -2147483648, %r914, %p62;
	// begin inline asm
	shr.b32 %r399, %r400, %r449;
	// end inline asm
	and.b32  	%r493, %r390, %r399;
	shl.b32 	%r494, %r493, 10;
	and.b32  	%r495, %r494, 31744;
	add.s32 	%r496, %r119, %r495;
	shr.u32 	%r497, %r493, 4;
	and.b32  	%r498, %r497, 268435454;
	add.s32 	%r168, %r496, %r498;
	ld.shared.u16 	%rs3, [%r168];
	add.s16 	%rs22, %rs3, 1;
	st.shared.u16 	[%r168], %rs22;
	setp.eq.s32 	%p63, %r913, 2147483647;
	selp.b32 	%r403, -2147483648, %r913, %p63;
	// begin inline asm
	shr.b32 %r402, %r403, %r449;
	// end inline asm
	and.b32  	%r499, %r390, %r402;
	shl.b32 	%r500, %r499, 10;
	and.b32  	%r501, %r500, 31744;
	add.s32 	%r502, %r119, %r501;
	shr.u32 	%r503, %r499, 4;
	and.b32  	%r504, %r503, 268435454;
	add.s32 	%r169, %r502, %r504;
	ld.shared.u16 	%rs4, [%r169];
	add.s16 	%rs23, %rs4, 1;
	st.shared.u16 	[%r169], %rs23;
	setp.eq.s32 	%p64, %r912, 2147483647;
	selp.b32 	%r406, -2147483648, %r912, %p64;
	// begin inline asm
	shr.b32 %r405, %r406, %r449;
	// end inline asm
	and.b32  	%r505, %r390, %r405;
	shl.b32 	%r506, %r505, 10;
	and.b32  	%r507, %r506, 31744;
	add.s32 	%r508, %r119, %r507;
	shr.u32 	%r509, %r505, 4;
	and.b32  	%r510, %r509, 268435454;
	add.s32 	%r170, %r508, %r510;
	ld.shared.u16 	%rs5, [%r170];
	add.s16 	%rs24, %rs5, 1;
	st.shared.u16 	[%r170], %rs24;
	setp.eq.s32 	%p65, %r911, 2147483647;
	selp.b32 	%r409, -2147483648, %r911, %p65;
	// begin inline asm
	shr.b32 %r408, %r409, %r449;
	// end inline asm
	and.b32  	%r511, %r390, %r408;
	shl.b32 	%r512, %r511, 10;
	and.b32  	%r513, %r512, 31744;
	add.s32 	%r514, %r119, %r513;
	shr.u32 	%r515, %r511, 4;
	and.b32  	%r516, %r515, 268435454;
	add.s32 	%r171, %r514, %r516;
	ld.shared.u16 	%rs6, [%r171];
	add.s16 	%rs25, %rs6, 1;
	st.shared.u16 	[%r171], %rs25;
	setp.eq.s32 	%p66, %r910, 2147483647;
	selp.b32 	%r412, -2147483648, %r910, %p66;
	// begin inline asm
	shr.b32 %r411, %r412, %r449;
	// end inline asm
	and.b32  	%r517, %r390, %r411;
	shl.b32 	%r518, %r517, 10;
	and.b32  	%r519, %r518, 31744;
	add.s32 	%r520, %r119, %r519;
	shr.u32 	%r521, %r517, 4;
	and.b32  	%r522, %r521, 268435454;
	add.s32 	%r172, %r520, %r522;
	ld.shared.u16 	%rs7, [%r172];
	add.s16 	%rs26, %rs7, 1;
	st.shared.u16 	[%r172], %rs26;
	setp.eq.s32 	%p67, %r909, 2147483647;
	selp.b32 	%r415, -2147483648, %r909, %p67;
	// begin inline asm
	shr.b32 %r414, %r415, %r449;
	// end inline asm
	and.b32  	%r523, %r390, %r414;
	shl.b32 	%r524, %r523, 10;
	and.b32  	%r525, %r524, 31744;
	add.s32 	%r526, %r119, %r525;
	shr.u32 	%r527, %r523, 4;
	and.b32  	%r528, %r527, 268435454;
	add.s32 	%r173, %r526, %r528;
	ld.shared.u16 	%rs8, [%r173];
	add.s16 	%rs27, %rs8, 1;
	st.shared.u16 	[%r173], %rs27;
	setp.eq.s32 	%p68, %r908, 2147483647;
	selp.b32 	%r418, -2147483648, %r908, %p68;
	// begin inline asm
	shr.b32 %r417, %r418, %r449;
	// end inline asm
	and.b32  	%r529, %r390, %r417;
	shl.b32 	%r530, %r529, 10;
	and.b32  	%r531, %r530, 31744;
	add.s32 	%r532, %r119, %r531;
	shr.u32 	%r533, %r529, 4;
	and.b32  	%r534, %r533, 268435454;
	add.s32 	%r174, %r532, %r534;
	ld.shared.u16 	%rs9, [%r174];
	add.s16 	%rs28, %rs9, 1;
	st.shared.u16 	[%r174], %rs28;
	setp.eq.s32 	%p69, %r907, 2147483647;
	selp.b32 	%r421, -2147483648, %r907, %p69;
	// begin inline asm
	shr.b32 %r420, %r421, %r449;
	// end inline asm
	and.b32  	%r535, %r390, %r420;
	shl.b32 	%r536, %r535, 10;
	and.b32  	%r537, %r536, 31744;
	add.s32 	%r538, %r119, %r537;
	shr.u32 	%r539, %r535, 4;
	and.b32  	%r540, %r539, 268435454;
	add.s32 	%r175, %r538, %r540;
	ld.shared.u16 	%rs10, [%r175];
	add.s16 	%rs29, %rs10, 1;
	st.shared.u16 	[%r175], %rs29;
	setp.eq.s32 	%p70, %r906, 2147483647;
	selp.b32 	%r424, -2147483648, %r906, %p70;
	// begin inline asm
	shr.b32 %r423, %r424, %r449;
	// end inline asm
	and.b32  	%r541, %r390, %r423;
	shl.b32 	%r542, %r541, 10;
	and.b32  	%r543, %r542, 31744;
	add.s32 	%r544, %r119, %r543;
	shr.u32 	%r545, %r541, 4;
	and.b32  	%r546, %r545, 268435454;
	add.s32 	%r176, %r544, %r546;
	ld.shared.u16 	%rs11, [%r176];
	add.s16 	%rs30, %rs11, 1;
	st.shared.u16 	[%r176], %rs30;
	setp.eq.s32 	%p71, %r905, 2147483647;
	selp.b32 	%r427, -2147483648, %r905, %p71;
	// begin inline asm
	shr.b32 %r426, %r427, %r449;
	// end inline asm
	and.b32  	%r547, %r390, %r426;
	shl.b32 	%r548, %r547, 10;
	and.b32  	%r549, %r548, 31744;
	add.s32 	%r550, %r119, %r549;
	shr.u32 	%r551, %r547, 4;
	and.b32  	%r552, %r551, 268435454;
	add.s32 	%r177, %r550, %r552;
	ld.shared.u16 	%rs12, [%r177];
	add.s16 	%rs31, %rs12, 1;
	st.shared.u16 	[%r177], %rs31;
	setp.eq.s32 	%p72, %r904, 2147483647;
	selp.b32 	%r430, -2147483648, %r904, %p72;
	// begin inline asm
	shr.b32 %r429, %r430, %r449;
	// end inline asm
	and.b32  	%r553, %r390, %r429;
	shl.b32 	%r554, %r553, 10;
	and.b32  	%r555, %r554, 31744;
	add.s32 	%r556, %r119, %r555;
	shr.u32 	%r557, %r553, 4;
	and.b32  	%r558, %r557, 268435454;
	add.s32 	%r178, %r556, %r558;
	ld.shared.u16 	%rs13, [%r178];
	add.s16 	%rs32, %rs13, 1;
	st.shared.u16 	[%r178], %rs32;
	setp.eq.s32 	%p73, %r903, 2147483647;
	selp.b32 	%r433, -2147483648, %r903, %p73;
	// begin inline asm
	shr.b32 %r432, %r433, %r449;
	// end inline asm
	and.b32  	%r559, %r390, %r432;
	shl.b32 	%r560, %r559, 10;
	and.b32  	%r561, %r560, 31744;
	add.s32 	%r562, %r119, %r561;
	shr.u32 	%r563, %r559, 4;
	and.b32  	%r564, %r563, 268435454;
	add.s32 	%r179, %r562, %r564;
	ld.shared.u16 	%rs14, [%r179];
	add.s16 	%rs33, %rs14, 1;
	st.shared.u16 	[%r179], %rs33;
	setp.eq.s32 	%p74, %r902, 2147483647;
	selp.b32 	%r436, -2147483648, %r902, %p74;
	// begin inline asm
	shr.b32 %r435, %r436, %r449;
	// end inline asm
	and.b32  	%r565, %r390, %r435;
	shl.b32 	%r566, %r565, 10;
	and.b32  	%r567, %r566, 31744;
	add.s32 	%r568, %r119, %r567;
	shr.u32 	%r569, %r565, 4;
	and.b32  	%r570, %r569, 268435454;
	add.s32 	%r180, %r568, %r570;
	ld.shared.u16 	%rs15, [%r180];
	add.s16 	%rs34, %rs15, 1;
	st.shared.u16 	[%r180], %rs34;
	setp.eq.s32 	%p75, %r901, 2147483647;
	selp.b32 	%r439, -2147483648, %r901, %p75;
	// begin inline asm
	shr.b32 %r438, %r439, %r449;
	// end inline asm
	and.b32  	%r571, %r390, %r438;
	shl.b32 	%r572, %r571, 10;
	and.b32  	%r573, %r572, 31744;
	add.s32 	%r574, %r119, %r573;
	shr.u32 	%r575, %r571, 4;
	and.b32  	%r576, %r575, 268435454;
	add.s32 	%r181, %r574, %r576;
	ld.shared.u16 	%rs16, [%r181];
	add.s16 	%rs35, %rs16, 1;
	st.shared.u16 	[%r181], %rs35;
	setp.eq.s32 	%p76, %r900, 2147483647;
	selp.b32 	%r442, -2147483648, %r900, %p76;
	// begin inline asm
	shr.b32 %r441, %r442, %r449;
	// end inline asm
	and.b32  	%r577, %r390, %r441;
	shl.b32 	%r578, %r577, 10;
	and.b32  	%r579, %r578, 31744;
	add.s32 	%r580, %r119, %r579;
	shr.u32 	%r581, %r577, 4;
	and.b32  	%r582, %r581, 268435454;
	add.s32 	%r182, %r580, %r582;
	ld.shared.u16 	%rs17, [%r182];
	add.s16 	%rs36, %rs17, 1;
	st.shared.u16 	[%r182], %rs36;
	setp.eq.s32 	%p77, %r899, 2147483647;
	selp.b32 	%r445, -2147483648, %r899, %p77;
	// begin inline asm
	shr.b32 %r444, %r445, %r449;
	// end inline asm
	and.b32  	%r583, %r390, %r444;
	shl.b32 	%r584, %r583, 10;
	and.b32  	%r585, %r584, 31744;
	add.s32 	%r586, %r119, %r585;
	shr.u32 	%r587, %r583, 4;
	and.b32  	%r588, %r587, 268435454;
	add.s32 	%r183, %r586, %r588;
	ld.shared.u16 	%rs18, [%r183];
	add.s16 	%rs37, %rs18, 1;
	st.shared.u16 	[%r183], %rs37;
	setp.eq.s32 	%p78, %r898, 2147483647;
	selp.b32 	%r448, -2147483648, %r898, %p78;
	// begin inline asm
	shr.b32 %r447, %r448, %r449;
	// end inline asm
	and.b32  	%r589, %r390, %r447;
	shl.b32 	%r590, %r589, 10;
	and.b32  	%r591, %r590, 31744;
	add.s32 	%r592, %r119, %r591;
	shr.u32 	%r593, %r589, 4;
	and.b32  	%r594, %r593, 268435454;
	add.s32 	%r184, %r592, %r594;
	ld.shared.u16 	%rs19, [%r184];
	add.s16 	%rs38, %rs19, 1;
	st.shared.u16 	[%r184], %rs38;
	bar.sync 	0;
	ld.shared.u32 	%r185, [%r120];
	ld.shared.u32 	%r595, [%r120+4];
	ld.shared.u32 	%r596, [%r120+8];
	ld.shared.u32 	%r597, [%r120+12];
	ld.shared.u32 	%r598, [%r120+16];
	ld.shared.u32 	%r599, [%r120+20];
	ld.shared.u32 	%r600, [%r120+24];
	ld.shared.u32 	%r601, [%r120+28];
	ld.shared.u32 	%r602, [%r120+32];
	ld.shared.u32 	%r603, [%r120+36];
	ld.shared.u32 	%r604, [%r120+40];
	ld.shared.u32 	%r605, [%r120+44];
	ld.shared.u32 	%r606, [%r120+48];
	ld.shared.u32 	%r607, [%r120+52];
	ld.shared.u32 	%r608, [%r120+56];
	ld.shared.u32 	%r609, [%r120+60];
	ld.shared.u32 	%r610, [%r120+64];
	ld.shared.u32 	%r611, [%r120+68];
	ld.shared.u32 	%r612, [%r120+72];
	ld.shared.u32 	%r613, [%r120+76];
	ld.shared.u32 	%r614, [%r120+80];
	ld.shared.u32 	%r615, [%r120+84];
	ld.shared.u32 	%r616, [%r120+88];
	ld.shared.u32 	%r617, [%r120+92];
	ld.shared.u32 	%r618, [%r120+96];
	ld.shared.u32 	%r619, [%r120+100];
	ld.shared.u32 	%r620, [%r120+104];
	ld.shared.u32 	%r621, [%r120+108];
	ld.shared.u32 	%r622, [%r120+112];
	ld.shared.u32 	%r623, [%r120+116];
	ld.shared.u32 	%r624, [%r120+120];
	ld.shared.u32 	%r625, [%r120+124];
	ld.shared.u32 	%r626, [%r120+128];
	add.s32 	%r186, %r595, %r185;
	add.s32 	%r187, %r596, %r186;
	add.s32 	%r188, %r597, %r187;
	add.s32 	%r189, %r598, %r188;
	add.s32 	%r190, %r599, %r189;
	add.s32 	%r191, %r600, %r190;
	add.s32 	%r192, %r601, %r191;
	add.s32 	%r193, %r602, %r192;
	add.s32 	%r194, %r603, %r193;
	add.s32 	%r195, %r604, %r194;
	add.s32 	%r196, %r605, %r195;
	add.s32 	%r197, %r606, %r196;
	add.s32 	%r198, %r607, %r197;
	add.s32 	%r199, %r608, %r198;
	add.s32 	%r200, %r609, %r199;
	add.s32 	%r201, %r610, %r200;
	add.s32 	%r202, %r611, %r201;
	add.s32 	%r203, %r612, %r202;
	add.s32 	%r204, %r613, %r203;
	add.s32 	%r205, %r614, %r204;
	add.s32 	%r206, %r615, %r205;
	add.s32 	%r207, %r616, %r206;
	add.s32 	%r208, %r617, %r207;
	add.s32 	%r209, %r618, %r208;
	add.s32 	%r210, %r619, %r209;
	add.s32 	%r211, %r620, %r210;
	add.s32 	%r212, %r621, %r211;
	add.s32 	%r213, %r622, %r212;
	add.s32 	%r214, %r623, %r213;
	add.s32 	%r215, %r624, %r214;
	add.s32 	%r216, %r625, %r215;
	add.s32 	%r455, %r626, %r216;
	// begin inline asm
	mov.u32 %r450, %laneid;
	// end inline asm
	mov.b32 	%r453, 1;
	mov.b32 	%r480, -1;
	// begin inline asm
	{  .reg .u32 r0;  .reg .pred p;  shfl.sync.up.b32 r0|p, %r455, %r453, %r478, %r480;  @p add.u32 r0, r0, %r455;  mov.u32 %r451, r0;}
	// end inline asm
	mov.b32 	%r459, 2;
	// begin inline asm
	{  .reg .u32 r0;  .reg .pred p;  shfl.sync.up.b32 r0|p, %r451, %r459, %r478, %r480;  @p add.u32 r0, r0, %r451;  mov.u32 %r457, r0;}
	// end inline asm
	mov.b32 	%r465, 4;
	// begin inline asm
	{  .reg .u32 r0;  .reg .pred p;  shfl.sync.up.b32 r0|p, %r457, %r465, %r478, %r480;  @p add.u32 r0, r0, %r457;  mov.u32 %r463, r0;}
	// end inline asm
	mov.b32 	%r471, 8;
	// begin inline asm
	{  .reg .u32 r0;  .reg .pred p;  shfl.sync.up.b32 r0|p, %r463, %r471, %r478, %r480;  @p add.u32 r0, r0, %r463;  mov.u32 %r469, r0;}
	// end inline asm
	mov.b32 	%r477, 16;
	// begin inline asm
	{  .reg .u32 r0;  .reg .pred p;  shfl.sync.up.b32 r0|p, %r469, %r477, %r478, %r480;  @p add.u32 r0, r0, %r469;  mov.u32 %r475, r0;}
	// end inline asm
	setp.ne.s32 	%p79, %r450, 31;
	@%p79 bra 	$L__BB4_79;
	st.shared.u32 	[%r121], %r475;
$L__BB4_79:
	sub.s32 	%r627, %r475, %r455;
	setp.gt.u32 	%p80, %r2, 31;
	setp.eq.s32 	%p81, %r118, 7;
	setp.eq.s32 	%p82, %r118, 6;
	setp.eq.s32 	%p83, %r118, 5;
	setp.eq.s32 	%p84, %r118, 4;
	setp.eq.s32 	%p85, %r118, 3;
	setp.eq.s32 	%p86, %r118, 2;
	setp.eq.s32 	%p87, %r118, 1;
	bar.sync 	0;
	ld.shared.v4.u32 	{%r628, %r629, %r630, %r631}, [_ZZN3cub18CUB_300001_SM_10006detail10radix_sort31DeviceRadixSortSingleTileKernelINS1_5radix10policy_hubIfjyE10Policy1000ELNS0_9SortOrderE0EfjyNS1_21identity_decomposer_tEEEvPKT1_PSA_PKT2_PSE_T3_iiT4_E12temp_storage+33792];
	selp.b32 	%r632, %r628, %r936, %p87;
	add.s32 	%r633, %r629, %r628;
	selp.b32 	%r634, %r633, %r632, %p86;
	add.s32 	%r635, %r633, %r630;
	selp.b32 	%r636, %r635, %r634, %p85;
	add.s32 	%r637, %r635, %r631;
	selp.b32 	%r638, %r637, %r636, %p84;
	ld.shared.v4.u32 	{%r639, %r640, %r641, %r642}, [_ZZN3cub18CUB_300001_SM_10006detail10radix_sort31DeviceRadixSortSingleTileKernelINS1_5radix10policy_hubIfjyE10Policy1000ELNS0_9SortOrderE0EfjyNS1_21identity_decomposer_tEEEvPKT1_PSA_PKT2_PSE_T3_iiT4_E12temp_storage+33808];
	add.s32 	%r643, %r637, %r639;
	selp.b32 	%r644, %r643, %r638, %p83;
	add.s32 	%r645, %r643, %r640;
	selp.b32 	%r646, %r645, %r644, %p82;
	add.s32 	%r647, %r645, %r641;
	selp.b32 	%r936, %r647, %r646, %p81;
	add.s32 	%r221, %r647, %r642;
	setp.ne.s32 	%p88, %r450, 0;
	selp.b32 	%r648, %r627, 0, %p88;
	add.s32 	%r649, %r936, %r648;
	or.pred  	%p89, %p80, %p88;
	selp.b32 	%r937, %r649, %r627, %p80;
	@%p89 bra 	$L__BB4_81;
	shl.b32 	%r937, %r221, 16;
	st.shared.u32 	[_ZZN3cub18CUB_300001_SM_10006detail10radix_sort31DeviceRadixSortSingleTileKernelINS1_5radix10policy_hubIfjyE10Policy1000ELNS0_9SortOrderE0EfjyNS1_21identity_decomposer_tEEEvPKT1_PSA_PKT2_PSE_T3_iiT4_E12temp_storage+33832], %r937;
$L__BB4_81:
	setp.eq.s32 	%p90, %r2, 0;
	bar.sync 	0;
	ld.shared.u32 	%r650, [_ZZN3cub18CUB_300001_SM_10006detail10radix_sort31DeviceRadixSortSingleTileKernelINS1_5radix10policy_hubIfjyE10Policy1000ELNS0_9SortOrderE0EfjyNS1_21identity_decomposer_tEEEvPKT1_PSA_PKT2_PSE_T3_iiT4_E12temp_storage+33832];
	selp.b32 	%r651, 0, %r650, %p90;
	add.s32 	%r652, %r937, %r651;
	add.s32 	%r653, %r185, %r652;
	add.s32 	%r654, %r186, %r652;
	add.s32 	%r655, %r187, %r652;
	add.s32 	%r656, %r188, %r652;
	add.s32 	%r657, %r189, %r652;
	add.s32 	%r658, %r190, %r652;
	add.s32 	%r659, %r191, %r652;
	add.s32 	%r660, %r192, %r652;
	add.s32 	%r661, %r193, %r652;
	add.s32 	%r662, %r194, %r652;
	add.s32 	%r663, %r195, %r652;
	add.s32 	%r664, %r196, %r652;
	add.s32 	%r665, %r197, %r652;
	add.s32 	%r666, %r198, %r652;
	add.s32 	%r667, %r199, %r652;
	add.s32 	%r668, %r200, %r652;
	add.s32 	%r669, %r201, %r652;
	add.s32 	%r670, %r202, %r652;
	add.s32 	%r671, %r203, %r652;
	add.s32 	%r672, %r204, %r652;
	add.s32 	%r673, %r205, %r652;
	add.s32 	%r674, %r206, %r652;
	add.s32 	%r675, %r207, %r652;
	add.s32 	%r676, %r208, %r652;
	add.s32 	%r677, %r209, %r652;
	add.s32 	%r678, %r210, %r652;
	add.s32 	%r679, %r211, %r652;
	add.s32 	%r680, %r212, %r652;
	add.s32 	%r681, %r213, %r652;
	add.s32 	%r682, %r214, %r652;
	add.s32 	%r683, %r215, %r652;
	add.s32 	%r684, %r216, %r652;
	st.shared.u32 	[%r120], %r652;
	st.shared.u32 	[%r120+4], %r653;
	st.shared.u32 	[%r120+8], %r654;
	st.shared.u32 	[%r120+12], %r655;
	st.shared.u32 	[%r120+16], %r656;
	st.shared.u32 	[%r120+20], %r657;
	st.shared.u32 	[%r120+24], %r658;
	st.shared.u32 	[%r120+28], %r659;
	st.shared.u32 	[%r120+32], %r660;
	st.shared.u32 	[%r120+36], %r661;
	st.shared.u32 	[%r120+40], %r662;
	st.shared.u32 	[%r120+44], %r663;
	st.shared.u32 	[%r120+48], %r664;
	st.shared.u32 	[%r120+52], %r665;
	st.shared.u32 	[%r120+56], %r666;
	st.shared.u32 	[%r120+60], %r667;
	st.shared.u32 	[%r120+64], %r668;
	st.shared.u32 	[%r120+68], %r669;
	st.shared.u32 	[%r120+72], %r670;
	st.shared.u32 	[%r120+76], %r671;
	st.shared.u32 	[%r120+80], %r672;
	st.shared.u32 	[%r120+84], %r673;
	st.shared.u32 	[%r120+88], %r674;
	st.shared.u32 	[%r120+92], %r675;
	st.shared.u32 	[%r120+96], %r676;
	st.shared.u32 	[%r120+100], %r677;
	st.shared.u32 	[%r120+104], %r678;
	st.shared.u32 	[%r120+108], %r679;
	st.shared.u32 	[%r120+112], %r680;
	st.shared.u32 	[%r120+116], %r681;
	st.shared.u32 	[%r120+120], %r682;
	st.shared.u32 	[%r120+124], %r683;
	st.shared.u32 	[%r120+128], %r684;
	bar.sync 	0;
	cvt.u32.u16 	%r685, %rs1;
	ld.shared.u16 	%r686, [%r166];
	add.s32 	%r225, %r686, %r685;
	cvt.u32.u16 	%r687, %rs2;
	ld.shared.u16 	%r688, [%r167];
	add.s32 	%r226, %r688, %r687;
	cvt.u32.u16 	%r689, %rs3;
	ld.shared.u16 	%r690, [%r168];
	add.s32 	%r227, %r690, %r689;
	cvt.u32.u16 	%r691, %rs4;
	ld.shared.u16 	%r692, [%r169];
	add.s32 	%r228, %r692, %r691;
	cvt.u32.u16 	%r693, %rs5;
	ld.shared.u16 	%r694, [%r170];
	add.s32 	%r229, %r694, %r693;
	cvt.u32.u16 	%r695, %rs6;
	ld.shared.u16 	%r696, [%r171];
	add.s32 	%r230, %r696, %r695;
	cvt.u32.u16 	%r697, %rs7;
	ld.shared.u16 	%r698, [%r172];
	add.s32 	%r231, %r698, %r697;
	cvt.u32.u16 	%r699, %rs8;
	ld.shared.u16 	%r700, [%r173];
	add.s32 	%r232, %r700, %r699;
	cvt.u32.u16 	%r701, %rs9;
	ld.shared.u16 	%r702, [%r174];
	add.s32 	%r233, %r702, %r701;
	cvt.u32.u16 	%r703, %rs10;
	ld.shared.u16 	%r704, [%r175];
	add.s32 	%r234, %r704, %r703;
	cvt.u32.u16 	%r705, %rs11;
	ld.shared.u16 	%r706, [%r176];
	add.s32 	%r235, %r706, %r705;
	cvt.u32.u16 	%r707, %rs12;
	ld.shared.u16 	%r708, [%r177];
	add.s32 	%r236, %r708, %r707;
	cvt.u32.u16 	%r709, %rs13;
	ld.shared.u16 	%r710, [%r178];
	add.s32 	%r237, %r710, %r709;
	cvt.u32.u16 	%r711, %rs14;
	ld.shared.u16 	%r712, [%r179];
	add.s32 	%r238, %r712, %r711;
	cvt.u32.u16 	%r713, %rs15;
	ld.shared.u16 	%r714, [%r180];
	add.s32 	%r239, %r714, %r713;
	cvt.u32.u16 	%r715, %rs16;
	ld.shared.u16 	%r716, [%r181];
	add.s32 	%r240, %r716, %r715;
	cvt.u32.u16 	%r717, %rs17;
	ld.shared.u16 	%r718, [%r182];
	add.s32 	%r241, %r718, %r717;
	cvt.u32.u16 	%r719, %rs18;
	ld.shared.u16 	%r720, [%r183];
	add.s32 	%r242, %r720, %r719;
	cvt.u32.u16 	%r721, %rs19;
	ld.shared.u16 	%r722, [%r184];
	add.s32 	%r243, %r722, %r721;
	bar.sync 	0;
	setp.lt.s32 	%p91, %r897, %r323;
	@%p91 bra 	$L__BB4_121;
	cvt.u64.u32 	%rd15, %r2;
	shl.b32 	%r723, %r225, 2;
	mov.u32 	%r724, _ZZN3cub18CUB_300001_SM_10006detail10radix_sort31DeviceRadixSortSingleTileKernelINS1_5radix10policy_hubIfjyE10Policy1000ELNS0_9SortOrderE0EfjyNS1_21identity_decomposer_tEEEvPKT1_PSA_PKT2_PSE_T3_iiT4_E12temp_storage;
	add.s32 	%r725, %r724, %r723;
	st.shared.u32 	[%r725], %r916;
	shl.b32 	%r726, %r226, 2;
	add.s32 	%r727, %r724, %r726;
	st.shared.u32 	[%r727], %r915;
	shl.b32 	%r728, %r227, 2;
	add.s32 	%r729, %r724, %r728;
	st.shared.u32 	[%r729], %r914;
	shl.b32 	%r730, %r228, 2;
	add.s32 	%r731, %r724, %r730;
	st.shared.u32 	[%r731], %r913;
	shl.b32 	%r732, %r229, 2;
	add.s32 	%r733, %r724, %r732;
	st.shared.u32 	[%r733], %r912;
	shl.b32 	%r734, %r230, 2;
	add.s32 	%r735, %r724, %r734;
	st.shared.u32 	[%r735], %r911;
	shl.b32 	%r736, %r231, 2;
	add.s32 	%r737, %r724, %r736;
	st.shared.u32 	[%r737], %r910;
	shl.b32 	%r738, %r232, 2;
	add.s32 	%r739, %r724, %r738;
	st.shared.u32 	[%r739], %r909;
	shl.b32 	%r740, %r233, 2;
	add.s32 	%r741, %r724, %r740;
	st.shared.u32 	[%r741], %r908;
	shl.b32 	%r742, %r234, 2;
	add.s32 	%r743, %r724, %r742;
	st.shared.u32 	[%r743], %r907;
	shl.b32 	%r744, %r235, 2;
	add.s32 	%r745, %r724, %r744;
	st.shared.u32 	[%r745], %r906;
	shl.b32 	%r746, %r236, 2;
	add.s32 	%r747, %r724, %r746;
	st.shared.u32 	[%r747], %r905;
	shl.b32 	%r748, %r237, 2;
	add.s32 	%r749, %r724, %r748;
	st.shared.u32 	[%r749], %r904;
	shl.b32 	%r750, %r238, 2;
	add.s32 	%r751, %r724, %r750;
	st.shared.u32 	[%r751], %r903;
	shl.b32 	%r752, %r239, 2;
	add.s32 	%r753, %r724, %r752;
	st.shared.u32 	[%r753], %r902;
	shl.b32 	%r754, %r240, 2;
	add.s32 	%r755, %r724, %r754;
	st.shared.u32 	[%r755], %r901;
	shl.b32 	%r756, %r241, 2;
	add.s32 	%r757, %r724, %r756;
	st.shared.u32 	[%r757], %r900;
	shl.b32 	%r758, %r242, 2;
	add.s32 	%r759, %r724, %r758;
	st.shared.u32 	[%r759], %r899;
	shl.b32 	%r760, %r243, 2;
	add.s32 	%r761, %r724, %r760;
	st.shared.u32 	[%r761], %r898;
	bar.sync 	0;
	mad.lo.s32 	%r244, %r2, -72, %r122;
	ld.shared.u32 	%r245, [%r244];
	ld.shared.u32 	%r246, [%r244+1024];
	ld.shared.u32 	%r247, [%r244+2048];
	ld.shared.u32 	%r248, [%r244+3072];
	ld.shared.u32 	%r249, [%r244+4096];
	ld.shared.u32 	%r250, [%r244+5120];
	ld.shared.u32 	%r251, [%r244+6144];
	ld.shared.u32 	%r252, [%r244+7168];
	ld.shared.u32 	%r253, [%r244+8192];
	ld.shared.u32 	%r254, [%r244+9216];
	ld.shared.u32 	%r255, [%r244+10240];
	ld.shared.u32 	%r256, [%r244+11264];
	ld.shared.u32 	%r257, [%r244+12288];
	ld.shared.u32 	%r258, [%r244+13312];
	ld.shared.u32 	%r259, [%r244+14336];
	ld.shared.u32 	%r260, [%r244+15360];
	ld.shared.u32 	%r261, [%r244+16384];
	ld.shared.u32 	%r262, [%r244+17408];
	ld.shared.u32 	%r263, [%r244+18432];
	bar.sync 	0;
	st.shared.u32 	[%r725], %r935;
	st.shared.u32 	[%r727], %r934;
	st.shared.u32 	[%r729], %r933;
	st.shared.u32 	[%r731], %r932;
	st.shared.u32 	[%r733], %r931;
	st.shared.u32 	[%r735], %r930;
	st.shared.u32 	[%r737], %r929;
	st.shared.u32 	[%r739], %r928;
	st.shared.u32 	[%r741], %r927;
	st.shared.u32 	[%r743], %r926;
	st.shared.u32 	[%r745], %r925;
	st.shared.u32 	[%r747], %r924;
	st.shared.u32 	[%r749], %r923;
	st.shared.u32 	[%r751], %r922;
	st.shared.u32 	[%r753], %r921;
	st.shared.u32 	[%r755], %r920;
	st.shared.u32 	[%r757], %r919;
	st.shared.u32 	[%r759], %r918;
	st.shared.u32 	[%r761], %r917;
	bar.sync 	0;
	ld.shared.u32 	%r264, [%r244+1024];
	ld.shared.u32 	%r265, [%r244+2048];
	ld.shared.u32 	%r266, [%r244+3072];
	ld.shared.u32 	%r267, [%r244+4096];
	ld.shared.u32 	%r268, [%r244+5120];
	ld.shared.u32 	%r269, [%r244+6144];
	ld.shared.u32 	%r270, [%r244+7168];
	ld.shared.u32 	%r271, [%r244+8192];
	ld.shared.u32 	%r272, [%r244+9216];
	ld.shared.u32 	%r273, [%r244+10240];
	ld.shared.u32 	%r274, [%r244+11264];
	ld.shared.u32 	%r275, [%r244+12288];
	ld.shared.u32 	%r276, [%r244+13312];
	ld.shared.u32 	%r277, [%r244+14336];
	ld.shared.u32 	%r278, [%r244+15360];
	ld.shared.u32 	%r279, [%r244+16384];
	ld.shared.u32 	%r280, [%r244+17408];
	ld.shared.u32 	%r281, [%r244+18432];
	setp.gt.u64 	%p92, %rd2, %rd15;
	cvta.to.global.u64 	%rd16, %rd6;
	mul.wide.u32 	%rd17, %r2, 4;
	add.s64 	%rd4, %rd16, %rd17;
	cvta.to.global.u64 	%rd18, %rd8;
	add.s64 	%rd5, %rd18, %rd17;
	@%p92 bra 	$L__BB4_83;
	bra.uni 	$L__BB4_84;
$L__BB4_83:
	ld.shared.u32 	%r762, [%r244];
	setp.gt.s32 	%p93, %r245, -1;
	selp.b32 	%r763, -1, -2147483648, %p93;
	xor.b32  	%r764, %r763, %r245;
	st.global.u32 	[%rd4], %r764;
	st.global.u32 	[%rd5], %r762;
$L__BB4_84:
	add.s32 	%r765, %r2, 256;
	cvt.u64.u32 	%rd19, %r765;
	setp.le.u64 	%p94, %rd2, %rd19;
	@%p94 bra 	$L__BB4_86;
	setp.gt.s32 	%p95, %r246, -1;
	selp.b32 	%r766, -1, -2147483648, %p95;
	xor.b32  	%r767, %r766, %r246;
	st.global.u32 	[%rd4+1024], %r767;
	st.global.u32 	[%rd5+1024], %r264;
$L__BB4_86:
	add.s32 	%r768, %r2, 512;
	cvt.u64.u32 	%rd20, %r768;
	setp.le.u64 	%p96, %rd2, %rd20;
	@%p96 bra 	$L__BB4_88;
	setp.gt.s32 	%p97, %r247, -1;
	selp.b32 	%r769, -1, -2147483648, %p97;
	xor.b32  	%r770, %r769, %r247;
	st.global.u32 	[%rd4+2048], %r770;
	st.global.u32 	[%rd5+2048], %r265;
$L__BB4_88:
	add.s32 	%r771, %r2, 768;
	cvt.u64.u32 	%rd21, %r771;
	setp.le.u64 	%p98, %rd2, %rd21;
	@%p98 bra 	$L__BB4_90;
	setp.gt.s32 	%p99, %r248, -1;
	selp.b32 	%r772, -1, -2147483648, %p99;
	xor.b32  	%r773, %r772, %r248;
	st.global.u32 	[%rd4+3072], %r773;
	st.global.u32 	[%rd5+3072], %r266;
$L__BB4_90:
	or.b32  	%r774, %r2, 1024;
	cvt.u64.u32 	%rd22, %r774;
	setp.le.u64 	%p100, %rd2, %rd22;
	@%p100 bra 	$L__BB4_92;
	setp.gt.s32 	%p101, %r249, -1;
	selp.b32 	%r775, -1, -2147483648, %p101;
	xor.b32  	%r776, %r775, %r249;
	st.global.u32 	[%rd4+4096], %r776;
	st.global.u32 	[%rd5+4096], %r267;
$L__BB4_92:
	add.s32 	%r777, %r2, 1280;
	cvt.u64.u32 	%rd23, %r777;
	setp.le.u64 	%p102, %rd2, %rd23;
	@%p102 bra 	$L__BB4_94;
	setp.gt.s32 	%p103, %r250, -1;
	selp.b32 	%r778, -1, -2147483648, %p103;
	xor.b32  	%r779, %r778, %r250;
	st.global.u32 	[%rd4+5120], %r779;
	st.global.u32 	[%rd5+5120], %r268;
$L__BB4_94:
	add.s32 	%r780, %r2, 1536;
	cvt.u64.u32 	%rd24, %r780;
	setp.le.u64 	%p104, %rd2, %rd24;
	@%p104 bra 	$L__BB4_96;
	setp.gt.s32 	%p105, %r251, -1;
	selp.b32 	%r781, -1, -2147483648, %p105;
	xor.b32  	%r782, %r781, %r251;
	st.global.u32 	[%rd4+6144], %r782;
	st.global.u32 	[%rd5+6144], %r269;
$L__BB4_96:
	add.s32 	%r783, %r2, 1792;
	cvt.u64.u32 	%rd25, %r783;
	setp.le.u64 	%p106, %rd2, %rd25;
	@%p106 bra 	$L__BB4_98;
	setp.gt.s32 	%p107, %r252, -1;
	selp.b32 	%r784, -1, -2147483648, %p107;
	xor.b32  	%r785, %r784, %r252;
	st.global.u32 	[%rd4+7168], %r785;
	st.global.u32 	[%rd5+7168], %r270;
$L__BB4_98:
	or.b32  	%r786, %r2, 2048;
	cvt.u64.u32 	%rd26, %r786;
	setp.le.u64 	%p108, %rd2, %rd26;
	@%p108 bra 	$L__BB4_100;
	setp.gt.s32 	%p109, %r253, -1;
	selp.b32 	%r787, -1, -2147483648, %p109;
	xor.b32  	%r788, %r787, %r253;
	st.global.u32 	[%rd4+8192], %r788;
	st.global.u32 	[%rd5+8192], %r271;
$L__BB4_100:
	add.s32 	%r789, %r2, 2304;
	cvt.u64.u32 	%rd27, %r789;
	setp.le.u64 	%p110, %rd2, %rd27;
	@%p110 bra 	$L__BB4_102;
	setp.gt.s32 	%p111, %r254, -1;
	selp.b32 	%r790, -1, -2147483648, %p111;
	xor.b32  	%r791, %r790, %r254;
	st.global.u32 	[%rd4+9216], %r791;
	st.global.u32 	[%rd5+9216], %r272;
$L__BB4_102:
	add.s32 	%r792, %r2, 2560;
	cvt.u64.u32 	%rd28, %r792;
	setp.le.u64 	%p112, %rd2, %rd28;
	@%p112 bra 	$L__BB4_104;
	setp.gt.s32 	%p113, %r255, -1;
	selp.b32 	%r793, -1, -2147483648, %p113;
	xor.b32  	%r794, %r793, %r255;
	st.global.u32 	[%rd4+10240], %r794;
	st.global.u32 	[%rd5+10240], %r273;
$L__BB4_104:
	add.s32 	%r795, %r2, 2816;
	cvt.u64.u32 	%rd29, %r795;
	setp.le.u64 	%p114, %rd2, %rd29;
	@%p114 bra 	$L__BB4_106;
	setp.gt.s32 	%p115, %r256, -1;
	selp.b32 	%r796, -1, -2147483648, %p115;
	xor.b32  	%r797, %r796, %r256;
	st.global.u32 	[%rd4+11264], %r797;
	st.global.u32 	[%rd5+11264], %r274;
$L__BB4_106:
	or.b32  	%r798, %r2, 3072;
	cvt.u64.u32 	%rd30, %r798;
	setp.le.u64 	%p116, %rd2, %rd30;
	@%p116 bra 	$L__BB4_108;
	setp.gt.s32 	%p117, %r257, -1;
	selp.b32 	%r799, -1, -2147483648, %p117;
	xor.b32  	%r800, %r799, %r257;
	st.global.u32 	[%rd4+12288], %r800;
	st.global.u32 	[%rd5+12288], %r275;
$L__BB4_108:
	add.s32 	%r801, %r2, 3328;
	cvt.u64.u32 	%rd31, %r801;
	setp.le.u64 	%p118, %rd2, %rd31;
	@%p118 bra 	$L__BB4_110;
	setp.gt.s32 	%p119, %r258, -1;
	selp.b32 	%r802, -1, -2147483648, %p119;
	xor.b32  	%r803, %r802, %r258;
	st.global.u32 	[%rd4+13312], %r803;
	st.global.u32 	[%rd5+13312], %r276;
$L__BB4_110:
	add.s32 	%r804, %r2, 3584;
	cvt.u64.u32 	%rd32, %r804;
	setp.le.u64 	%p120, %rd2, %rd32;
	@%p120 bra 	$L__BB4_112;
	setp.gt.s32 	%p121, %r259, -1;
	selp.b32 	%r805, -1, -2147483648, %p121;
	xor.b32  	%r806, %r805, %r259;
	st.global.u32 	[%rd4+14336], %r806;
	st.global.u32 	[%rd5+14336], %r277;
$L__BB4_112:
	add.s32 	%r807, %r2, 3840;
	cvt.u64.u32 	%rd33, %r807;
	setp.le.u64 	%p122, %rd2, %rd33;
	@%p122 bra 	$L__BB4_114;
	setp.gt.s32 	%p123, %r260, -1;
	selp.b32 	%r808, -1, -2147483648, %p123;
	xor.b32  	%r809, %r808, %r260;
	st.global.u32 	[%rd4+15360], %r809;
	st.global.u32 	[%rd5+15360], %r278;
$L__BB4_114:
	or.b32  	%r810, %r2, 4096;
	cvt.u64.u32 	%rd34, %r810;
	setp.le.u64 	%p124, %rd2, %rd34;
	@%p124 bra 	$L__BB4_116;
	setp.gt.s32 	%p125, %r261, -1;
	selp.b32 	%r811, -1, -2147483648, %p125;
	xor.b32  	%r812, %r811, %r261;
	st.global.u32 	[%rd4+16384], %r812;
	st.global.u32 	[%rd5+16384], %r279;
$L__BB4_116:
	add.s32 	%r813, %r2, 4352;
	cvt.u64.u32 	%rd35, %r813;
	setp.le.u64 	%p126, %rd2, %rd35;
	@%p126 bra 	$L__BB4_118;
	setp.gt.s32 	%p127, %r262, -1;
	selp.b32 	%r814, -1, -2147483648, %p127;
	xor.b32  	%r815, %r814, %r262;
	st.global.u32 	[%rd4+17408], %r815;
	st.global.u32 	[%rd5+17408], %r280;
$L__BB4_118:
	add.s32 	%r816, %r2, 4608;
	cvt.u64.u32 	%rd36, %r816;
	setp.le.u64 	%p128, %rd2, %rd36;
	@%p128 bra 	$L__BB4_120;
	setp.gt.s32 	%p129, %r263, -1;
	selp.b32 	%r817, -1, -2147483648, %p129;
	xor.b32  	%r818, %r817, %r263;
	st.global.u32 	[%rd4+18432], %r818;
	st.global.u32 	[%rd5+18432], %r281;
$L__BB4_120:
	ret;
$L__BB4_121:
	shl.b32 	%r819, %r225, 2;
	mov.u32 	%r820, _ZZN3cub18CUB_300001_SM_10006detail10radix_sort31DeviceRadixSortSingleTileKernelINS1_5radix10policy_hubIfjyE10Policy1000ELNS0_9SortOrderE0EfjyNS1_21identity_decomposer_tEEEvPKT1_PSA_PKT2_PSE_T3_iiT4_E12temp_storage;
	add.s32 	%r821, %r820, %r819;
	st.shared.u32 	[%r821], %r916;
	shl.b32 	%r822, %r226, 2;
	add.s32 	%r823, %r820, %r822;
	st.shared.u32 	[%r823], %r915;
	shl.b32 	%r824, %r227, 2;
	add.s32 	%r825, %r820, %r824;
	st.shared.u32 	[%r825], %r914;
	shl.b32 	%r826, %r228, 2;
	add.s32 	%r827, %r820, %r826;
	st.shared.u32 	[%r827], %r913;
	shl.b32 	%r828, %r229, 2;
	add.s32 	%r829, %r820, %r828;
	st.shared.u32 	[%r829], %r912;
	shl.b32 	%r830, %r230, 2;
	add.s32 	%r831, %r820, %r830;
	st.shared.u32 	[%r831], %r911;
	shl.b32 	%r832, %r231, 2;
	add.s32 	%r833, %r820, %r832;
	st.shared.u32 	[%r833], %r910;
	shl.b32 	%r834, %r232, 2;
	add.s32 	%r835, %r820, %r834;
	st.shared.u32 	[%r835], %r909;
	shl.b32 	%r836, %r233, 2;
	add.s32 	%r837, %r820, %r836;
	st.shared.u32 	[%r837], %r908;
	shl.b32 	%r838, %r234, 2;
	add.s32 	%r839, %r820, %r838;
	st.shared.u32 	[%r839], %r907;
	shl.b32 	%r840, %r235, 2;
	add.s32 	%r841, %r820, %r840;
	st.shared.u32 	[%r841], %r906;
	shl.b32 	%r842, %r236, 2;
	add.s32 	%r843, %r820, %r842;
	st.shared.u32 	[%r843], %r905;
	shl.b32 	%r844, %r237, 2;
	add.s32 	%r845, %r820, %r844;
	st.shared.u32 	[%r845], %r904;
	shl.b32 	%r846, %r238, 2;
	add.s32 	%r847, %r820, %r846;
	st.shared.u32 	[%r847], %r903;
	shl.b32 	%r848, %r239, 2;
	add.s32 	%r849, %r820, %r848;
	st.shared.u32 	[%r849], %r902;
	shl.b32 	%r850, %r240, 2;
	add.s32 	%r851, %r820, %r850;
	st.shared.u32 	[%r851], %r901;
	shl.b32 	%r852, %r241, 2;
	add.s32 	%r853, %r820, %r852;
	st.shared.u32 	[%r853], %r900;
	shl.b32 	%r854, %r242, 2;
	add.s32 	%r855, %r820, %r854;
	st.shared.u32 	[%r855], %r899;
	shl.b32 	%r856, %r243, 2;
	add.s32 	%r857, %r820, %r856;
	st.shared.u32 	[%r857], %r898;
	bar.sync 	0;
	ld.shared.u32 	%r916, [%r122];
	ld.shared.u32 	%r915, [%r122+4];
	ld.shared.u32 	%r914, [%r122+8];
	ld.shared.u32 	%r913, [%r122+12];
	ld.shared.u32 	%r912, [%r122+16];
	ld.shared.u32 	%r911, [%r122+20];
	ld.shared.u32 	%r910, [%r122+24];
	ld.shared.u32 	%r909, [%r122+28];
	ld.shared.u32 	%r908, [%r122+32];
	ld.shared.u32 	%r907, [%r122+36];
	ld.shared.u32 	%r906, [%r122+40];
	ld.shared.u32 	%r905, [%r122+44];
	ld.shared.u32 	%r904, [%r122+48];
	ld.shared.u32 	%r903, [%r122+52];
	ld.shared.u32 	%r902, [%r122+56];
	ld.shared.u32 	%r901, [%r122+60];
	ld.shared.u32 	%r900, [%r122+64];
	ld.shared.u32 	%r899, [%r122+68];
	ld.shared.u32 	%r898, [%r122+72];
	bar.sync 	0;
	st.shared.u32 	[%r821], %r935;
	st.shared.u32 	[%r823], %r934;
	st.shared.u32 	[%r825], %r933;
	st.shared.u32 	[%r827], %r932;
	st.shared.u32 	[%r829], %r931;
	st.shared.u32 	[%r831], %r930;
	st.shared.u32 	[%r833], %r929;
	st.shared.u32 	[%r835], %r928;
	st.shared.u32 	[%r837], %r927;
	st.shared.u32 	[%r839], %r926;
	st.shared.u32 	[%r841], %r925;
	st.shared.u32 	[%r843], %r924;
	st.shared.u32 	[%r845], %r923;
	st.shared.u32 	[%r847], %r922;
	st.shared.u32 	[%r849], %r921;
	st.shared.u32 	[%r851], %r920;
	st.shared.u32 	[%r853], %r919;
	st.shared.u32 	[%r855], %r918;
	st.shared.u32 	[%r857], %r917;
	bar.sync 	0;
	ld.shared.u32 	%r935, [%r122];
	ld.shared.u32 	%r934, [%r122+4];
	ld.shared.u32 	%r933, [%r122+8];
	ld.shared.u32 	%r932, [%r122+12];
	ld.shared.u32 	%r931, [%r122+16];
	ld.shared.u32 	%r930, [%r122+20];
	ld.shared.u32 	%r929, [%r122+24];
	ld.shared.u32 	%r928, [%r122+28];
	ld.shared.u32 	%r927, [%r122+32];
	ld.shared.u32 	%r926, [%r122+36];
	ld.shared.u32 	%r925, [%r122+40];
	ld.shared.u32 	%r924, [%r122+44];
	ld.shared.u32 	%r923, [%r122+48];
	ld.shared.u32 	%r922, [%r122+52];
	ld.shared.u32 	%r921, [%r122+56];
	ld.shared.u32 	%r920, [%r122+60];
	ld.shared.u32 	%r919, [%r122+64];
	ld.shared.u32 	%r918, [%r122+68];
	ld.shared.u32 	%r917, [%r122+72];
	bar.sync 	0;
	add.s32 	%r897, %r897, 6;
	add.s32 	%r896, %r896, -6;
	bra.uni 	$L__BB4_77;

}
	// .globl	_ZN3cub18CUB_300001_SM_10006detail10radix_sort30DeviceRadixSortHistogramKernelINS1_5radix10policy_hubIfjyE10Policy1000ELNS0_9SortOrderE0EfyNS1_21identity_decomposer_tEEEvPT2_PKT1_SA_iiT3_
.visible .entry _ZN3cub18CUB_300001_SM_10006detail10radix_sort30DeviceRadixSortHistogramKernelINS1_5radix10policy_hubIfjyE10Policy1000ELNS0_9SortOrderE0EfyNS1_21identity_decomposer_tEEEvPT2_PKT1_SA_iiT3_(
	.param .u64 .ptr .align 1 _ZN3cub18CUB_300001_SM_10006detail10radix_sort30DeviceRadixSortHistogramKernelINS1_5radix10policy_hubIfjyE10Policy1000ELNS0_9SortOrderE0EfyNS1_21identity_decomposer_tEEEvPT2_PKT1_SA_iiT3__param_0,
	.param .u64 .ptr .align 1 _ZN3cub18CUB_300001_SM_10006detail10radix_sort30DeviceRadixSortHistogramKernelINS1_5radix10policy_hubIfjyE10Policy1000ELNS0_9SortOrderE0EfyNS1_21identity_decomposer_tEEEvPT2_PKT1_SA_iiT3__param_1,
	.param .u64 _ZN3cub18CUB_300001_SM_10006detail10radix_sort30DeviceRadixSortHistogramKernelINS1_5radix10policy_hubIfjyE10Policy1000ELNS0_9SortOrderE0EfyNS1_21identity_decomposer_tEEEvPT2_PKT1_SA_iiT3__param_2,
	.param .u32 _ZN3cub18CUB_300001_SM_10006detail10radix_sort30DeviceRadixSortHistogramKernelINS1_5radix10policy_hubIfjyE10Policy1000ELNS0_9SortOrderE0EfyNS1_21identity_decomposer_tEEEvPT2_PKT1_SA_iiT3__param_3,
	.param .u32 _ZN3cub18CUB_300001_SM_10006detail10radix_sort30DeviceRadixSortHistogramKernelINS1_5radix10policy_hubIfjyE10Policy1000ELNS0_9SortOrderE0EfyNS1_21identity_decomposer_tEEEvPT2_PKT1_SA_iiT3__param_4,
	.param .align 1 .b8 _ZN3cub18CUB_300001_SM_10006detail10radix_sort30DeviceRadixSortHistogramKernelINS1_5radix10policy_hubIfjyE10Policy1000ELNS0_9SortOrderE0EfyNS1_21identity_decomposer_tEEEvPT2_PKT1_SA_iiT3__param_5[1]
)
.maxntid 128
{
	.reg .pred 	%p<123>;
	.reg .b32 	%r<518>;
	.reg .b64 	%rd<137>;
	// demoted variable
	.shared .align 4 .b8 _ZZN3cub18CUB_300001_SM_10006detail10radix_sort30DeviceRadixSortHistogramKernelINS1_5radix10policy_hubIfjyE10Policy1000ELNS0_9SortOrderE0EfyNS1_21identity_decomposer_tEEEvPT2_PKT1_SA_iiT3_E12temp_storage[4096];
	ld.param.u64 	%rd18, [_ZN3cub18CUB_300001_SM_10006detail10radix_sort30DeviceRadixSortHistogramKernelINS1_5radix10policy_hubIfjyE10Policy1000ELNS0_9SortOrderE0EfyNS1_21identity_decomposer_tEEEvPT2_PKT1_SA_iiT3__param_0];
	ld.param.u64 	%rd19, [_ZN3cub18CUB_300001_SM_10006detail10radix_sort30DeviceRadixSortHistogramKernelINS1_5radix10policy_hubIfjyE10Policy1000ELNS0_9SortOrderE0EfyNS1_21identity_decomposer_tEEEvPT2_PKT1_SA_iiT3__param_1];
	ld.param.u64 	%rd17, [_ZN3cub18CUB_300001_SM_10006detail10radix_sort30DeviceRadixSortHistogramKernelINS1_5radix10policy_hubIfjyE10Policy1000ELNS0_9SortOrderE0EfyNS1_21identity_decomposer_tEEEvPT2_PKT1_SA_iiT3__param_2];
	ld.param.u32 	%r174, [_ZN3cub18CUB_300001_SM_10006detail10radix_sort30DeviceRadixSortHistogramKernelINS1_5radix10policy_hubIfjyE10Policy1000ELNS0_9SortOrderE0EfyNS1_21identity_decomposer_tEEEvPT2_PKT1_SA_iiT3__param_3];
	ld.param.u32 	%r175, [_ZN3cub18CUB_300001_SM_10006detail10radix_sort30DeviceRadixSortHistogramKernelINS1_5radix10policy_hubIfjyE10Policy1000ELNS0_9SortOrderE0EfyNS1_21identity_decomposer_tEEEvPT2_PKT1_SA_iiT3__param_4];
	cvta.to.global.u64 	%rd1, %rd19;
	cvta.to.global.u64 	%rd2, %rd18;
	setp.eq.s64 	%p2, %rd17, 0;
	@%p2 bra 	$L__BB5_153;
	sub.s32 	%r176, %r175, %r174;
	add.s32 	%r177, %r176, 7;
	shr.s32 	%r178, %r177, 31;
	shr.u32 	%r179, %r178, 29;
	add.s32 	%r180, %r177, %r179;
	shr.s32 	%r181, %r180, 3;
	mov.u32 	%r182, %tid.x;
	setp.gt.u32 	%p3, %r182, 255;
	setp.lt.s32 	%p4, %r177, 8;
	mov.u32 	%r183, %ctaid.x;
	shl.b32 	%r184, %r183, 11;
	cvt.u64.u32 	%rd3, %r184;
	mov.u32 	%r185, %nctaid.x;
	shl.b32 	%r186, %r185, 11;
	cvt.u64.u32 	%rd4, %r186;
	add.s32 	%r1, %r181, -1;
	and.b32  	%r2, %r181, 15;
	and.b32  	%r3, %r181, 7;
	add.s32 	%r4, %r3, -1;
	and.b32  	%r5, %r181, 3;
	or.pred  	%p1, %p3, %p4;
	shl.b32 	%r187, %r182, 2;
	mov.u32 	%r188, _ZZN3cub18CUB_300001_SM_10006detail10radix_sort30DeviceRadixSortHistogramKernelINS1_5radix10policy_hubIfjyE10Policy1000ELNS0_9SortOrderE0EfyNS1_21identity_decomposer_tEEEvPT2_PKT1_SA_iiT3_E12temp_storage;
	add.s32 	%r6, %r188, %r187;
	and.b32  	%r7, %r181, 268435440;
	cvt.u64.u32 	%rd5, %r182;
	add.s32 	%r8, %r182, 128;
	add.s32 	%r9, %r182, 256;
	add.s32 	%r10, %r182, 384;
	add.s32 	%r11, %r182, 512;
	add.s32 	%r12, %r182, 640;
	add.s32 	%r13, %r182, 768;
	or.b32  	%r14, %r182, 1024;
	add.s32 	%r15, %r182, 1920;
	and.b32  	%r16, %r181, 268435448;
	and.b32  	%r17, %r181, 1;
	neg.s32 	%r18, %r7;
	add.s32 	%r19, %r6, 8192;
	add.s64 	%rd21, %rd17, -1;
	shr.u64 	%rd22, %rd21, 30;
	add.s64 	%rd23, %rd22, 1;
	min.u64 	%rd6, %rd23, %rd17;
	mov.b64 	%rd135, 0;
$L__BB5_2:
	@%p1 bra 	$L__BB5_30;
	setp.lt.u32 	%p5, %r1, 15;
	mov.b32 	%r471, 0;
	@%p5 bra 	$L__BB5_6;
	mov.u32 	%r468, %r19;
	mov.u32 	%r469, %r18;
$L__BB5_5:
	.pragma "nounroll";
	mov.b32 	%r190, 0;
	st.shared.u32 	[%r468+-8192], %r190;
	st.shared.u32 	[%r468+-7168], %r190;
	st.shared.u32 	[%r468+-6144], %r190;
	st.shared.u32 	[%r468+-5120], %r190;
	st.shared.u32 	[%r468+-4096], %r190;
	st.shared.u32 	[%r468+-3072], %r190;
	st.shared.u32 	[%r468+-2048], %r190;
	st.shared.u32 	[%r468+-1024], %r190;
	st.shared.u32 	[%r468], %r190;
	st.shared.u32 	[%r468+1024], %r190;
	st.shared.u32 	[%r468+2048], %r190;
	st.shared.u32 	[%r468+3072], %r190;
	st.shared.u32 	[%r468+4096], %r190;
	st.shared.u32 	[%r468+5120], %r190;
	st.shared.u32 	[%r468+6144], %r190;
	st.shared.u32 	[%r468+7168], %r190;
	add.s32 	%r469, %r469, 16;
	add.s32 	%r468, %r468, 16384;
	setp.ne.s32 	%p6, %r469, 0;
	mov.u32 	%r471, %r7;
	@%p6 bra 	$L__BB5_5;
$L__BB5_6:
	add.s32 	%r25, %r2, -1;
	setp.eq.s32 	%p7, %r2, 0;
	@%p7 bra 	$L__BB5_16;
	setp.lt.u32 	%p8, %r25, 7;
	@%p8 bra 	$L__BB5_9;
	shl.b32 	%r191, %r471, 10;
	add.s32 	%r192, %r6, %r191;
	mov.b32 	%r193, 0;
	st.shared.u32 	[%r192], %r193;
	st.shared.u32 	[%r192+1024], %r193;
	st.shared.u32 	[%r192+2048], %r193;
	st.shared.u32 	[%r192+3072], %r193;
	st.shared.u32 	[%r192+4096], %r193;
	st.shared.u32 	[%r192+5120], %r193;
	st.shared.u32 	[%r192+6144], %r193;
	st.shared.u32 	[%r192+7168], %r193;
	add.s32 	%r471, %r471, 8;
$L__BB5_9:
	setp.eq.s32 	%p9, %r3, 0;
	@%p9 bra 	$L__BB5_16;
	setp.lt.u32 	%p10, %r4, 3;
	@%p10 bra 	$L__BB5_12;
	shl.b32 	%r194, %r471, 10;
	add.s32 	%r195, %r6, %r194;
	mov.b32 	%r196, 0;
	st.shared.u32 	[%r195], %r196;
	st.shared.u32 	[%r195+1024], %r196;
	st.shared.u32 	[%r195+2048], %r196;
	st.shared.u32 	[%r195+3072], %r196;
	add.s32 	%r471, %r471, 4;
$L__BB5_12:
	setp.eq.s32 	%p11, %r5, 0;
	@%p11 bra 	$L__BB5_16;
	setp.eq.s32 	%p12, %r5, 1;
	shl.b32 	%r197, %r471, 10;
	add.s32 	%r30, %r6, %r197;
	mov.b32 	%r198, 0;
	st.shared.u32 	[%r30], %r198;
	@%p12 bra 	$L__BB5_16;
	setp.eq.s32 	%p13, %r5, 2;
	mov.b32 	%r199, 0;
	st.shared.u32 	[%r30+1024], %r199;
	@%p13 bra 	$L__BB5_16;
	mov.b32 	%r200, 0;
	st.shared.u32 	[%r30+2048], %r200;
$L__BB5_16:
	cvt.u32.u64 	%r201, %rd5;
	setp.gt.u32 	%p14, %r201, 127;
	@%p14 bra 	$L__BB5_30;
	setp.lt.u32 	%p15, %r1, 15;
	mov.b32 	%r475, 0;
	@%p15 bra 	$L__BB5_20;
	mov.b32 	%r473, 0;
$L__BB5_19:
	.pragma "nounroll";
	shl.b32 	%r204, %r473, 10;
	add.s32 	%r205, %r6, %r204;
	mov.b32 	%r206, 0;
	st.shared.u32 	[%r205+512], %r206;
	st.shared.u32 	[%r205+1536], %r206;
	st.shared.u32 	[%r205+2560], %r206;
	st.shared.u32 	[%r205+3584], %r206;
	st.shared.u32 	[%r205+4608], %r206;
	st.shared.u32 	[%r205+5632], %r206;
	st.shared.u32 	[%r205+6656], %r206;
	st.shared.u32 	[%r205+7680], %r206;
	st.shared.u32 	[%r205+8704], %r206;
	st.shared.u32 	[%r205+9728], %r206;
	st.shared.u32 	[%r205+10752], %r206;
	st.shared.u32 	[%r205+11776], %r206;
	st.shared.u32 	[%r205+12800], %r206;
	st.shared.u32 	[%r205+13824], %r206;
	st.shared.u32 	[%r205+14848], %r206;
	st.shared.u32 	[%r205+15872], %r206;
	add.s32 	%r473, %r473, 16;
	setp.ne.s32 	%p16, %r473, %r7;
	mov.u32 	%r475, %r7;
	@%p16 bra 	$L__BB5_19;
$L__BB5_20:
	setp.eq.s32 	%p17, %r2, 0;
	@%p17 bra 	$L__BB5_30;
	setp.lt.u32 	%p18, %r25, 7;
	@%p18 bra 	$L__BB5_23;
	shl.b32 	%r207, %r475, 10;
	add.s32 	%r208, %r6, %r207;
	mov.b32 	%r209, 0;
	st.shared.u32 	[%r208+512], %r209;
	st.shared.u32 	[%r208+1536], %r209;
	st.shared.u32 	[%r208+2560], %r209;
	st.shared.u32 	[%r208+3584], %r209;
	st.shared.u32 	[%r208+4608], %r209;
	st.shared.u32 	[%r208+5632], %r209;
	st.shared.u32 	[%r208+6656], %r209;
	st.shared.u32 	[%r208+7680], %r209;
	add.s32 	%r475, %r475, 8;
$L__BB5_23:
	setp.eq.s32 	%p19, %r3, 0;
	@%p19 bra 	$L__BB5_30;
	setp.lt.u32 	%p20, %r4, 3;
	@%p20 bra 	$L__BB5_26;
	shl.b32 	%r210, %r475, 10;
	add.s32 	%r211, %r6, %r210;
	mov.b32 	%r212, 0;
	st.shared.u32 	[%r211+512], %r212;
	st.shared.u32 	[%r211+1536], %r212;
	st.shared.u32 	[%r211+2560], %r212;
	st.shared.u32 	[%r211+3584], %r212;
	add.s32 	%r475, %r475, 4;
$L__BB5_26:
	setp.eq.s32 	%p21, %r5, 0;
	@%p21 bra 	$L__BB5_30;
	setp.eq.s32 	%p22, %r5, 1;
	shl.b32 	%r213, %r475, 10;
	add.s32 	%r38, %r6, %r213;
	mov.b32 	%r214, 0;
	st.shared.u32 	[%r38+512], %r214;
	@%p22 bra 	$L__BB5_30;
	setp.eq.s32 	%p23, %r5, 2;
	mov.b32 	%r215, 0;
	st.shared.u32 	[%r38+1536], %r215;
	@%p23 bra 	$L__BB5_30;
	mov.b32 	%r216, 0;
	st.shared.u32 	[%r38+2560], %r216;
$L__BB5_30:
	bar.sync 	0;
	bar.sync 	0;
	shl.b64 	%rd8, %rd135, 30;
	sub.s64 	%rd24, %rd17, %rd8;
	min.u64 	%rd9, %rd24, 1073741824;
	setp.le.u64 	%p24, %rd9, %rd3;
	@%p24 bra 	$L__BB5_70;
	mov.u64 	%rd136, %rd3;
$L__BB5_32:
	add.s64 	%rd11, %rd136, %rd8;
	sub.s64 	%rd12, %rd17, %rd11;
	setp.lt.u64 	%p25, %rd12, 2048;
	@%p25 bra 	$L__BB5_34;
	add.s64 	%rd27, %rd11, %rd5;
	shl.b64 	%rd28, %rd27, 2;
	add.s64 	%rd29, %rd1, %rd28;
	ld.global.u32 	%r507, [%rd29];
	ld.global.u32 	%r506, [%rd29+512];
	ld.global.u32 	%r505, [%rd29+1024];
	ld.global.u32 	%r504, [%rd29+1536];
	ld.global.u32 	%r503, [%rd29+2048];
	ld.global.u32 	%r502, [%rd29+2560];
	ld.global.u32 	%r501, [%rd29+3072];
	ld.global.u32 	%r500, [%rd29+3584];
	ld.global.u32 	%r499, [%rd29+4096];
	ld.global.u32 	%r498, [%rd29+4608];
	ld.global.u32 	%r497, [%rd29+5120];
	ld.global.u32 	%r496, [%rd29+5632];
	ld.global.u32 	%r495, [%rd29+6144];
	ld.global.u32 	%r494, [%rd29+6656];
	ld.global.u32 	%r493, [%rd29+7168];
	ld.global.u32 	%r492, [%rd29+7680];
	bra.uni 	$L__BB5_66;
$L__BB5_34:
	cvt.u32.u64 	%r218, %rd5;
	cvt.u32.u64 	%r55, %rd12;
	setp.ge.s32 	%p26, %r218, %r55;
	add.s64 	%rd25, %rd11, %rd5;
	shl.b64 	%rd26, %rd25, 2;
	add.s64 	%rd13, %rd1, %rd26;
	mov.b32 	%r507, 2147483647;
	@%p26 bra 	$L__BB5_36;
	ld.global.u32 	%r507, [%rd13];
$L__BB5_36:
	setp.ge.s32 	%p27, %r8, %r55;
	mov.b32 	%r506, 2147483647;
	@%p27 bra 	$L__BB5_38;
	ld.global.u32 	%r506, [%rd13+512];
$L__BB5_38:
	setp.ge.s32 	%p28, %r9, %r55;
	mov.b32 	%r505, 2147483647;
	@%p28 bra 	$L__BB5_40;
	ld.global.u32 	%r505, [%rd13+1024];
$L__BB5_40:
	setp.ge.s32 	%p29, %r10, %r55;
	mov.b32 	%r504, 2147483647;
	@%p29 bra 	$L__BB5_42;
	ld.global.u32 	%r504, [%rd13+1536];
$L__BB5_42:
	setp.ge.s32 	%p30, %r11, %r55;
	mov.b32 	%r503, 2147483647;
	@%p30 bra 	$L__BB5_44;
	ld.global.u32 	%r503, [%rd13+2048];
$L__BB5_44:
	setp.ge.s32 	%p31, %r12, %r55;
	mov.b32 	%r502, 2147483647;
	@%p31 bra 	$L__BB5_46;
	ld.global.u32 	%r502, [%rd13+2560];
$L__BB5_46:
	setp.ge.s32 	%p32, %r13, %r55;
	mov.b32 	%r501, 2147483647;
	@%p32 bra 	$L__BB5_48;
	ld.global.u32 	%r501, [%rd13+3072];
$L__BB5_48:
	mov.u32 	%r226, %tid.x;
	add.s32 	%r227, %r226, 896;
	setp.ge.s32 	%p33, %r227, %r55;
	mov.b32 	%r500, 2147483647;
	@%p33 bra 	$L__BB5_50;
	ld.global.u32 	%r500, [%rd13+3584];
$L__BB5_50:
	setp.ge.s32 	%p34, %r14, %r55;
	mov.b32 	%r499, 2147483647;
	@%p34 bra 	$L__BB5_52;
	ld.global.u32 	%r499, [%rd13+4096];
$L__BB5_52:
	add.s32 	%r231, %r226, 1152;
	setp.ge.s32 	%p35, %r231, %r55;
	mov.b32 	%r498, 2147483647;
	@%p35 bra 	$L__BB5_54;
	ld.global.u32 	%r498, [%rd13+4608];
$L__BB5_54:
	add.s32 	%r234, %r226, 1280;
	setp.ge.s32 	%p36, %r234, %r55;
	mov.b32 	%r497, 2147483647;
	@%p36 bra 	$L__BB5_56;
	ld.global.u32 	%r497, [%rd13+5120];
$L__BB5_56:
	add.s32 	%r237, %r226, 1408;
	setp.ge.s32 	%p37, %r237, %r55;
	mov.b32 	%r496, 2147483647;
	@%p37 bra 	$L__BB5_58;
	ld.global.u32 	%r496, [%rd13+5632];
$L__BB5_58:
	add.s32 	%r240, %r226, 1536;
	setp.ge.s32 	%p38, %r240, %r55;
	mov.b32 	%r495, 2147483647;
	@%p38 bra 	$L__BB5_60;
	ld.global.u32 	%r495, [%rd13+6144];
$L__BB5_60:
	add.s32 	%r243, %r226, 1664;
	setp.ge.s32 	%p39, %r243, %r55;
	mov.b32 	%r494, 2147483647;
	@%p39 bra 	$L__BB5_62;
	ld.global.u32 	%r494, [%rd13+6656];
$L__BB5_62:
	add.s32 	%r246, %r226, 1792;
	setp.ge.s32 	%p40, %r246, %r55;
	mov.b32 	%r493, 2147483647;
	@%p40 bra 	$L__BB5_64;
	ld.global.u32 	%r493, [%rd13+7168];
$L__BB5_64:
	setp.ge.s32 	%p41, %r15, %r55;
	mov.b32 	%r492, 2147483647;
	@%p41 bra 	$L__BB5_66;
	ld.global.u32 	%r492, [%rd13+7680];
$L__BB5_66:
	setp.le.s32 	%p42, %r175, %r174;
	@%p42 bra 	$L__BB5_69;
	setp.gt.s32 	%p43, %r507, -1;
	selp.b32 	%r249, -2147483648, -1, %p43;
	xor.b32  	%r250, %r249, %r507;
	setp.gt.s32 	%p44, %r506, -1;
	selp.b32 	%r251, -2147483648, -1, %p44;
	xor.b32  	%r252, %r251, %r506;
	setp.gt.s32 	%p45, %r505, -1;
	selp.b32 	%r253, -2147483648, -1, %p45;
	xor.b32  	%r254, %r253, %r505;
	setp.gt.s32 	%p46, %r504, -1;
	selp.b32 	%r255, -2147483648, -1, %p46;
	xor.b32  	%r256, %r255, %r504;
	setp.gt.s32 	%p47, %r503, -1;
	selp.b32 	%r257, -2147483648, -1, %p47;
	xor.b32  	%r258, %r257, %r503;
	setp.gt.s32 	%p48, %r502, -1;
	selp.b32 	%r259, -2147483648, -1, %p48;
	xor.b32  	%r260, %r259, %r502;
	setp.gt.s32 	%p49, %r501, -1;
	selp.b32 	%r261, -2147483648, -1, %p49;
	xor.b32  	%r262, %r261, %r501;
	setp.gt.s32 	%p50, %r500, -1;
	selp.b32 	%r263, -2147483648, -1, %p50;
	xor.b32  	%r264, %r263, %r500;
	setp.gt.s32 	%p51, %r499, -1;
	selp.b32 	%r265, -2147483648, -1, %p51;
	xor.b32  	%r266, %r265, %r499;
	setp.gt.s32 	%p52, %r498, -1;
	selp.b32 	%r267, -2147483648, -1, %p52;
	xor.b32  	%r268, %r267, %r498;
	setp.gt.s32 	%p53, %r497, -1;
	selp.b32 	%r269, -2147483648, -1, %p53;
	xor.b32  	%r270, %r269, %r497;
	setp.gt.s32 	%p54, %r496, -1;
	selp.b32 	%r271, -2147483648, -1, %p54;
	xor.b32  	%r272, %r271, %r496;
	setp.gt.s32 	%p55, %r495, -1;
	selp.b32 	%r273, -2147483648, -1, %p55;
	xor.b32  	%r274, %r273, %r495;
	setp.gt.s32 	%p56, %r494, -1;
	selp.b32 	%r275, -2147483648, -1, %p56;
	xor.b32  	%r276, %r275, %r494;
	setp.gt.s32 	%p57, %r493, -1;
	selp.b32 	%r277, -2147483648, -1, %p57;
	xor.b32  	%r278, %r277, %r493;
	setp.gt.s32 	%p58, %r492, -1;
	selp.b32 	%r279, -2147483648, -1, %p58;
	xor.b32  	%r280, %r279, %r492;
	setp.eq.s32 	%p59, %r250, 2147483647;
	selp.b32 	%r103, -2147483648, %r250, %p59;
	setp.eq.s32 	%p60, %r252, 2147483647;
	selp.b32 	%r104, -2147483648, %r252, %p60;
	setp.eq.s32 	%p61, %r254, 2147483647;
	selp.b32 	%r105, -2147483648, %r254, %p61;
	setp.eq.s32 	%p62, %r256, 2147483647;
	selp.b32 	%r106, -2147483648, %r256, %p62;
	setp.eq.s32 	%p63, %r258, 2147483647;
	selp.b32 	%r107, -2147483648, %r258, %p63;
	setp.eq.s32 	%p64, %r260, 2147483647;
	selp.b32 	%r108, -2147483648, %r260, %p64;
	setp.eq.s32 	%p65, %r262, 2147483647;
	selp.b32 	%r109, -2147483648, %r262, %p65;
	setp.eq.s32 	%p66, %r264, 2147483647;
	selp.b32 	%r110, -2147483648, %r264, %p66;
	setp.eq.s32 	%p67, %r266, 2147483647;
	selp.b32 	%r111, -2147483648, %r266, %p67;
	setp.eq.s32 	%p68, %r268, 2147483647;
	selp.b32 	%r112, -2147483648, %r268, %p68;
	setp.eq.s32 	%p69, %r270, 2147483647;
	selp.b32 	%r113, -2147483648, %r270, %p69;
	setp.eq.s32 	%p70, %r272, 2147483647;
	selp.b32 	%r114, -2147483648, %r272, %p70;
	setp.eq.s32 	%p71, %r274, 2147483647;
	selp.b32 	%r115, -2147483648, %r274, %p71;
	setp.eq.s32 	%p72, %r276, 2147483647;
	selp.b32 	%r116, -2147483648, %r276, %p72;
	setp.eq.s32 	%p73, %r278, 2147483647;
	selp.b32 	%r117, -2147483648, %r278, %p73;
	setp.eq.s32 	%p74, %r280, 2147483647;
	selp.b32 	%r118, -2147483648, %r280, %p74;
	mov.b32 	%r508, 0;
	mov.u32 	%r509, %r174;
$L__BB5_68:
	sub.s32 	%r281, %r175, %r509;
	shl.b32 	%r282, %r508, 10;
	mov.u32 	%r283, _ZZN3cub18CUB_300001_SM_10006detail10radix_sort30DeviceRadixSortHistogramKernelINS1_5radix10policy_hubIfjyE10Policy1000ELNS0_9SortOrderE0EfyNS1_21identity_decomposer_tEEEvPT2_PKT1_SA_iiT3_E12temp_storage;
	add.s32 	%r284, %r283, %r282;
	min.s32 	%r285, %r281, 8;
	mov.b32 	%r286, -1;
	shl.b32 	%r287, %r286, %r285;
	not.b32 	%r288, %r287;
	shr.u32 	%r289, %r103, %r509;
	and.b32  	%r290, %r289, %r288;
	shl.b32 	%r291, %r290, 2;
	add.s32 	%r292, %r284, %r291;
	atom.shared.add.u32 	%r293, [%r292], 1;
	shr.u32 	%r294, %r104, %r509;
	and.b32  	%r295, %r294, %r288;
	shl.b32 	%r296, %r295, 2;
	add.s32 	%r297, %r284, %r296;
	atom.shared.add.u32 	%r298, [%r297], 1;
	shr.u32 	%r299, %r105, %r509;
	and.b32  	%r300, %r299, %r288;
	shl.b32 	%r301, %r300, 2;
	add.s32 	%r302, %r284, %r301;
	atom.shared.add.u32 	%r303, [%r302], 1;
	shr.u32 	%r304, %r106, %r509;
	and.b32  	%r305, %r304, %r288;
	shl.b32 	%r306, %r305, 2;
	add.s32 	%r307, %r284, %r306;
	atom.shared.add.u32 	%r308, [%r307], 1;
	shr.u32 	%r309, %r107, %r509;
	and.b32  	%r310, %r309, %r288;
	shl.b32 	%r311, %r310, 2;
	add.s32 	%r312, %r284, %r311;
	atom.shared.add.u32 	%r313, [%r312], 1;
	shr.u32 	%r314, %r108, %r509;
	and.b32  	%r315, %r314, %r288;
	shl.b32 	%r316, %r315, 2;
	add.s32 	%r317, %r284, %r316;
	atom.shared.add.u32 	%r318, [%r317], 1;
	shr.u32 	%r319, %r109, %r509;
	and.b32  	%r320, %r319, %r288;
	shl.b32 	%r321, %r320, 2;
	add.s32 	%r322, %r284, %r321;
	atom.shared.add.u32 	%r323, [%r322], 1;
	shr.u32 	%r324, %r110, %r509;
	and.b32  	%r325, %r324, %r288;
	shl.b32 	%r326, %r325, 2;
	add.s32 	%r327, %r284, %r326;
	atom.shared.add.u32 	%r328, [%r327], 1;
	shr.u32 	%r329, %r111, %r509;
	and.b32  	%r330, %r329, %r288;
	shl.b32 	%r331, %r330, 2;
	add.s32 	%r332, %r284, %r331;
	atom.shared.add.u32 	%r333, [%r332], 1;
	shr.u32 	%r334, %r112, %r509;
	and.b32  	%r335, %r334, %r288;
	shl.b32 	%r336, %r335, 2;
	add.s32 	%r337, %r284, %r336;
	atom.shared.add.u32 	%r338, [%r337], 1;
	shr.u32 	%r339, %r113, %r509;
	and.b32  	%r340, %r339, %r288;
	shl.b32 	%r341, %r340, 2;
	add.s32 	%r342, %r284, %r341;
	atom.shared.add.u32 	%r343, [%r342], 1;
	shr.u32 	%r344, %r114, %r509;
	and.b32  	%r345, %r344, %r288;
	shl.b32 	%r346, %r345, 2;
	add.s32 	%r347, %r284, %r346;
	atom.shared.add.u32 	%r348, [%r347], 1;
	shr.u32 	%r349, %r115, %r509;
	and.b32  	%r350, %r349, %r288;
	shl.b32 	%r351, %r350, 2;
	add.s32 	%r352, %r284, %r351;
	atom.shared.add.u32 	%r353, [%r352], 1;
	shr.u32 	%r354, %r116, %r509;
	and.b32  	%r355, %r354, %r288;
	shl.b32 	%r356, %r355, 2;
	add.s32 	%r357, %r284, %r356;
	atom.shared.add.u32 	%r358, [%r357], 1;
	shr.u32 	%r359, %r117, %r509;
	and.b32  	%r360, %r359, %r288;
	shl.b32 	%r361, %r360, 2;
	add.s32 	%r362, %r284, %r361;
	atom.shared.add.u32 	%r363, [%r362], 1;
	shr.u32 	%r364, %r118, %r509;
	and.b32  	%r365, %r364, %r288;
	shl.b32 	%r366, %r365, 2;
	add.s32 	%r367, %r284, %r366;
	atom.shared.add.u32 	%r368, [%r367], 1;
	add.s32 	%r509, %r509, 8;
	add.s32 	%r508, %r508, 1;
	setp.lt.s32 	%p75, %r509, %r175;
	@%p75 bra 	$L__BB5_68;
$L__BB5_69:
	add.s64 	%rd136, %rd136, %rd4;
	setp.lt.u64 	%p76, %rd136, %rd9;
	@%p76 bra 	$L__BB5_32;
$L__BB5_70:
	bar.sync 	0;
	@%p1 bra 	$L__BB5_152;
	setp.lt.u32 	%p77, %r1, 7;
	mov.b32 	%r512, 0;
	@%p77 bra 	$L__BB5_90;
	mov.b32 	%r510, 0;
$L__BB5_73:
	.pragma "nounroll";
	shl.b32 	%r371, %r510, 10;
	add.s32 	%r124, %r6, %r371;
	ld.shared.u32 	%r125, [%r124];
	setp.eq.s32 	%p78, %r125, 0;
	@%p78 bra 	$L__BB5_75;
	cvt.u32.u64 	%r372, %rd5;
	shl.b32 	%r373, %r510, 8;
	add.s32 	%r374, %r373, %r372;
	mul.wide.u32 	%rd30, %r374, 8;
	add.s64 	%rd31, %rd2, %rd30;
	cvt.u64.u32 	%rd32, %r125;
	atom.global.add.u64 	%rd33, [%rd31], %rd32;
$L__BB5_75:
	ld.shared.u32 	%r126, [%r124+1024];
	setp.eq.s32 	%p79, %r126, 0;
	@%p79 bra 	$L__BB5_77;
	cvt.u32.u64 	%r375, %rd5;
	shl.b32 	%r376, %r510, 8;
	add.s32 	%r377, %r376, %r375;
	add.s32 	%r378, %r377, 256;
	mul.wide.u32 	%rd34, %r378, 8;
	add.s64 	%rd35, %rd2, %rd34;
	cvt.u64.u32 	%rd36, %r126;
	atom.global.add.u64 	%rd37, [%rd35], %rd36;
$L__BB5_77:
	ld.shared.u32 	%r127, [%r124+2048];
	setp.eq.s32 	%p80, %r127, 0;
	@%p80 bra 	$L__BB5_79;
	cvt.u32.u64 	%r379, %rd5;
	shl.b32 	%r380, %r510, 8;
	add.s32 	%r381, %r380, %r379;
	add.s32 	%r382, %r381, 512;
	mul.wide.u32 	%rd38, %r382, 8;
	add.s64 	%rd39, %rd2, %rd38;
	cvt.u64.u32 	%rd40, %r127;
	atom.global.add.u64 	%rd41, [%rd39], %rd40;
$L__BB5_79:
	ld.shared.u32 	%r128, [%r124+3072];
	setp.eq.s32 	%p81, %r128, 0;
	@%p81 bra 	$L__BB5_81;
	cvt.u32.u64 	%r383, %rd5;
	shl.b32 	%r384, %r510, 8;
	add.s32 	%r385, %r384, %r383;
	add.s32 	%r386, %r385, 768;
	mul.wide.u32 	%rd42, %r386, 8;
	add.s64 	%rd43, %rd2, %rd42;
	cvt.u64.u32 	%rd44, %r128;
	atom.global.add.u64 	%rd45, [%rd43], %rd44;
$L__BB5_81:
	ld.shared.u32 	%r129, [%r124+4096];
	setp.eq.s32 	%p82, %r129, 0;
	@%p82 bra 	$L__BB5_83;
	cvt.u32.u64 	%r387, %rd5;
	shl.b32 	%r388, %r510, 8;
	add.s32 	%r389, %r388, %r387;
	add.s32 	%r390, %r389, 1024;
	mul.wide.u32 	%rd46, %r390, 8;
	add.s64 	%rd47, %rd2, %rd46;
	cvt.u64.u32 	%rd48, %r129;
	atom.global.add.u64 	%rd49, [%rd47], %rd48;
$L__BB5_83:
	ld.shared.u32 	%r130, [%r124+5120];
	setp.eq.s32 	%p83, %r130, 0;
	@%p83 bra 	$L__BB5_85;
	cvt.u32.u64 	%r391, %rd5;
	shl.b32 	%r392, %r510, 8;
	add.s32 	%r393, %r392, %r391;
	add.s32 	%r394, %r393, 1280;
	mul.wide.u32 	%rd50, %r394, 8;
	add.s64 	%rd51, %rd2, %rd50;
	cvt.u64.u32 	%rd52, %r130;
	atom.global.add.u64 	%rd53, [%rd51], %rd52;
$L__BB5_85:
	ld.shared.u32 	%r131, [%r124+6144];
	setp.eq.s32 	%p84, %r131, 0;
	@%p84 bra 	$L__BB5_87;
	cvt.u32.u64 	%r395, %rd5;
	shl.b32 	%r396, %r510, 8;
	add.s32 	%r397, %r396, %r395;
	add.s32 	%r398, %r397, 1536;
	mul.wide.u32 	%rd54, %r398, 8;
	add.s64 	%rd55, %rd2, %rd54;
	cvt.u64.u32 	%rd56, %r131;
	atom.global.add.u64 	%rd57, [%rd55], %rd56;
$L__BB5_87:
	ld.shared.u32 	%r132, [%r124+7168];
	setp.eq.s32 	%p85, %r132, 0;
	@%p85 bra 	$L__BB5_89;
	cvt.u32.u64 	%r399, %rd5;
	shl.b32 	%r400, %r510, 8;
	add.s32 	%r401, %r400, %r399;
	add.s32 	%r402, %r401, 1792;
	mul.wide.u32 	%rd58, %r402, 8;
	add.s64 	%rd59, %rd2, %rd58;
	cvt.u64.u32 	%rd60, %r132;
	atom.global.add.u64 	%rd61, [%rd59], %rd60;
$L__BB5_89:
	add.s32 	%r510, %r510, 8;
	setp.ne.s32 	%p86, %r510, %r16;
	mov.u32 	%r512, %r16;
	@%p86 bra 	$L__BB5_73;
$L__BB5_90:
	add.s32 	%r135, %r5, -1;
	setp.eq.s32 	%p87, %r3, 0;
	@%p87 bra 	$L__BB5_111;
	setp.lt.u32 	%p88, %r4, 3;
	@%p88 bra 	$L__BB5_101;
	shl.b32 	%r403, %r512, 10;
	add.s32 	%r136, %r6, %r403;
	ld.shared.u32 	%r137, [%r136];
	setp.eq.s32 	%p89, %r137, 0;
	@%p89 bra 	$L__BB5_94;
	cvt.u32.u64 	%r404, %rd5;
	shl.b32 	%r405, %r512, 8;
	add.s32 	%r406, %r405, %r404;
	mul.wide.u32 	%rd62, %r406, 8;
	add.s64 	%rd63, %rd2, %rd62;
	cvt.u64.u32 	%rd64, %r137;
	atom.global.add.u64 	%rd65, [%rd63], %rd64;
$L__BB5_94:
	ld.shared.u32 	%r138, [%r136+1024];
	setp.eq.s32 	%p90, %r138, 0;
	@%p90 bra 	$L__BB5_96;
	cvt.u32.u64 	%r407, %rd5;
	shl.b32 	%r408, %r512, 8;
	add.s32 	%r409, %r408, %r407;
	add.s32 	%r410, %r409, 256;
	mul.wide.u32 	%rd66, %r410, 8;
	add.s64 	%rd67, %rd2, %rd66;
	cvt.u64.u32 	%rd68, %r138;
	atom.global.add.u64 	%rd69, [%rd67], %rd68;
$L__BB5_96:
	ld.shared.u32 	%r139, [%r136+2048];
	setp.eq.s32 	%p91, %r139, 0;
	@%p91 bra 	$L__BB5_98;
	cvt.u32.u64 	%r411, %rd5;
	shl.b32 	%r412, %r512, 8;
	add.s32 	%r413, %r412, %r411;
	add.s32 	%r414, %r413, 512;
	mul.wide.u32 	%rd70, %r414, 8;
	add.s64 	%rd71, %rd2, %rd70;
	cvt.u64.u32 	%rd72, %r139;
	atom.global.add.u64 	%rd73, [%rd71], %rd72;
$L__BB5_98:
	ld.shared.u32 	%r140, [%r136+3072];
	setp.eq.s32 	%p92, %r140, 0;
	@%p92 bra 	$L__BB5_100;
	cvt.u32.u64 	%r415, %rd5;
	shl.b32 	%r416, %r512, 8;
	add.s32 	%r417, %r416, %r415;
	add.s32 	%r418, %r417, 768;
	mul.wide.u32 	%rd74, %r418, 8;
	add.s64 	%rd75, %rd2, %rd74;
	cvt.u64.u32 	%rd76, %r140;
	atom.global.add.u64 	%rd77, [%rd75], %rd76;
$L__BB5_100:
	add.s32 	%r512, %r512, 4;
$L__BB5_101:
	setp.eq.s32 	%p93, %r5, 0;
	@%p93 bra 	$L__BB5_111;
	setp.eq.s32 	%p94, %r135, 0;
	@%p94 bra 	$L__BB5_108;
	shl.b32 	%r419, %r512, 10;
	add.s32 	%r143, %r6, %r419;
	ld.shared.u32 	%r144, [%r143];
	setp.eq.s32 	%p95, %r144, 0;
	@%p95 bra 	$L__BB5_105;
	cvt.u32.u64 	%r420, %rd5;
	shl.b32 	%r421, %r512, 8;
	add.s32 	%r422, %r421, %r420;
	mul.wide.u32 	%rd78, %r422, 8;
	add.s64 	%rd79, %rd2, %rd78;
	cvt.u64.u32 	%rd80, %r144;
	atom.global.add.u64 	%rd81, [%rd79], %rd80;
$L__BB5_105:
	ld.shared.u32 	%r145, [%r143+1024];
	setp.eq.s32 	%p96, %r145, 0;
	@%p96 bra 	$L__BB5_107;
	cvt.u32.u64 	%r423, %rd5;
	shl.b32 	%r424, %r512, 8;
	add.s32 	%r425, %r424, %r423;
	add.s32 	%r426, %r425, 256;
	mul.wide.u32 	%rd82, %r426, 8;
	add.s64 	%rd83, %rd2, %rd82;
	cvt.u64.u32 	%rd84, %r145;
	atom.global.add.u64 	%rd85, [%rd83], %rd84;
$L__BB5_107:
	add.s32 	%r512, %r512, 2;
$L__BB5_108:
	setp.eq.s32 	%p97, %r17, 0;
	@%p97 bra 	$L__BB5_111;
	shl.b32 	%r427, %r512, 10;
	add.s32 	%r428, %r6, %r427;
	ld.shared.u32 	%r148, [%r428];
	setp.eq.s32 	%p98, %r148, 0;
	@%p98 bra 	$L__BB5_111;
	cvt.u32.u64 	%r429, %rd5;
	shl.b32 	%r430, %r512, 8;
	add.s32 	%r431, %r430, %r429;
	mul.wide.u32 	%rd86, %r431, 8;
	add.s64 	%rd87, %rd2, %rd86;
	cvt.u64.u32 	%rd88, %r148;
	atom.global.add.u64 	%rd89, [%rd87], %rd88;
$L__BB5_111:
	cvt.u32.u64 	%r432, %rd5;
	setp.gt.u32 	%p99, %r432, 127;
	@%p99 bra 	$L__BB5_152;
	setp.lt.u32 	%p100, %r1, 7;
	mov.b32 	%r516, 0;
	@%p100 bra 	$L__BB5_131;
	mov.b32 	%r514, 0;
$L__BB5_114:
	.pragma "nounroll";
	shl.b32 	%r436, %r514, 10;
	add.s32 	%r150, %r6, %r436;
	ld.shared.u32 	%r151, [%r150+512];
	setp.eq.s32 	%p101, %r151, 0;
	shl.b32 	%r437, %r514, 8;
	add.s32 	%r438, %r437, %r432;
	mul.wide.u32 	%rd90, %r438, 8;
	add.s64 	%rd15, %rd2, %rd90;
	@%p101 bra 	$L__BB5_116;
	cvt.u64.u32 	%rd91, %r151;
	atom.global.add.u64 	%rd92, [%rd15+1024], %rd91;
$L__BB5_116:
	ld.shared.u32 	%r152, [%r150+1536];
	setp.eq.s32 	%p102, %r152, 0;
	@%p102 bra 	$L__BB5_118;
	cvt.u64.u32 	%rd93, %r152;
	atom.global.add.u64 	%rd94, [%rd15+3072], %rd93;
$L__BB5_118:
	ld.shared.u32 	%r153, [%r150+2560];
	setp.eq.s32 	%p103, %r153, 0;
	@%p103 bra 	$L__BB5_120;
	cvt.u64.u32 	%rd95, %r153;
	atom.global.add.u64 	%rd96, [%rd15+5120], %rd95;
$L__BB5_120:
	ld.shared.u32 	%r154, [%r150+3584];
	setp.eq.s32 	%p104, %r154, 0;
	@%p104 bra 	$L__BB5_122;
	cvt.u64.u32 	%rd97, %r154;
	atom.global.add.u64 	%rd98, [%rd15+7168], %rd97;
$L__BB5_122:
	ld.shared.u32 	%r155, [%r150+4608];
	setp.eq.s32 	%p105, %r155, 0;
	@%p105 bra 	$L__BB5_124;
	cvt.u64.u32 	%rd99, %r155;
	atom.global.add.u64 	%rd100, [%rd15+9216], %rd99;
$L__BB5_124:
	ld.shared.u32 	%r156, [%r150+5632];
	setp.eq.s32 	%p106, %r156, 0;
	@%p106 bra 	$L__BB5_126;
	cvt.u64.u32 	%rd101, %r156;
	atom.global.add.u64 	%rd102, [%rd15+11264], %rd101;
$L__BB5_126:
	ld.shared.u32 	%r157, [%r150+6656];
	setp.eq.s32 	%p107, %r157, 0;
	@%p107 bra 	$L__BB5_128;
	cvt.u64.u32 	%rd103, %r157;
	atom.global.add.u64 	%rd104, [%rd15+13312], %rd103;
$L__BB5_128:
	ld.shared.u32 	%r158, [%r150+7680];
	setp.eq.s32 	%p108, %r158, 0;
	@%p108 bra 	$L__BB5_130;
	cvt.u64.u32 	%rd105, %r158;
	atom.global.add.u64 	%rd106, [%rd15+15360], %rd105;
$L__BB5_130:
	add.s32 	%r514, %r514, 8;
	setp.ne.s32 	%p109, %r514, %r16;
	mov.u32 	%r516, %r16;
	@%p109 bra 	$L__BB5_114;
$L__BB5_131:
	setp.eq.s32 	%p110, %r3, 0;
	@%p110 bra 	$L__BB5_152;
	setp.lt.u32 	%p111, %r4, 3;
	@%p111 bra 	$L__BB5_142;
	shl.b32 	%r439, %r516, 10;
	add.s32 	%r161, %r6, %r439;
	ld.shared.u32 	%r162, [%r161+512];
	setp.eq.s32 	%p112, %r162, 0;
	@%p112 bra 	$L__BB5_135;
	shl.b32 	%r441, %r516, 8;
	add.s32 	%r442, %r441, %r432;
	mul.wide.u32 	%rd107, %r442, 8;
	add.s64 	%rd108, %rd2, %rd107;
	cvt.u64.u32 	%rd109, %r162;
	atom.global.add.u64 	%rd110, [%rd108+1024], %rd109;
$L__BB5_135:
	ld.shared.u32 	%r163, [%r161+1536];
	setp.eq.s32 	%p113, %r163, 0;
	@%p113 bra 	$L__BB5_137;
	shl.b32 	%r444, %r516, 8;
	add.s32 	%r445, %r444, %r432;
	add.s32 	%r446, %r445, 256;
	mul.wide.u32 	%rd111, %r446, 8;
	add.s64 	%rd112, %rd2, %rd111;
	cvt.u64.u32 	%rd113, %r163;
	atom.global.add.u64 	%rd114, [%rd112+1024], %rd113;
$L__BB5_137:
	ld.shared.u32 	%r164, [%r161+2560];
	setp.eq.s32 	%p114, %r164, 0;
	@%p114 bra 	$L__BB5_139;
	shl.b32 	%r448, %r516, 8;
	add.s32 	%r449, %r448, %r432;
	add.s32 	%r450, %r449, 512;
	mul.wide.u32 	%rd115, %r450, 8;
	add.s64 	%rd116, %rd2, %rd115;
	cvt.u64.u32 	%rd117, %r164;
	atom.global.add.u64 	%rd118, [%rd116+1024], %rd117;
$L__BB5_139:
	ld.shared.u32 	%r165, [%r161+3584];
	setp.eq.s32 	%p115, %r165, 0;
	@%p115 bra 	$L__BB5_141;
	shl.b32 	%r452, %r516, 8;
	add.s32 	%r453, %r452, %r432;
	add.s32 	%r454, %r453, 768;
	mul.wide.u32 	%rd119, %r454, 8;
	add.s64 	%rd120, %rd2, %rd119;
	cvt.u64.u32 	%rd121, %r165;
	atom.global.add.u64 	%rd122, [%rd120+1024], %rd121;
$L__BB5_141:
	add.s32 	%r516, %r516, 4;
$L__BB5_142:
	setp.eq.s32 	%p116, %r5, 0;
	@%p116 bra 	$L__BB5_152;
	setp.eq.s32 	%p117, %r135, 0;
	@%p117 bra 	$L__BB5_149;
	shl.b32 	%r455, %r516, 10;
	add.s32 	%r168, %r6, %r455;
	ld.shared.u32 	%r169, [%r168+512];
	setp.eq.s32 	%p118, %r169, 0;
	@%p118 bra 	$L__BB5_146;
	shl.b32 	%r457, %r516, 8;
	add.s32 	%r458, %r457, %r432;
	mul.wide.u32 	%rd123, %r458, 8;
	add.s64 	%rd124, %rd2, %rd123;
	cvt.u64.u32 	%rd125, %r169;
	atom.global.add.u64 	%rd126, [%rd124+1024], %rd125;
$L__BB5_146:
	ld.shared.u32 	%r170, [%r168+1536];
	setp.eq.s32 	%p119, %r170, 0;
	@%p119 bra 	$L__BB5_148;
	shl.b32 	%r460, %r516, 8;
	add.s32 	%r461, %r460, %r432;
	add.s32 	%r462, %r461, 256;
	mul.wide.u32 	%rd127, %r462, 8;
	add.s64 	%rd128, %rd2, %rd127;
	cvt.u64.u32 	%rd129, %r170;
	atom.global.add.u64 	%rd130, [%rd128+1024], %rd129;
$L__BB5_148:
	add.s32 	%r516, %r516, 2;
$L__BB5_149:
	setp.eq.s32 	%p120, %r17, 0;
	@%p120 bra 	$L__BB5_152;
	shl.b32 	%r463, %r516, 10;
	add.s32 	%r464, %r6, %r463;
	ld.shared.u32 	%r173, [%r464+512];
	setp.eq.s32 	%p121, %r173, 0;
	@%p121 bra 	$L__BB5_152;
	shl.b32 	%r466, %r516, 8;
	add.s32 	%r467, %r466, %r432;
	mul.wide.u32 	%rd131, %r467, 8;
	add.s64 	%rd132, %rd2, %rd131;
	cvt.u64.u32 	%rd133, %r173;
	atom.global.add.u64 	%rd134, [%rd132+1024], %rd133;
$L__BB5_152:
	bar.sync 	0;
	add.s64 	%rd135, %rd135, 1;
	setp.ne.s64 	%p122, %rd135, %rd6;
	@%p122 bra 	$L__BB5_2;
$L__BB5_153:
	ret;

}
	// .globl	_ZN3cub18CUB_300001_SM_10006detail10radix_sort33DeviceRadixSortExclusiveSumKernelINS1_5radix10policy_hubIfjyE10Policy1000EyEEvPT0_
.visible .entry _ZN3cub18CUB_300001_SM_10006detail10radix_sort33DeviceRadixSortExclusiveSumKernelINS1_5radix10policy_hubIfjyE10Policy1000EyEEvPT0_(
	.param .u64 .ptr .align 1 _ZN3cub18CUB_300001_SM_10006detail10radix_sort33DeviceRadixSortExclusiveSumKernelINS1_5radix10policy_hubIfjyE10Policy1000EyEEvPT0__param_0
)
{
	.reg .pred 	%p<4>;
	.reg .b32 	%r<28>;
	.reg .b64 	%rd<54>;
	// demoted variable
	.shared .align 16 .b8 _ZZN3cub18CUB_300001_SM_10006detail10radix_sort33DeviceRadixSortExclusiveSumKernelINS1_5radix10policy_hubIfjyE10Policy1000EyEEvPT0_E12temp_storage[2336];
	ld.param.u64 	%rd5, [_ZN3cub18CUB_300001_SM_10006detail10radix_sort33DeviceRadixSortExclusiveSumKernelINS1_5radix10policy_hubIfjyE10Policy1000EyEEvPT0__param_0];
	cvta.to.global.u64 	%rd6, %rd5;
	mov.u32 	%r3, %ctaid.x;
	shl.b32 	%r4, %r3, 8;
	mov.u32 	%r1, %tid.x;
	setp.gt.u32 	%p1, %r1, 255;
	add.s32 	%r5, %r4, %r1;
	mul.wide.s32 	%rd7, %r5, 8;
	add.s64 	%rd1, %rd6, %rd7;
	@%p1 bra 	$L__BB6_2;
	ld.global.u64 	%rd53, [%rd1];
$L__BB6_2:
	shr.u32 	%r6, %r1, 3;
	add.s32 	%r7, %r6, %r1;
	shl.b32 	%r8, %r7, 3;
	mov.u32 	%r9, _ZZN3cub18CUB_300001_SM_10006detail10radix_sort33DeviceRadixSortExclusiveSumKernelINS1_5radix10policy_hubIfjyE10Policy1000EyEEvPT0_E12temp_storage;
	add.s32 	%r10, %r9, %r8;
	add.s32 	%r2, %r10, 16;
	st.shared.u64 	[%r10+16], %rd53;
	bar.sync 	0;
	setp.gt.u32 	%p2, %r1, 31;
	@%p2 bra 	$L__BB6_4;
	mad.lo.s32 	%r27, %r1, 72, %r9;
	ld.shared.u64 	%rd23, [%r27+16];
	ld.shared.u64 	%rd24, [%r27+24];
	ld.shared.u64 	%rd25, [%r27+32];
	ld.shared.u64 	%rd26, [%r27+40];
	ld.shared.u64 	%rd27, [%r27+48];
	ld.shared.u64 	%rd28, [%r27+56];
	ld.shared.u64 	%rd29, [%r27+64];
	ld.shared.u64 	%rd30, [%r27+72];
	add.s64 	%rd31, %rd24, %rd23;
	add.s64 	%rd32, %rd31, %rd25;
	add.s64 	%rd33, %rd32, %rd26;
	add.s64 	%rd34, %rd33, %rd27;
	add.s64 	%rd35, %rd34, %rd28;
	add.s64 	%rd36, %rd35, %rd29;
	add.s64 	%rd10, %rd36, %rd30;
	mov.b32 	%r11, 1;
	mov.b32 	%r24, 0;
	mov.b32 	%r25, -1;
	// begin inline asm
	{  .reg .u64 r0;  .reg .u32 lo;  .reg .u32 hi;  .reg .pred p;  mov.b64 {lo, hi}, %rd10;  shfl.sync.up.b32 lo|p, lo, %r11, %r24, %r25;  shfl.sync.up.b32 hi|p, hi, %r11, %r24, %r25;  mov.b64 r0, {lo, hi};  @p add.u64 r0, r0, %rd10;  mov.u64 %rd8, r0;}
	// end inline asm
	mov.b32 	%r14, 2;
	// begin inline asm
	{  .reg .u64 r0;  .reg .u32 lo;  .reg .u32 hi;  .reg .pred p;  mov.b64 {lo, hi}, %rd8;  shfl.sync.up.b32 lo|p, lo, %r14, %r24, %r25;  shfl.sync.up.b32 hi|p, hi, %r14, %r24, %r25;  mov.b64 r0, {lo, hi};  @p add.u64 r0, r0, %rd8;  mov.u64 %rd11, r0;}
	// end inline asm
	mov.b32 	%r17, 4;
	// begin inline asm
	{  .reg .u64 r0;  .reg .u32 lo;  .reg .u32 hi;  .reg .pred p;  mov.b64 {lo, hi}, %rd11;  shfl.sync.up.b32 lo|p, lo, %r17, %r24, %r25;  shfl.sync.up.b32 hi|p, hi, %r17, %r24, %r25;  mov.b64 r0, {lo, hi};  @p add.u64 r0, r0, %rd11;  mov.u64 %rd14, r0;}
	// end inline asm
	mov.b32 	%r20, 8;
	// begin inline asm
	{  .reg .u64 r0;  .reg .u32 lo;  .reg .u32 hi;  .reg .pred p;  mov.b64 {lo, hi}, %rd14;  shfl.sync.up.b32 lo|p, lo, %r20, %r24, %r25;  shfl.sync.up.b32 hi|p, hi, %r20, %r24, %r25;  mov.b64 r0, {lo, hi};  @p add.u64 r0, r0, %rd14;  mov.u64 %rd17, r0;}
	// end inline asm
	mov.b32 	%r23, 16;
	// begin inline asm
	{  .reg .u64 r0;  .reg .u32 lo;  .reg .u32 hi;  .reg .pred p;  mov.b64 {lo, hi}, %rd17;  shfl.sync.up.b32 lo|p, lo, %r23, %r24, %r25;  shfl.sync.up.b32 hi|p, hi, %r23, %r24, %r25;  mov.b64 r0, {lo, hi};  @p add.u64 r0, r0, %rd17;  mov.u64 %rd20, r0;}
	// end inline asm
	sub.s64 	%rd37, %rd20, %rd10;
	ld.shared.u64 	%rd38, [%r27+16];
	ld.shared.u64 	%rd39, [%r27+24];
	ld.shared.u64 	%rd40, [%r27+32];
	ld.shared.u64 	%rd41, [%r27+40];
	ld.shared.u64 	%rd42, [%r27+48];
	ld.shared.u64 	%rd43, [%r27+56];
	ld.shared.u64 	%rd44, [%r27+64];
	add.s64 	%rd45, %rd38, %rd37;
	add.s64 	%rd46, %rd39, %rd45;
	add.s64 	%rd47, %rd40, %rd46;
	add.s64 	%rd48, %rd41, %rd47;
	add.s64 	%rd49, %rd42, %rd48;
	add.s64 	%rd50, %rd43, %rd49;
	add.s64 	%rd51, %rd44, %rd50;
	st.shared.u64 	[%r27+16], %rd37;
	st.shared.u64 	[%r27+24], %rd45;
	st.shared.u64 	[%r27+32], %rd46;
	st.shared.u64 	[%r27+40], %rd47;
	st.shared.u64 	[%r27+48], %rd48;
	st.shared.u64 	[%r27+56], %rd49;
	st.shared.u64 	[%r27+64], %rd50;
	st.shared.u64 	[%r27+72], %rd51;
$L__BB6_4:
	setp.gt.u32 	%p3, %r1, 255;
	bar.sync 	0;
	@%p3 bra 	$L__BB6_6;
	ld.shared.u64 	%rd52, [%r2];
	st.global.u64 	[%rd1], %rd52;
$L__BB6_6:
	ret;

}
	// .globl	_ZN3cub18CUB_300001_SM_10006detail10radix_sort29DeviceRadixSortOnesweepKernelINS1_5radix10policy_hubIfjyE10Policy1000ELNS0_9SortOrderE0EfjyiiNS1_21identity_decomposer_tEEEvPT5_SB_PT3_PKSC_PT1_PKSG_PT2_PKSK_T4_iiT6_
.visible .entry _ZN3cub18CUB_300001_SM_10006detail10radix_sort29DeviceRadixSortOnesweepKernelINS1_5radix10policy_hubIfjyE10Policy1000ELNS0_9SortOrderE0EfjyiiNS1_21identity_decomposer_tEEEvPT5_SB_PT3_PKSC_PT1_PKSG_PT2_PKSK_T4_iiT6_(
	.param .u64 .ptr .align 1 _ZN3cub18CUB_300001_SM_10006detail10radix_sort29DeviceRadixSortOnesweepKernelINS1_5radix10policy_hubIfjyE10Policy1000ELNS0_9SortOrderE0EfjyiiNS1_21identity_decomposer_tEEEvPT5_SB_PT3_PKSC_PT1_PKSG_PT2_PKSK_T4_iiT6__param_0,
	.param .u64 .ptr .align 1 _ZN3cub18CUB_300001_SM_10006detail10radix_sort29DeviceRadixSortOnesweepKernelINS1_5radix10policy_hubIfjyE10Policy1000ELNS0_9SortOrderE0EfjyiiNS1_21identity_decomposer_tEEEvPT5_SB_PT3_PKSC_PT1_PKSG_PT2_PKSK_T4_iiT6__param_1,
	.param .u64 .ptr .align 1 _ZN3cub18CUB_300001_SM_10006detail10radix_sort29DeviceRadixSortOnesweepKernelINS1_5radix10policy_hubIfjyE10Policy1000ELNS0_9SortOrderE0EfjyiiNS1_21identity_decomposer_tEEEvPT5_SB_PT3_PKSC_PT1_PKSG_PT2_PKSK_T4_iiT6__param_2,
	.param .u64 .ptr .align 1 _ZN3cub18CUB_300001_SM_10006detail10radix_sort29DeviceRadixSortOnesweepKernelINS1_5radix10policy_hubIfjyE10Policy1000ELNS0_9SortOrderE0EfjyiiNS1_21identity_decomposer_tEEEvPT5_SB_PT3_PKSC_PT1_PKSG_PT2_PKSK_T4_iiT6__param_3,
	.param .u64 .ptr .align 1 _ZN3cub18CUB_300001_SM_10006detail10radix_sort29DeviceRadixSortOnesweepKernelINS1_5radix10policy_hubIfjyE10Policy1000ELNS0_9SortOrderE0EfjyiiNS1_21identity_decomposer_tEEEvPT5_SB_PT3_PKSC_PT1_PKSG_PT2_PKSK_T4_iiT6__param_4,
	.param .u64 .ptr .align 1 _ZN3cub18CUB_300001_SM_10006detail10radix_sort29DeviceRadixSortOnesweepKernelINS1_5radix10policy_hubIfjyE10Policy1000ELNS0_9SortOrderE0EfjyiiNS1_21identity_decomposer_tEEEvPT5_SB_PT3_PKSC_PT1_PKSG_PT2_PKSK_T4_iiT6__param_5,
	.param .u64 .ptr .align 1 _ZN3cub18CUB_300001_SM_10006detail10radix_sort29DeviceRadixSortOnesweepKernelINS1_5radix10policy_hubIfjyE10Policy1000ELNS0_9SortOrderE0EfjyiiNS1_21identity_decomposer_tEEEvPT5_SB_PT3_PKSC_PT1_PKSG_PT2_PKSK_T4_iiT6__param_6,
	.param .u64 .ptr .align 1 _ZN3cub18CUB_300001_SM_10006detail10radix_sort29DeviceRadixSortOnesweepKernelINS1_5radix10policy_hubIfjyE10Policy1000ELNS0_9SortOrderE0EfjyiiNS1_21identity_decomposer_tEEEvPT5_SB_PT3_PKSC_PT1_PKSG_PT2_PKSK_T4_iiT6__param_7,
	.param .u32 _ZN3cub18CUB_300001_SM_10006detail10radix_sort29DeviceRadixSortOnesweepKernelINS1_5radix10policy_hubIfjyE10Policy1000ELNS0_9SortOrderE0EfjyiiNS1_21identity_decomposer_tEEEvPT5_SB_PT3_PKSC_PT1_PKSG_PT2_PKSK_T4_iiT6__param_8,
	.param .u32 _ZN3cub18CUB_300001_SM_10006detail10radix_sort29DeviceRadixSortOnesweepKernelINS1_5radix10policy_hubIfjyE10Policy1000ELNS0_9SortOrderE0EfjyiiNS1_21identity_decomposer_tEEEvPT5_SB_PT3_PKSC_PT1_PKSG_PT2_PKSK_T4_iiT6__param_9,
	.param .u32 _ZN3cub18CUB_300001_SM_10006detail10radix_sort29DeviceRadixSortOnesweepKernelINS1_5radix10policy_hubIfjyE10Policy1000ELNS0_9SortOrderE0EfjyiiNS1_21identity_decomposer_tEEEvPT5_SB_PT3_PKSC_PT1_PKSG_PT2_PKSK_T4_iiT6__param_10,
	.param .align 1 .b8 _ZN3cub18CUB_300001_SM_10006detail10radix_sort29DeviceRadixSortOnesweepKernelINS1_5radix10policy_hubIfjyE10Policy1000ELNS0_9SortOrderE0EfjyiiNS1_21identity_decomposer_tEEEvPT5_SB_PT3_PKSC_PT1_PKSG_PT2_PKSK_T4_iiT6__param_11[1]
)
.maxntid 384
{
	.reg .pred 	%p<358>;
	.reg .b32 	%r<2438>;
	.reg .b64 	%rd<457>;
	// demoted variable
	.shared .align 16 .b8 _ZZN3cub18CUB_300001_SM_10006detail10radix_sort29DeviceRadixSortOnesweepKernelINS1_5radix10policy_hubIfjyE10Policy1000ELNS0_9SortOrderE0EfjyiiNS1_21identity_decomposer_tEEEvPT5_SB_PT3_PKSC_PT1_PKSG_PT2_PKSK_T4_iiT6_E1s[28160];
	ld.param.u64 	%rd43, [_ZN3cub18CUB_300001_SM_10006detail10radix_sort29DeviceRadixSortOnesweepKernelINS1_5radix10policy_hubIfjyE10Policy1000ELNS0_9SortOrderE0EfjyiiNS1_21identity_decomposer_tEEEvPT5_SB_PT3_PKSC_PT1_PKSG_PT2_PKSK_T4_iiT6__param_0];
	ld.param.u64 	%rd44, [_ZN3cub18CUB_300001_SM_10006detail10radix_sort29DeviceRadixSortOnesweepKernelINS1_5radix10policy_hubIfjyE10Policy1000ELNS0_9SortOrderE0EfjyiiNS1_21identity_decomposer_tEEEvPT5_SB_PT3_PKSC_PT1_PKSG_PT2_PKSK_T4_iiT6__param_1];
	ld.param.u64 	%rd47, [_ZN3cub18CUB_300001_SM_10006detail10radix_sort29DeviceRadixSortOnesweepKernelINS1_5radix10policy_hubIfjyE10Policy1000ELNS0_9SortOrderE0EfjyiiNS1_21identity_decomposer_tEEEvPT5_SB_PT3_PKSC_PT1_PKSG_PT2_PKSK_T4_iiT6__param_4];
	ld.param.u64 	%rd50, [_ZN3cub18CUB_300001_SM_10006detail10radix_sort29DeviceRadixSortOnesweepKernelINS1_5radix10policy_hubIfjyE10Policy1000ELNS0_9SortOrderE0EfjyiiNS1_21identity_decomposer_tEEEvPT5_SB_PT3_PKSC_PT1_PKSG_PT2_PKSK_T4_iiT6__param_5];
	cvta.to.global.u64 	%rd1, %rd47;
	cvta.to.global.u64 	%rd2, %rd43;
	cvta.to.global.u64 	%rd3, %rd50;
	mov.u32 	%r1, %tid.x;
	shr.u32 	%r2, %r1, 5;
	// begin inline asm
	mov.u32 %r460, %laneid;
	// end inline asm
	setp.ne.s32 	%p1, %r1, 0;
	@%p1 bra 	$L__BB7_2;
	cvta.to.global.u64 	%rd51, %rd44;
	atom.global.add.u32 	%r461, [%rd51], 1;
	st.shared.u32 	[_ZZN3cub18CUB_300001_SM_10006detail10radix_sort29DeviceRadixSortOnesweepKernelINS1_5radix10policy_hubIfjyE10Policy1000ELNS0_9SortOrderE0EfjyiiNS1_21identity_decomposer_tEEEvPT5_SB_PT3_PKSC_PT1_PKSG_PT2_PKSK_T4_iiT6_E1s+26112], %r461;
$L__BB7_2:
	ld.param.u32 	%r2233, [_ZN3cub18CUB_300001_SM_10006detail10radix_sort29DeviceRadixSortOnesweepKernelINS1_5radix10policy_hubIfjyE10Policy1000ELNS0_9SortOrderE0EfjyiiNS1_21identity_decomposer_tEEEvPT5_SB_PT3_PKSC_PT1_PKSG_PT2_PKSK_T4_iiT6__param_8];
	bar.sync 	0;
	ld.shared.u32 	%r4, [_ZZN3cub18CUB_300001_SM_10006detail10radix_sort29DeviceRadixSortOnesweepKernelINS1_5radix10policy_hubIfjyE10Policy1000ELNS0_9SortOrderE0EfjyiiNS1_21identity_decomposer_tEEEvPT5_SB_PT3_PKSC_PT1_PKSG_PT2_PKSK_T4_iiT6_E1s+26112];
	mul.lo.s32 	%r462, %r4, 6528;
	add.s32 	%r5, %r462, 6528;
	setp.gt.s32 	%p2, %r5, %r2233;
	cvt.s64.s32 	%rd4, %r462;
	@%p2 bra 	$L__BB7_4;
	and.b32  	%r463, %r1, 31;
	and.b32  	%r464, %r1, 992;
	mul.lo.s32 	%r465, %r464, 17;
	or.b32  	%r466, %r465, %r463;
	cvt.u64.u32 	%rd52, %r466;
	add.s64 	%rd53, %rd52, %rd4;
	shl.b64 	%rd54, %rd53, 2;
	add.s64 	%rd55, %rd3, %rd54;
	ld.global.u32 	%r2320, [%rd55];
	ld.global.u32 	%r2319, [%rd55+128];
	ld.global.u32 	%r2318, [%rd55+256];
	ld.global.u32 	%r2317, [%rd55+384];
	ld.global.u32 	%r2316, [%rd55+512];
	ld.global.u32 	%r2315, [%rd55+640];
	ld.global.u32 	%r2314, [%rd55+768];
	ld.global.u32 	%r2313, [%rd55+896];
	ld.global.u32 	%r2312, [%rd55+1024];
	ld.global.u32 	%r2311, [%rd55+1152];
	ld.global.u32 	%r2310, [%rd55+1280];
	ld.global.u32 	%r2309, [%rd55+1408];
	ld.global.u32 	%r2308, [%rd55+1536];
	ld.global.u32 	%r2307, [%rd55+1664];
	ld.global.u32 	%r2306, [%rd55+1792];
	ld.global.u32 	%r2305, [%rd55+1920];
	ld.global.u32 	%r2304, [%rd55+2048];
	bra.uni 	$L__BB7_38;
$L__BB7_4:
	ld.param.u32 	%r2234, [_ZN3cub18CUB_300001_SM_10006detail10radix_sort29DeviceRadixSortOnesweepKernelINS1_5radix10policy_hubIfjyE10Policy1000ELNS0_9SortOrderE0EfjyiiNS1_21identity_decomposer_tEEEvPT5_SB_PT3_PKSC_PT1_PKSG_PT2_PKSK_T4_iiT6__param_8];
	cvt.u32.u64 	%r468, %rd4;
	sub.s32 	%r23, %r2234, %r468;
	and.b32  	%r469, %r1, 31;
	and.b32  	%r470, %r1, 992;
	mul.lo.s32 	%r471, %r470, 17;
	or.b32  	%r24, %r471, %r469;
	setp.ge.s32 	%p3, %r24, %r23;
	cvt.u64.u32 	%rd56, %r24;
	add.s64 	%rd57, %rd56, %rd4;
	shl.b64 	%rd58, %rd57, 2;
	add.s64 	%rd5, %rd3, %rd58;
	mov.b32 	%r2320, 2147483647;
	@%p3 bra 	$L__BB7_6;
	ld.global.u32 	%r2320, [%rd5];
$L__BB7_6:
	add.s32 	%r473, %r24, 32;
	setp.ge.s32 	%p4, %r473, %r23;
	mov.b32 	%r2319, 2147483647;
	@%p4 bra 	$L__BB7_8;
	ld.global.u32 	%r2319, [%rd5+128];
$L__BB7_8:
	add.s32 	%r475, %r24, 64;
	setp.ge.s32 	%p5, %r475, %r23;
	mov.b32 	%r2318, 2147483647;
	@%p5 bra 	$L__BB7_10;
	ld.global.u32 	%r2318, [%rd5+256];
$L__BB7_10:
	add.s32 	%r477, %r24, 96;
	setp.ge.s32 	%p6, %r477, %r23;
	mov.b32 	%r2317, 2147483647;
	@%p6 bra 	$L__BB7_12;
	ld.global.u32 	%r2317, [%rd5+384];
$L__BB7_12:
	add.s32 	%r479, %r24, 128;
	setp.ge.s32 	%p7, %r479, %r23;
	mov.b32 	%r2316, 2147483647;
	@%p7 bra 	$L__BB7_14;
	ld.global.u32 	%r2316, [%rd5+512];
$L__BB7_14:
	add.s32 	%r481, %r24, 160;
	setp.ge.s32 	%p8, %r481, %r23;
	mov.b32 	%r2315, 2147483647;
	@%p8 bra 	$L__BB7_16;
	ld.global.u32 	%r2315, [%rd5+640];
$L__BB7_16:
	add.s32 	%r483, %r24, 192;
	setp.ge.s32 	%p9, %r483, %r23;
	mov.b32 	%r2314, 2147483647;
	@%p9 bra 	$L__BB7_18;
	ld.global.u32 	%r2314, [%rd5+768];
$L__BB7_18:
	add.s32 	%r485, %r24, 224;
	setp.ge.s32 	%p10, %r485, %r23;
	mov.b32 	%r2313, 2147483647;
	@%p10 bra 	$L__BB7_20;
	ld.global.u32 	%r2313, [%rd5+896];
$L__BB7_20:
	add.s32 	%r487, %r24, 256;
	setp.ge.s32 	%p11, %r487, %r23;
	mov.b32 	%r2312, 2147483647;
	@%p11 bra 	$L__BB7_22;
	ld.global.u32 	%r2312, [%rd5+1024];
$L__BB7_22:
	add.s32 	%r489, %r24, 288;
	setp.ge.s32 	%p12, %r489, %r23;
	mov.b32 	%r2311, 2147483647;
	@%p12 bra 	$L__BB7_24;
	ld.global.u32 	%r2311, [%rd5+1152];
$L__BB7_24:
	add.s32 	%r491, %r24, 320;
	setp.ge.s32 	%p13, %r491, %r23;
	mov.b32 	%r2310, 2147483647;
	@%p13 bra 	$L__BB7_26;
	ld.global.u32 	%r2310, [%rd5+1280];
$L__BB7_26:
	add.s32 	%r493, %r24, 352;
	setp.ge.s32 	%p14, %r493, %r23;
	mov.b32 	%r2309, 2147483647;
	@%p14 bra 	$L__BB7_28;
	ld.global.u32 	%r2309, [%rd5+1408];
$L__BB7_28:
	add.s32 	%r495, %r24, 384;
	setp.ge.s32 	%p15, %r495, %r23;
	mov.b32 	%r2308, 2147483647;
	@%p15 bra 	$L__BB7_30;
	ld.global.u32 	%r2308, [%rd5+1536];
$L__BB7_30:
	add.s32 	%r497, %r24, 416;
	setp.ge.s32 	%p16, %r497, %r23;
	mov.b32 	%r2307, 2147483647;
	@%p16 bra 	$L__BB7_32;
	ld.global.u32 	%r2307, [%rd5+1664];
$L__BB7_32:
	add.s32 	%r499, %r24, 448;
	setp.ge.s32 	%p17, %r499, %r23;
	mov.b32 	%r2306, 2147483647;
	@%p17 bra 	$L__BB7_34;
	ld.global.u32 	%r2306, [%rd5+1792];
$L__BB7_34:
	add.s32 	%r501, %r24, 480;
	setp.ge.s32 	%p18, %r501, %r23;
	mov.b32 	%r2305, 2147483647;
	@%p18 bra 	$L__BB7_36;
	ld.global.u32 	%r2305, [%rd5+1920];
$L__BB7_36:
	add.s32 	%r503, %r24, 512;
	setp.ge.s32 	%p19, %r503, %r23;
	mov.b32 	%r2304, 2147483647;
	@%p19 bra 	$L__BB7_38;
	ld.global.u32 	%r2304, [%rd5+2048];
$L__BB7_38:
	ld.param.u32 	%r2286, [_ZN3cub18CUB_300001_SM_10006detail10radix_sort29DeviceRadixSortOnesweepKernelINS1_5radix10policy_hubIfjyE10Policy1000ELNS0_9SortOrderE0EfjyiiNS1_21identity_decomposer_tEEEvPT5_SB_PT3_PKSC_PT1_PKSG_PT2_PKSK_T4_iiT6__param_10];
	setp.gt.s32 	%p20, %r2320, -1;
	selp.b32 	%r504, -2147483648, -1, %p20;
	xor.b32  	%r2383, %r504, %r2320;
	setp.gt.s32 	%p21, %r2319, -1;
	selp.b32 	%r505, -2147483648, -1, %p21;
	xor.b32  	%r2382, %r505, %r2319;
	setp.gt.s32 	%p22, %r2318, -1;
	selp.b32 	%r506, -2147483648, -1, %p22;
	xor.b32  	%r2381, %r506, %r2318;
	setp.gt.s32 	%p23, %r2317, -1;
	selp.b32 	%r507, -2147483648, -1, %p23;
	xor.b32  	%r2380, %r507, %r2317;
	setp.gt.s32 	%p24, %r2316, -1;
	selp.b32 	%r508, -2147483648, -1, %p24;
	xor.b32  	%r2379, %r508, %r2316;
	setp.gt.s32 	%p25, %r2315, -1;
	selp.b32 	%r509, -2147483648, -1, %p25;
	xor.b32  	%r2378, %r509, %r2315;
	setp.gt.s32 	%p26, %r2314, -1;
	selp.b32 	%r510, -2147483648, -1, %p26;
	xor.b32  	%r2377, %r510, %r2314;
	setp.gt.s32 	%p27, %r2313, -1;
	selp.b32 	%r511, -2147483648, -1, %p27;
	xor.b32  	%r2376, %r511, %r2313;
	setp.gt.s32 	%p28, %r2312, -1;
	selp.b32 	%r512, -2147483648, -1, %p28;
	xor.b32  	%r2375, %r512, %r2312;
	setp.gt.s32 	%p29, %r2311, -1;
	selp.b32 	%r513, -2147483648, -1, %p29;
	xor.b32  	%r2374, %r513, %r2311;
	setp.gt.s32 	%p30, %r2310, -1;
	selp.b32 	%r514, -2147483648, -1, %p30;
	xor.b32  	%r2373, %r514, %r2310;
	setp.gt.s32 	%p31, %r2309, -1;
	selp.b32 	%r515, -2147483648, -1, %p31;
	xor.b32  	%r2372, %r515, %r2309;
	setp.gt.s32 	%p32, %r2308, -1;
	selp.b32 	%r516, -2147483648, -1, %p32;
	xor.b32  	%r2371, %r516, %r2308;
	setp.gt.s32 	%p33, %r2307, -1;
	selp.b32 	%r517, -2147483648, -1, %p33;
	xor.b32  	%r2370, %r517, %r2307;
	setp.gt.s32 	%p34, %r2306, -1;
	selp.b32 	%r518, -2147483648, -1, %p34;
	xor.b32  	%r2369, %r518, %r2306;
	setp.gt.s32 	%p35, %r2305, -1;
	selp.b32 	%r519, -2147483648, -1, %p35;
	xor.b32  	%r2368, %r519, %r2305;
	setp.gt.s32 	%p36, %r2304, -1;
	selp.b32 	%r520, -2147483648, -1, %p36;
	xor.b32  	%r2367, %r520, %r2304;
	mov.b32 	%r521, -1;
	shl.b32 	%r522, %r521, %r2286;
	not.b32 	%r92, %r522;
	shl.b32 	%r523, %r2, 10;
	mov.u32 	%r524, _ZZN3cub18CUB_300001_SM_10006detail10radix_sort29DeviceRadixSortOnesweepKernelINS1_5radix10policy_hubIfjyE10Policy1000ELNS0_9SortOrderE0EfjyiiNS1_21identity_decomposer_tEEEvPT5_SB_PT3_PKSC_PT1_PKSG_PT2_PKSK_T4_iiT6_E1s;
	add.s32 	%r93, %r524, %r523;
	setp.gt.s32 	%p37, %r460, 255;
	@%p37 bra 	$L__BB7_51;
	max.s32 	%r525, %r460, 224;
	sub.s32 	%r526, %r525, %r460;
	add.s32 	%r527, %r526, 31;
	shr.u32 	%r528, %r527, 5;
	add.s32 	%r94, %r528, 1;
	and.b32  	%r95, %r94, 15;
	setp.lt.u32 	%p38, %r527, 480;
	mov.u32 	%r2324, %r460;
	@%p38 bra 	$L__BB7_42;
	and.b32  	%r529, %r94, 268435440;
	neg.s32 	%r2322, %r529;
	shl.b32 	%r531, %r460, 2;
	add.s32 	%r532, %r523, %r531;
	add.s32 	%r534, %r532, %r524;
	add.s32 	%r2321, %r534, 1024;
	mov.u32 	%r2324, %r460;
$L__BB7_41:
	.pragma "nounroll";
	mov.b32 	%r535, 0;
	st.shared.u32 	[%r2321+-1024], %r535;
	st.shared.u32 	[%r2321+-896], %r535;
	st.shared.u32 	[%r2321+-768], %r535;
	st.shared.u32 	[%r2321+-640], %r535;
	st.shared.u32 	[%r2321+-512], %r535;
	st.shared.u32 	[%r2321+-384], %r535;
	st.shared.u32 	[%r2321+-256], %r535;
	st.shared.u32 	[%r2321+-128], %r535;
	st.shared.u32 	[%r2321], %r535;
	st.shared.u32 	[%r2321+128], %r535;
	st.shared.u32 	[%r2321+256], %r535;
	st.shared.u32 	[%r2321+384], %r535;
	st.shared.u32 	[%r2321+512], %r535;
	st.shared.u32 	[%r2321+640], %r535;
	st.shared.u32 	[%r2321+768], %r535;
	st.shared.u32 	[%r2321+896], %r535;
	add.s32 	%r2324, %r2324, 512;
	add.s32 	%r2322, %r2322, 16;
	add.s32 	%r2321, %r2321, 2048;
	setp.ne.s32 	%p39, %r2322, 0;
	@%p39 bra 	$L__BB7_41;
$L__BB7_42:
	setp.eq.s32 	%p40, %r95, 0;
	@%p40 bra 	$L__BB7_51;
	and.b32  	%r105, %r94, 7;
	setp.lt.u32 	%p41, %r95, 8;
	@%p41 bra 	$L__BB7_45;
	shl.b32 	%r536, %r2324, 2;
	add.s32 	%r537, %r93, %r536;
	mov.b32 	%r538, 0;
	st.shared.u32 	[%r537], %r538;
	st.shared.u32 	[%r537+128], %r538;
	st.shared.u32 	[%r537+256], %r538;
	st.shared.u32 	[%r537+384], %r538;
	st.shared.u32 	[%r537+512], %r538;
	st.shared.u32 	[%r537+640], %r538;
	st.shared.u32 	[%r537+768], %r538;
	st.shared.u32 	[%r537+896], %r538;
	add.s32 	%r2324, %r2324, 256;
$L__BB7_45:
	setp.eq.s32 	%p42, %r105, 0;
	@%p42 bra 	$L__BB7_51;
	and.b32  	%r108, %r94, 3;
	setp.lt.u32 	%p43, %r105, 4;
	@%p43 bra 	$L__BB7_48;
	shl.b32 	%r539, %r2324, 2;
	add.s32 	%r540, %r93, %r539;
	mov.b32 	%r541, 0;
	st.shared.u32 	[%r540], %r541;
	st.shared.u32 	[%r540+128], %r541;
	st.shared.u32 	[%r540+256], %r541;
	st.shared.u32 	[%r540+384], %r541;
	add.s32 	%r2324, %r2324, 128;
$L__BB7_48:
	setp.eq.s32 	%p44, %r108, 0;
	@%p44 bra 	$L__BB7_51;
	shl.b32 	%r543, %r2324, 2;
	add.s32 	%r544, %r523, %r543;
	add.s32 	%r2328, %r524, %r544;
	neg.s32 	%r2327, %r108;
$L__BB7_50:
	.pragma "nounroll";
	mov.b32 	%r546, 0;
	st.shared.u32 	[%r2328], %r546;
	add.s32 	%r2328, %r2328, 128;
	add.s32 	%r2327, %r2327, 1;
	setp.ne.s32 	%p45, %r2327, 0;
	@%p45 bra 	$L__BB7_50;
$L__BB7_51:
	ld.param.u32 	%r2249, [_ZN3cub18CUB_300001_SM_10006detail10radix_sort29DeviceRadixSortOnesweepKernelINS1_5radix10policy_hubIfjyE10Policy1000ELNS0_9SortOrderE0EfjyiiNS1_21identity_decomposer_tEEEvPT5_SB_PT3_PKSC_PT1_PKSG_PT2_PKSK_T4_iiT6__param_9];
	bar.warp.sync 	-1;
	setp.eq.s32 	%p46, %r2383, 2147483647;
	selp.b32 	%r548, -2147483648, %r2383, %p46;
	shr.u32 	%r549, %r548, %r2249;
	and.b32  	%r117, %r549, %r92;
	shl.b32 	%r550, %r117, 2;
	add.s32 	%r551, %r93, %r550;
	atom.shared.add.u32 	%r552, [%r551], 1;
	setp.eq.s32 	%p47, %r2382, 2147483647;
	selp.b32 	%r553, -2147483648, %r2382, %p47;
	shr.u32 	%r554, %r553, %r2249;
	and.b32  	%r555, %r554, %r92;
	shl.b32 	%r556, %r555, 2;
	add.s32 	%r557, %r93, %r556;
	atom.shared.add.u32 	%r558, [%r557], 1;
	setp.eq.s32 	%p48, %r2381, 2147483647;
	selp.b32 	%r559, -2147483648, %r2381, %p48;
	shr.u32 	%r560, %r559, %r2249;
	and.b32  	%r561, %r560, %r92;
	shl.b32 	%r562, %r561, 2;
	add.s32 	%r563, %r93, %r562;
	atom.shared.add.u32 	%r564, [%r563], 1;
	setp.eq.s32 	%p49, %r2380, 2147483647;
	selp.b32 	%r565, -2147483648, %r2380, %p49;
	shr.u32 	%r566, %r565, %r2249;
	and.b32  	%r567, %r566, %r92;
	shl.b32 	%r568, %r567, 2;
	add.s32 	%r569, %r93, %r568;
	atom.shared.add.u32 	%r570, [%r569], 1;
	setp.eq.s32 	%p50, %r2379, 2147483647;
	selp.b32 	%r571, -2147483648, %r2379, %p50;
	shr.u32 	%r572, %r571, %r2249;
	and.b32  	%r573, %r572, %r92;
	shl.b32 	%r574, %r573, 2;
	add.s32 	%r575, %r93, %r574;
	atom.shared.add.u32 	%r576, [%r575], 1;
	setp.eq.s32 	%p51, %r2378, 2147483647;
	selp.b32 	%r577, -2147483648, %r2378, %p51;
	shr.u32 	%r578, %r577, %r2249;
	and.b32  	%r579, %r578, %r92;
	shl.b32 	%r580, %r579, 2;
	add.s32 	%r581, %r93, %r580;
	atom.shared.add.u32 	%r582, [%r581], 1;
	setp.eq.s32 	%p52, %r2377, 2147483647;
	selp.b32 	%r583, -2147483648, %r2377, %p52;
	shr.u32 	%r584, %r583, %r2249;
	and.b32  	%r585, %r584, %r92;
	shl.b32 	%r586, %r585, 2;
	add.s32 	%r587, %r93, %r586;
	atom.shared.add.u32 	%r588, [%r587], 1;
	setp.eq.s32 	%p53, %r2376, 2147483647;
	selp.b32 	%r589, -2147483648, %r2376, %p53;
	shr.u32 	%r590, %r589, %r2249;
	and.b32  	%r591, %r590, %r92;
	shl.b32 	%r592, %r591, 2;
	add.s32 	%r593, %r93, %r592;
	atom.shared.add.u32 	%r594, [%r593], 1;
	setp.eq.s32 	%p54, %r2375, 2147483647;
	selp.b32 	%r595, -2147483648, %r2375, %p54;
	shr.u32 	%r596, %r595, %r2249;
	and.b32  	%r597, %r596, %r92;
	shl.b32 	%r598, %r597, 2;
	add.s32 	%r599, %r93, %r598;
	atom.shared.add.u32 	%r600, [%r599], 1;
	setp.eq.s32 	%p55, %r2374, 2147483647;
	selp.b32 	%r601, -2147483648, %r2374, %p55;
	shr.u32 	%r602, %r601, %r2249;
	and.b32  	%r603, %r602, %r92;
	shl.b32 	%r604, %r603, 2;
	add.s32 	%r605, %r93, %r604;
	atom.shared.add.u32 	%r606, [%r605], 1;
	setp.eq.s32 	%p56, %r2373, 2147483647;
	selp.b32 	%r607, -2147483648, %r2373, %p56;
	shr.u32 	%r608, %r607, %r2249;
	and.b32  	%r609, %r608, %r92;
	shl.b32 	%r610, %r609, 2;
	add.s32 	%r611, %r93, %r610;
	atom.shared.add.u32 	%r612, [%r611], 1;
	setp.eq.s32 	%p57, %r2372, 2147483647;
	selp.b32 	%r613, -2147483648, %r2372, %p57;
	shr.u32 	%r614, %r613, %r2249;
	and.b32  	%r615, %r614, %r92;
	shl.b32 	%r616, %r615, 2;
	add.s32 	%r617, %r93, %r616;
	atom.shared.add.u32 	%r618, [%r617], 1;
	setp.eq.s32 	%p58, %r2371, 2147483647;
	selp.b32 	%r619, -2147483648, %r2371, %p58;
	shr.u32 	%r620, %r619, %r2249;
	and.b32  	%r621, %r620, %r92;
	shl.b32 	%r622, %r621, 2;
	add.s32 	%r623, %r93, %r622;
	atom.shared.add.u32 	%r624, [%r623], 1;
	setp.eq.s32 	%p59, %r2370, 2147483647;
	selp.b32 	%r625, -2147483648, %r2370, %p59;
	shr.u32 	%r626, %r625, %r2249;
	and.b32  	%r627, %r626, %r92;
	shl.b32 	%r628, %r627, 2;
	add.s32 	%r629, %r93, %r628;
	atom.shared.add.u32 	%r630, [%r629], 1;
	setp.eq.s32 	%p60, %r2369, 2147483647;
	selp.b32 	%r631, -2147483648, %r2369, %p60;
	shr.u32 	%r632, %r631, %r2249;
	and.b32  	%r633, %r632, %r92;
	shl.b32 	%r634, %r633, 2;
	add.s32 	%r635, %r93, %r634;
	atom.shared.add.u32 	%r636, [%r635], 1;
	setp.eq.s32 	%p61, %r2368, 2147483647;
	selp.b32 	%r637, -2147483648, %r2368, %p61;
	shr.u32 	%r638, %r637, %r2249;
	and.b32  	%r639, %r638, %r92;
	shl.b32 	%r640, %r639, 2;
	add.s32 	%r641, %r93, %r640;
	atom.shared.add.u32 	%r642, [%r641], 1;
	setp.eq.s32 	%p62, %r2367, 2147483647;
	selp.b32 	%r643, -2147483648, %r2367, %p62;
	shr.u32 	%r644, %r643, %r2249;
	and.b32  	%r645, %r644, %r92;
	shl.b32 	%r646, %r645, 2;
	add.s32 	%r647, %r93, %r646;
	atom.shared.add.u32 	%r648, [%r647], 1;
	bar.sync 	0;
	setp.gt.u32 	%p63, %r1, 255;
	shl.b32 	%r649, %r1, 2;
	add.s32 	%r118, %r524, %r649;
	mov.b32 	%r2329, 0;
	@%p63 bra 	$L__BB7_53;
	ld.shared.u32 	%r651, [%r118];
	mov.b32 	%r652, 0;
	st.shared.u32 	[%r118], %r652;
	ld.shared.u32 	%r653, [%r118+1024];
	st.shared.u32 	[%r118+1024], %r651;
	add.s32 	%r654, %r653, %r651;
	ld.shared.u32 	%r655, [%r118+2048];
	st.shared.u32 	[%r118+2048], %r654;
	add.s32 	%r656, %r655, %r654;
	ld.shared.u32 	%r657, [%r118+3072];
	st.shared.u32 	[%r118+3072], %r656;
	add.s32 	%r658, %r657, %r656;
	ld.shared.u32 	%r659, [%r118+4096];
	st.shared.u32 	[%r118+4096], %r658;
	add.s32 	%r660, %r659, %r658;
	ld.shared.u32 	%r661, [%r118+5120];
	st.shared.u32 	[%r118+5120], %r660;
	add.s32 	%r662, %r661, %r660;
	ld.shared.u32 	%r663, [%r118+6144];
	st.shared.u32 	[%r118+6144], %r662;
	add.s32 	%r664, %r663, %r662;
	ld.shared.u32 	%r665, [%r118+7168];
	st.shared.u32 	[%r118+7168], %r664;
	add.s32 	%r666, %r665, %r664;
	ld.shared.u32 	%r667, [%r118+8192];
	st.shared.u32 	[%r118+8192], %r666;
	add.s32 	%r668, %r667, %r666;
	ld.shared.u32 	%r669, [%r118+9216];
	st.shared.u32 	[%r118+9216], %r668;
	add.s32 	%r670, %r669, %r668;
	ld.shared.u32 	%r671, [%r118+10240];
	st.shared.u32 	[%r118+10240], %r670;
	add.s32 	%r672, %r671, %r670;
	ld.shared.u32 	%r673, [%r118+11264];
	st.shared.u32 	[%r118+11264], %r672;
	add.s32 	%r2329, %r673, %r672;
$L__BB7_53:
	setp.gt.u32 	%p64, %r1, 255;
	shl.b32 	%r674, %r4, 8;
	add.s32 	%r675, %r674, %r1;
	mul.wide.s32 	%rd59, %r675, 4;
	add.s64 	%rd6, %rd2, %rd59;
	@%p64 bra 	$L__BB7_55;
	or.b32  	%r676, %r2329, 1073741824;
	st.volatile.global.u32 	[%rd6], %r676;
$L__BB7_55:
	ld.param.u64 	%rd442, [_ZN3cub18CUB_300001_SM_10006detail10radix_sort29DeviceRadixSortOnesweepKernelINS1_5radix10policy_hubIfjyE10Policy1000ELNS0_9SortOrderE0EfjyiiNS1_21identity_decomposer_tEEEvPT5_SB_PT3_PKSC_PT1_PKSG_PT2_PKSK_T4_iiT6__param_7];
	setp.lt.u32 	%p65, %r1, 256;
	setp.eq.s32 	%p66, %r2329, 6528;
	and.pred  	%p67, %p65, %p66;
	selp.u32 	%r677, 1, 0, %p67;
	{ 
	.reg .pred 	%p1; 
	.reg .pred 	%p2; 
	setp.ne.u32 	%p1, %r677, 0; 
	bar.red.or.pred 	%p2, 0, %p1; 
	selp.u32 	%r678, 1, 0, %p2; 
	}
	setp.eq.s32 	%p68, %r678, 0;
	and.b32  	%r679, %r1, 992;
	and.b32  	%r680, %r1, 31;
	mul.lo.s32 	%r681, %r679, 17;
	or.b32  	%r682, %r681, %r680;
	cvt.u64.u32 	%rd7, %r682;
	add.s64 	%rd61, %rd7, %rd4;
	cvta.to.global.u64 	%rd62, %rd442;
	shl.b64 	%rd63, %rd61, 2;
	add.s64 	%rd8, %rd62, %rd63;
	cvt.u64.u32 	%rd9, %r1;
	@%p68 bra 	$L__BB7_175;
	setp.gt.u32 	%p69, %r1, 255;
	shl.b32 	%r684, %r1, 3;
	add.s32 	%r686, %r524, %r684;
	add.s32 	%r121, %r686, 26112;
	@%p69 bra 	$L__BB7_64;
	ld.param.u64 	%rd436, [_ZN3cub18CUB_300001_SM_10006detail10radix_sort29DeviceRadixSortOnesweepKernelINS1_5radix10policy_hubIfjyE10Policy1000ELNS0_9SortOrderE0EfjyiiNS1_21identity_decomposer_tEEEvPT5_SB_PT3_PKSC_PT1_PKSG_PT2_PKSK_T4_iiT6__param_3];
	cvta.to.global.u64 	%rd64, %rd436;
	shl.b64 	%rd65, %rd9, 3;
	add.s64 	%rd66, %rd64, %rd65;
	ld.global.u64 	%rd67, [%rd66];
	setp.gt.u32 	%p70, %r1, %r117;
	selp.b64 	%rd68, 6528, 0, %p70;
	sub.s64 	%rd455, %rd67, %rd68;
	st.shared.u64 	[%r121], %rd455;
	setp.lt.s32 	%p71, %r4, 1;
	mov.u32 	%r2333, %r2329;
	@%p71 bra 	$L__BB7_63;
	mov.b32 	%r2331, -1;
	mov.u32 	%r2330, %r4;
	mov.u32 	%r2333, %r2329;
$L__BB7_59:
	add.s32 	%r125, %r2330, -1;
	shl.b32 	%r688, %r125, 8;
	add.s32 	%r689, %r688, %r1;
	mul.wide.s32 	%rd69, %r689, 4;
	add.s64 	%rd11, %rd2, %rd69;
$L__BB7_60:
	membar.cta;
	ld.volatile.global.u32 	%r126, [%rd11];
	setp.eq.s32 	%p72, %r126, 0;
	@%p72 bra 	$L__BB7_60;
	and.b32  	%r690, %r126, 1073741823;
	add.s32 	%r2333, %r690, %r2333;
	setp.gt.s32 	%p73, %r126, -1;
	vote.sync.ballot.b32 	%r2331, %p73, %r2331;
	setp.gt.u32 	%p75, %r2330, 1;
	and.pred  	%p76, %p73, %p75;
	mov.u32 	%r2330, %r125;
	@%p76 bra 	$L__BB7_59;
	ld.shared.u64 	%rd455, [%r121];
$L__BB7_63:
	or.b32  	%r691, %r2333, -2147483648;
	st.volatile.global.u32 	[%rd6], %r691;
	sub.s32 	%r694, %r2333, %r2329;
	cvt.s64.s32 	%rd72, %r694;
	add.s64 	%rd73, %rd455, %rd72;
	st.shared.u64 	[%r121], %rd73;
$L__BB7_64:
	ld.param.u32 	%r2235, [_ZN3cub18CUB_300001_SM_10006detail10radix_sort29DeviceRadixSortOnesweepKernelINS1_5radix10policy_hubIfjyE10Policy1000ELNS0_9SortOrderE0EfjyiiNS1_21identity_decomposer_tEEEvPT5_SB_PT3_PKSC_PT1_PKSG_PT2_PKSK_T4_iiT6__param_8];
	ld.param.u64 	%rd432, [_ZN3cub18CUB_300001_SM_10006detail10radix_sort29DeviceRadixSortOnesweepKernelINS1_5radix10policy_hubIfjyE10Policy1000ELNS0_9SortOrderE0EfjyiiNS1_21identity_decomposer_tEEEvPT5_SB_PT3_PKSC_PT1_PKSG_PT2_PKSK_T4_iiT6__param_2];
	setp.gt.u32 	%p77, %r1, 255;
	setp.lt.s32 	%p78, %r5, %r2235;
	setp.eq.s64 	%p79, %rd432, 0;
	or.pred  	%p80, %p79, %p78;
	or.pred  	%p81, %p77, %p80;
	@%p81 bra 	$L__BB7_66;
	ld.param.u64 	%rd433, [_ZN3cub18CUB_300001_SM_10006detail10radix_sort29DeviceRadixSortOnesweepKernelINS1_5radix10policy_hubIfjyE10Policy1000ELNS0_9SortOrderE0EfjyiiNS1_21identity_decomposer_tEEEvPT5_SB_PT3_PKSC_PT1_PKSG_PT2_PKSK_T4_iiT6__param_2];
	ld.shared.u64 	%rd74, [%r121];
	setp.gt.u32 	%p82, %r1, %r117;
	selp.b64 	%rd75, 6528, 0, %p82;
	cvt.s64.s32 	%rd76, %r2329;
	add.s64 	%rd77, %rd75, %rd76;
	add.s64 	%rd78, %rd77, %rd74;
	cvta.to.global.u64 	%rd79, %rd433;
	shl.b64 	%rd80, %rd9, 3;
	add.s64 	%rd81, %rd79, %rd80;
	st.global.u64 	[%rd81], %rd78;
$L__BB7_66:
	ld.param.u32 	%r2236, [_ZN3cub18CUB_300001_SM_10006detail10radix_sort29DeviceRadixSortOnesweepKernelINS1_5radix10policy_hubIfjyE10Policy1000ELNS0_9SortOrderE0EfjyiiNS1_21identity_decomposer_tEEEvPT5_SB_PT3_PKSC_PT1_PKSG_PT2_PKSK_T4_iiT6__param_8];
	setp.gt.s32 	%p83, %r5, %r2236;
	bar.sync 	0;
	shl.b32 	%r695, %r117, 3;
	add.s32 	%r697, %r524, %r695;
	ld.shared.u64 	%rd14, [%r697+26112];
	setp.gt.s32 	%p84, %r2383, -1;
	selp.b32 	%r698, -1, -2147483648, %p84;
	xor.b32  	%r2383, %r698, %r2383;
	setp.gt.s32 	%p85, %r2382, -1;
	selp.b32 	%r699, -1, -2147483648, %p85;
	xor.b32  	%r2382, %r699, %r2382;
	setp.gt.s32 	%p86, %r2381, -1;
	selp.b32 	%r700, -1, -2147483648, %p86;
	xor.b32  	%r2381, %r700, %r2381;
	setp.gt.s32 	%p87, %r2380, -1;
	selp.b32 	%r701, -1, -2147483648, %p87;
	xor.b32  	%r2380, %r701, %r2380;
	setp.gt.s32 	%p88, %r2379, -1;
	selp.b32 	%r702, -1, -2147483648, %p88;
	xor.b32  	%r2379, %r702, %r2379;
	setp.gt.s32 	%p89, %r2378, -1;
	selp.b32 	%r703, -1, -2147483648, %p89;
	xor.b32  	%r2378, %r703, %r2378;
	setp.gt.s32 	%p90, %r2377, -1;
	selp.b32 	%r704, -1, -2147483648, %p90;
	xor.b32  	%r2377, %r704, %r2377;
	setp.gt.s32 	%p91, %r2376, -1;
	selp.b32 	%r705, -1, -2147483648, %p91;
	xor.b32  	%r2376, %r705, %r2376;
	setp.gt.s32 	%p92, %r2375, -1;
	selp.b32 	%r706, -1, -2147483648, %p92;
	xor.b32  	%r2375, %r706, %r2375;
	setp.gt.s32 	%p93, %r2374, -1;
	selp.b32 	%r707, -1, -2147483648, %p93;
	xor.b32  	%r2374, %r707, %r2374;
	setp.gt.s32 	%p94, %r2373, -1;
	selp.b32 	%r708, -1, -2147483648, %p94;
	xor.b32  	%r2373, %r708, %r2373;
	setp.gt.s32 	%p95, %r2372, -1;
	selp.b32 	%r709, -1, -2147483648, %p95;
	xor.b32  	%r2372, %r709, %r2372;
	setp.gt.s32 	%p96, %r2371, -1;
	selp.b32 	%r710, -1, -2147483648, %p96;
	xor.b32  	%r2371, %r710, %r2371;
	setp.gt.s32 	%p97, %r2370, -1;
	selp.b32 	%r711, -1, -2147483648, %p97;
	xor.b32  	%r2370, %r711, %r2370;
	setp.gt.s32 	%p98, %r2369, -1;
	selp.b32 	%r712, -1, -2147483648, %p98;
	xor.b32  	%r2369, %r712, %r2369;
	setp.gt.s32 	%p99, %r2368, -1;
	selp.b32 	%r713, -1, -2147483648, %p99;
	xor.b32  	%r2368, %r713, %r2368;
	setp.gt.s32 	%p100, %r2367, -1;
	selp.b32 	%r714, -1, -2147483648, %p100;
	xor.b32  	%r2367, %r714, %r2367;
	@%p83 bra 	$L__BB7_68;
	add.s64 	%rd82, %rd14, %rd7;
	shl.b64 	%rd83, %rd82, 2;
	add.s64 	%rd84, %rd1, %rd83;
	st.global.u32 	[%rd84], %r2383;
	st.global.u32 	[%rd84+128], %r2382;
	st.global.u32 	[%rd84+256], %r2381;
	st.global.u32 	[%rd84+384], %r2380;
	st.global.u32 	[%rd84+512], %r2379;
	st.global.u32 	[%rd84+640], %r2378;
	st.global.u32 	[%rd84+768], %r2377;
	st.global.u32 	[%rd84+896], %r2376;
	st.global.u32 	[%rd84+1024], %r2375;
	st.global.u32 	[%rd84+1152], %r2374;
	st.global.u32 	[%rd84+1280], %r2373;
	st.global.u32 	[%rd84+1408], %r2372;
	st.global.u32 	[%rd84+1536], %r2371;
	st.global.u32 	[%rd84+1664], %r2370;
	st.global.u32 	[%rd84+1792], %r2369;
	st.global.u32 	[%rd84+1920], %r2368;
	st.global.u32 	[%rd84+2048], %r2367;
	bra.uni 	$L__BB7_102;
$L__BB7_68:
	ld.param.u32 	%r2237, [_ZN3cub18CUB_300001_SM_10006detail10radix_sort29DeviceRadixSortOnesweepKernelINS1_5radix10policy_hubIfjyE10Policy1000ELNS0_9SortOrderE0EfjyiiNS1_21identity_decomposer_tEEEvPT5_SB_PT3_PKSC_PT1_PKSG_PT2_PKSK_T4_iiT6__param_8];
	cvt.u32.u64 	%r715, %rd7;
	mad.lo.s32 	%r147, %r4, -6528, %r2237;
	setp.ge.s32 	%p101, %r715, %r147;
	add.s64 	%rd85, %rd14, %rd7;
	shl.b64 	%rd86, %rd85, 2;
	add.s64 	%rd15, %rd1, %rd86;
	@%p101 bra 	$L__BB7_70;
	st.global.u32 	[%rd15], %r2383;
$L__BB7_70:
	add.s32 	%r717, %r715, 32;
	setp.ge.s32 	%p102, %r717, %r147;
	@%p102 bra 	$L__BB7_72;
	st.global.u32 	[%rd15+128], %r2382;
$L__BB7_72:
	add.s32 	%r719, %r715, 64;
	setp.ge.s32 	%p103, %r719, %r147;
	@%p103 bra 	$L__BB7_74;
	st.global.u32 	[%rd15+256], %r2381;
$L__BB7_74:
	add.s32 	%r721, %r715, 96;
	setp.ge.s32 	%p104, %r721, %r147;
	@%p104 bra 	$L__BB7_76;
	st.global.u32 	[%rd15+384], %r2380;
$L__BB7_76:
	add.s32 	%r723, %r715, 128;
	setp.ge.s32 	%p105, %r723, %r147;
	@%p105 bra 	$L__BB7_78;
	st.global.u32 	[%rd15+512], %r2379;
$L__BB7_78:
	add.s32 	%r725, %r715, 160;
	setp.ge.s32 	%p106, %r725, %r147;
	@%p106 bra 	$L__BB7_80;
	st.global.u32 	[%rd15+640], %r2378;
$L__BB7_80:
	add.s32 	%r727, %r715, 192;
	setp.ge.s32 	%p107, %r727, %r147;
	@%p107 bra 	$L__BB7_82;
	st.global.u32 	[%rd15+768], %r2377;
$L__BB7_82:
	add.s32 	%r729, %r715, 224;
	setp.ge.s32 	%p108, %r729, %r147;
	@%p108 bra 	$L__BB7_84;
	st.global.u32 	[%rd15+896], %r2376;
$L__BB7_84:
	add.s32 	%r731, %r715, 256;
	setp.ge.s32 	%p109, %r731, %r147;
	@%p109 bra 	$L__BB7_86;
	st.global.u32 	[%rd15+1024], %r2375;
$L__BB7_86:
	add.s32 	%r733, %r715, 288;
	setp.ge.s32 	%p110, %r733, %r147;
	@%p110 bra 	$L__BB7_88;
	st.global.u32 	[%rd15+1152], %r2374;
$L__BB7_88:
	add.s32 	%r735, %r715, 320;
	setp.ge.s32 	%p111, %r735, %r147;
	@%p111 bra 	$L__BB7_90;
	st.global.u32 	[%rd15+1280], %r2373;
$L__BB7_90:
	add.s32 	%r737, %r715, 352;
	setp.ge.s32 	%p112, %r737, %r147;
	@%p112 bra 	$L__BB7_92;
	st.global.u32 	[%rd15+1408], %r2372;
$L__BB7_92:
	add.s32 	%r739, %r715, 384;
	setp.ge.s32 	%p113, %r739, %r147;
	@%p113 bra 	$L__BB7_94;
	st.global.u32 	[%rd15+1536], %r2371;
$L__BB7_94:
	add.s32 	%r741, %r715, 416;
	setp.ge.s32 	%p114, %r741, %r147;
	@%p114 bra 	$L__BB7_96;
	st.global.u32 	[%rd15+1664], %r2370;
$L__BB7_96:
	add.s32 	%r743, %r715, 448;
	setp.ge.s32 	%p115, %r743, %r147;
	@%p115 bra 	$L__BB7_98;
	st.global.u32 	[%rd15+1792], %r2369;
$L__BB7_98:
	add.s32 	%r745, %r715, 480;
	setp.ge.s32 	%p116, %r745, %r147;
	@%p116 bra 	$L__BB7_100;
	st.global.u32 	[%rd15+1920], %r2368;
$L__BB7_100:
	add.s32 	%r747, %r715, 512;
	setp.ge.s32 	%p117, %r747, %r147;
	@%p117 bra 	$L__BB7_102;
	st.global.u32 	[%rd15+2048], %r2367;
$L__BB7_102:
	ld.param.u32 	%r2238, [_ZN3cub18CUB_300001_SM_10006detail10radix_sort29DeviceRadixSortOnesweepKernelINS1_5radix10policy_hubIfjyE10Policy1000ELNS0_9SortOrderE0EfjyiiNS1_21identity_decomposer_tEEEvPT5_SB_PT3_PKSC_PT1_PKSG_PT2_PKSK_T4_iiT6__param_8];
	setp.gt.s32 	%p118, %r5, %r2238;
	@%p118 bra 	$L__BB7_104;
	ld.global.u32 	%r2366, [%rd8];
	ld.global.u32 	%r2365, [%rd8+128];
	ld.global.u32 	%r2364, [%rd8+256];
	ld.global.u32 	%r2363, [%rd8+384];
	ld.global.u32 	%r2362, [%rd8+512];
	ld.global.u32 	%r2361, [%rd8+640];
	ld.global.u32 	%r2360, [%rd8+768];
	ld.global.u32 	%r2359, [%rd8+896];
	ld.global.u32 	%r2358, [%rd8+1024];
	ld.global.u32 	%r2357, [%rd8+1152];
	ld.global.u32 	%r2356, [%rd8+1280];
	ld.global.u32 	%r2355, [%rd8+1408];
	ld.global.u32 	%r2354, [%rd8+1536];
	ld.global.u32 	%r2353, [%rd8+1664];
	ld.global.u32 	%r2352, [%rd8+1792];
	ld.global.u32 	%r2351, [%rd8+1920];
	ld.global.u32 	%r2350, [%rd8+2048];
	bra.uni 	$L__BB7_138;
$L__BB7_104:
	ld.param.u32 	%r2239, [_ZN3cub18CUB_300001_SM_10006detail10radix_sort29DeviceRadixSortOnesweepKernelINS1_5radix10policy_hubIfjyE10Policy1000ELNS0_9SortOrderE0EfjyiiNS1_21identity_decomposer_tEEEvPT5_SB_PT3_PKSC_PT1_PKSG_PT2_PKSK_T4_iiT6__param_8];
	cvt.u32.u64 	%r749, %rd7;
	sub.s32 	%r165, %r2239, %r462;
	setp.ge.s32 	%p119, %r749, %r165;
	@%p119 bra 	$L__BB7_106;
	ld.global.u32 	%r2366, [%rd8];
$L__BB7_106:
	add.s32 	%r753, %r749, 32;
	setp.ge.s32 	%p120, %r753, %r165;
	@%p120 bra 	$L__BB7_108;
	ld.global.u32 	%r2365, [%rd8+128];
$L__BB7_108:
	add.s32 	%r756, %r749, 64;
	setp.ge.s32 	%p121, %r756, %r165;
	@%p121 bra 	$L__BB7_110;
	ld.global.u32 	%r2364, [%rd8+256];
$L__BB7_110:
	add.s32 	%r759, %r749, 96;
	setp.ge.s32 	%p122, %r759, %r165;
	@%p122 bra 	$L__BB7_112;
	ld.global.u32 	%r2363, [%rd8+384];
$L__BB7_112:
	add.s32 	%r762, %r749, 128;
	setp.ge.s32 	%p123, %r762, %r165;
	@%p123 bra 	$L__BB7_114;
	ld.global.u32 	%r2362, [%rd8+512];
$L__BB7_114:
	add.s32 	%r765, %r749, 160;
	setp.ge.s32 	%p124, %r765, %r165;
	@%p124 bra 	$L__BB7_116;
	ld.global.u32 	%r2361, [%rd8+640];
$L__BB7_116:
	add.s32 	%r768, %r749, 192;
	setp.ge.s32 	%p125, %r768, %r165;
	@%p125 bra 	$L__BB7_118;
	ld.global.u32 	%r2360, [%rd8+768];
$L__BB7_118:
	add.s32 	%r771, %r749, 224;
	setp.ge.s32 	%p126, %r771, %r165;
	@%p126 bra 	$L__BB7_120;
	ld.global.u32 	%r2359, [%rd8+896];
$L__BB7_120:
	add.s32 	%r774, %r749, 256;
	setp.ge.s32 	%p127, %r774, %r165;
	@%p127 bra 	$L__BB7_122;
	ld.global.u32 	%r2358, [%rd8+1024];
$L__BB7_122:
	add.s32 	%r777, %r749, 288;
	setp.ge.s32 	%p128, %r777, %r165;
	@%p128 bra 	$L__BB7_124;
	ld.global.u32 	%r2357, [%rd8+1152];
$L__BB7_124:
	add.s32 	%r780, %r749, 320;
	setp.ge.s32 	%p129, %r780, %r165;
	@%p129 bra 	$L__BB7_126;
	ld.global.u32 	%r2356, [%rd8+1280];
$L__BB7_126:
	add.s32 	%r783, %r749, 352;
	setp.ge.s32 	%p130, %r783, %r165;
	@%p130 bra 	$L__BB7_128;
	ld.global.u32 	%r2355, [%rd8+1408];
$L__BB7_128:
	add.s32 	%r786, %r749, 384;
	setp.ge.s32 	%p131, %r786, %r165;
	@%p131 bra 	$L__BB7_130;
	ld.global.u32 	%r2354, [%rd8+1536];
$L__BB7_130:
	add.s32 	%r789, %r749, 416;
	setp.ge.s32 	%p132, %r789, %r165;
	@%p132 bra 	$L__BB7_132;
	ld.global.u32 	%r2353, [%rd8+1664];
$L__BB7_132:
	add.s32 	%r792, %r749, 448;
	setp.ge.s32 	%p133, %r792, %r165;
	@%p133 bra 	$L__BB7_134;
	ld.global.u32 	%r2352, [%rd8+1792];
$L__BB7_134:
	add.s32 	%r795, %r749, 480;
	setp.ge.s32 	%p134, %r795, %r165;
	@%p134 bra 	$L__BB7_136;
	ld.global.u32 	%r2351, [%rd8+1920];
$L__BB7_136:
	add.s32 	%r798, %r749, 512;
	setp.ge.s32 	%p135, %r798, %r165;
	@%p135 bra 	$L__BB7_138;
	ld.global.u32 	%r2350, [%rd8+2048];
$L__BB7_138:
	ld.param.u32 	%r2240, [_ZN3cub18CUB_300001_SM_10006detail10radix_sort29DeviceRadixSortOnesweepKernelINS1_5radix10policy_hubIfjyE10Policy1000ELNS0_9SortOrderE0EfjyiiNS1_21identity_decomposer_tEEEvPT5_SB_PT3_PKSC_PT1_PKSG_PT2_PKSK_T4_iiT6__param_8];
	mad.lo.s32 	%r799, %r4, 6528, 6528;
	setp.gt.s32 	%p136, %r799, %r2240;
	@%p136 bra 	$L__BB7_140;
	ld.param.u64 	%rd439, [_ZN3cub18CUB_300001_SM_10006detail10radix_sort29DeviceRadixSortOnesweepKernelINS1_5radix10policy_hubIfjyE10Policy1000ELNS0_9SortOrderE0EfjyiiNS1_21identity_decomposer_tEEEvPT5_SB_PT3_PKSC_PT1_PKSG_PT2_PKSK_T4_iiT6__param_6];
	add.s64 	%rd87, %rd14, %rd7;
	cvta.to.global.u64 	%rd88, %rd439;
	shl.b64 	%rd89, %rd87, 2;
	add.s64 	%rd90, %rd88, %rd89;
	st.global.u32 	[%rd90], %r2366;
	st.global.u32 	[%rd90+128], %r2365;
	st.global.u32 	[%rd90+256], %r2364;
	st.global.u32 	[%rd90+384], %r2363;
	st.global.u32 	[%rd90+512], %r2362;
	st.global.u32 	[%rd90+640], %r2361;
	st.global.u32 	[%rd90+768], %r2360;
	st.global.u32 	[%rd90+896], %r2359;
	st.global.u32 	[%rd90+1024], %r2358;
	st.global.u32 	[%rd90+1152], %r2357;
	st.global.u32 	[%rd90+1280], %r2356;
	st.global.u32 	[%rd90+1408], %r2355;
	st.global.u32 	[%rd90+1536], %r2354;
	st.global.u32 	[%rd90+1664], %r2353;
	st.global.u32 	[%rd90+1792], %r2352;
	st.global.u32 	[%rd90+1920], %r2351;
	st.global.u32 	[%rd90+2048], %r2350;
	bra.uni 	$L__BB7_174;
$L__BB7_140:
	ld.param.u32 	%r2241, [_ZN3cub18CUB_300001_SM_10006detail10radix_sort29DeviceRadixSortOnesweepKernelINS1_5radix10policy_hubIfjyE10Policy1000ELNS0_9SortOrderE0EfjyiiNS1_21identity_decomposer_tEEEvPT5_SB_PT3_PKSC_PT1_PKSG_PT2_PKSK_T4_iiT6__param_8];
	ld.param.u64 	%rd440, [_ZN3cub18CUB_300001_SM_10006detail10radix_sort29DeviceRadixSortOnesweepKernelINS1_5radix10policy_hubIfjyE10Policy1000ELNS0_9SortOrderE0EfjyiiNS1_21identity_decomposer_tEEEvPT5_SB_PT3_PKSC_PT1_PKSG_PT2_PKSK_T4_iiT6__param_6];
	cvt.u32.u64 	%r800, %rd7;
	mad.lo.s32 	%r216, %r4, -6528, %r2241;
	setp.ge.s32 	%p137, %r800, %r216;
	add.s64 	%rd91, %rd14, %rd7;
	cvta.to.global.u64 	%rd92, %rd440;
	shl.b64 	%rd93, %rd91, 2;
	add.s64 	%rd16, %rd92, %rd93;
	@%p137 bra 	$L__BB7_142;
	st.global.u32 	[%rd16], %r2366;
$L__BB7_142:
	add.s32 	%r802, %r800, 32;
	setp.ge.s32 	%p138, %r802, %r216;
	@%p138 bra 	$L__BB7_144;
	st.global.u32 	[%rd16+128], %r2365;
$L__BB7_144:
	add.s32 	%r804, %r800, 64;
	setp.ge.s32 	%p139, %r804, %r216;
	@%p139 bra 	$L__BB7_146;
	st.global.u32 	[%rd16+256], %r2364;
$L__BB7_146:
	add.s32 	%r806, %r800, 96;
	setp.ge.s32 	%p140, %r806, %r216;
	@%p140 bra 	$L__BB7_148;
	st.global.u32 	[%rd16+384], %r2363;
$L__BB7_148:
	add.s32 	%r808, %r800, 128;
	setp.ge.s32 	%p141, %r808, %r216;
	@%p141 bra 	$L__BB7_150;
	st.global.u32 	[%rd16+512], %r2362;
$L__BB7_150:
	add.s32 	%r810, %r800, 160;
	setp.ge.s32 	%p142, %r810, %r216;
	@%p142 bra 	$L__BB7_152;
	st.global.u32 	[%rd16+640], %r2361;
$L__BB7_152:
	add.s32 	%r812, %r800, 192;
	setp.ge.s32 	%p143, %r812, %r216;
	@%p143 bra 	$L__BB7_154;
	st.global.u32 	[%rd16+768], %r2360;
$L__BB7_154:
	add.s32 	%r814, %r800, 224;
	setp.ge.s32 	%p144, %r814, %r216;
	@%p144 bra 	$L__BB7_156;
	st.global.u32 	[%rd16+896], %r2359;
$L__BB7_156:
	add.s32 	%r816, %r800, 256;
	setp.ge.s32 	%p145, %r816, %r216;
	@%p145 bra 	$L__BB7_158;
	st.global.u32 	[%rd16+1024], %r2358;
$L__BB7_158:
	add.s32 	%r818, %r800, 288;
	setp.ge.s32 	%p146, %r818, %r216;
	@%p146 bra 	$L__BB7_160;
	st.global.u32 	[%rd16+1152], %r2357;
$L__BB7_160:
	add.s32 	%r820, %r800, 320;
	setp.ge.s32 	%p147, %r820, %r216;
	@%p147 bra 	$L__BB7_162;
	st.global.u32 	[%rd16+1280], %r2356;
$L__BB7_162:
	add.s32 	%r822, %r800, 352;
	setp.ge.s32 	%p148, %r822, %r216;
	@%p148 bra 	$L__BB7_164;
	st.global.u32 	[%rd16+1408], %r2355;
$L__BB7_164:
	add.s32 	%r824, %r800, 384;
	setp.ge.s32 	%p149, %r824, %r216;
	@%p149 bra 	$L__BB7_166;
	st.global.u32 	[%rd16+1536], %r2354;
$L__BB7_166:
	add.s32 	%r826, %r800, 416;
	setp.ge.s32 	%p150, %r826, %r216;
	@%p150 bra 	$L__BB7_168;
	st.global.u32 	[%rd16+1664], %r2353;
$L__BB7_168:
	add.s32 	%r828, %r800, 448;
	setp.ge.s32 	%p151, %r828, %r216;
	@%p151 bra 	$L__BB7_170;
	st.global.u32 	[%rd16+1792], %r2352;
$L__BB7_170:
	add.s32 	%r830, %r800, 480;
	setp.ge.s32 	%p152, %r830, %r216;
	@%p152 bra 	$L__BB7_172;
	st.global.u32 	[%rd16+1920], %r2351;
$L__BB7_172:
	add.s32 	%r832, %r800, 512;
	setp.ge.s32 	%p153, %r832, %r216;
	@%p153 bra 	$L__BB7_174;
	st.global.u32 	[%rd16+2048], %r2350;
$L__BB7_174:
	// begin inline asm
	exit;
	// end inline asm
$L__BB7_175:
	mul.hi.u32 	%r833, %r1, 357913942;
	add.s32 	%r834, %r833, %r1;
	shl.b32 	%r835, %r834, 2;
	add.s32 	%r837, %r524, %r835;
	add.s32 	%r234, %r837, 13328;
	st.shared.u32 	[%r837+13328], %r2329;
	bar.sync 	0;
	setp.gt.u32 	%p154, %r1, 31;
	@%p154 bra 	$L__BB7_177;
	mad.lo.s32 	%r869, %r1, 52, %r524;
	ld.shared.u32 	%r870, [%r869+13328];
	ld.shared.u32 	%r871, [%r869+13332];
	ld.shared.u32 	%r872, [%r869+13336];
	ld.shared.u32 	%r873, [%r869+13340];
	ld.shared.u32 	%r874, [%r869+13344];
	ld.shared.u32 	%r875, [%r869+13348];
	ld.shared.u32 	%r876, [%r869+13352];
	ld.shared.u32 	%r877, [%r869+13356];
	ld.shared.u32 	%r878, [%r869+13360];
	ld.shared.u32 	%r879, [%r869+13364];
	ld.shared.u32 	%r880, [%r869+13368];
	ld.shared.u32 	%r881, [%r869+13372];
	add.s32 	%r882, %r871, %r870;
	add.s32 	%r883, %r882, %r872;
	add.s32 	%r884, %r883, %r873;
	add.s32 	%r885, %r884, %r874;
	add.s32 	%r886, %r885, %r875;
	add.s32 	%r887, %r886, %r876;
	add.s32 	%r888, %r887, %r877;
	add.s32 	%r889, %r888, %r878;
	add.s32 	%r890, %r889, %r879;
	add.s32 	%r891, %r890, %r880;
	add.s32 	%r842, %r891, %r881;
	mov.b32 	%r840, 1;
	mov.b32 	%r865, 0;
	mov.b32 	%r867, -1;
	// begin inline asm
	{  .reg .s32 r0;  .reg .pred p;  shfl.sync.up.b32 r0|p, %r842, %r840, %r865, %r867;  @p add.s32 r0, r0, %r842;  mov.s32 %r838, r0;}
	// end inline asm
	mov.b32 	%r846, 2;
	// begin inline asm
	{  .reg .s32 r0;  .reg .pred p;  shfl.sync.up.b32 r0|p, %r838, %r846, %r865, %r867;  @p add.s32 r0, r0, %r838;  mov.s32 %r844, r0;}
	// end inline asm
	mov.b32 	%r852, 4;
	// begin inline asm
	{  .reg .s32 r0;  .reg .pred p;  shfl.sync.up.b32 r0|p, %r844, %r852, %r865, %r867;  @p add.s32 r0, r0, %r844;  mov.s32 %r850, r0;}
	// end inline asm
	mov.b32 	%r858, 8;
	// begin inline asm
	{  .reg .s32 r0;  .reg .pred p;  shfl.sync.up.b32 r0|p, %r850, %r858, %r865, %r867;  @p add.s32 r0, r0, %r850;  mov.s32 %r856, r0;}
	// end inline asm
	mov.b32 	%r864, 16;
	// begin inline asm
	{  .reg .s32 r0;  .reg .pred p;  shfl.sync.up.b32 r0|p, %r856, %r864, %r865, %r867;  @p add.s32 r0, r0, %r856;  mov.s32 %r862, r0;}
	// end inline asm
	sub.s32 	%r892, %r862, %r842;
	add.s32 	%r893, %r870, %r892;
	add.s32 	%r894, %r871, %r893;
	add.s32 	%r895, %r872, %r894;
	add.s32 	%r896, %r873, %r895;
	add.s32 	%r897, %r874, %r896;
	add.s32 	%r898, %r875, %r897;
	add.s32 	%r899, %r876, %r898;
	add.s32 	%r900, %r877, %r899;
	add.s32 	%r901, %r878, %r900;
	add.s32 	%r902, %r879, %r901;
	add.s32 	%r903, %r880, %r902;
	st.shared.u32 	[%r869+13328], %r892;
	st.shared.u32 	[%r869+13332], %r893;
	st.shared.u32 	[%r869+13336], %r894;
	st.shared.u32 	[%r869+13340], %r895;
	st.shared.u32 	[%r869+13344], %r896;
	st.shared.u32 	[%r869+13348], %r897;
	st.shared.u32 	[%r869+13352], %r898;
	st.shared.u32 	[%r869+13356], %r899;
	st.shared.u32 	[%r869+13360], %r900;
	st.shared.u32 	[%r869+13364], %r901;
	st.shared.u32 	[%r869+13368], %r902;
	st.shared.u32 	[%r869+13372], %r903;
$L__BB7_177:
	setp.gt.u32 	%p155, %r1, 255;
	bar.sync 	0;
	ld.shared.u32 	%r235, [%r234];
	@%p155 bra 	$L__BB7_179;
	ld.shared.u32 	%r907, [%r118];
	add.s32 	%r908, %r907, %r235;
	st.shared.u32 	[%r118], %r908;
	ld.shared.u32 	%r909, [%r118+1024];
	add.s32 	%r910, %r909, %r235;
	st.shared.u32 	[%r118+1024], %r910;
	ld.shared.u32 	%r911, [%r118+2048];
	add.s32 	%r912, %r911, %r235;
	st.shared.u32 	[%r118+2048], %r912;
	ld.shared.u32 	%r913, [%r118+3072];
	add.s32 	%r914, %r913, %r235;
	st.shared.u32 	[%r118+3072], %r914;
	ld.shared.u32 	%r915, [%r118+4096];
	add.s32 	%r916, %r915, %r235;
	st.shared.u32 	[%r118+4096], %r916;
	ld.shared.u32 	%r917, [%r118+5120];
	add.s32 	%r918, %r917, %r235;
	st.shared.u32 	[%r118+5120], %r918;
	ld.shared.u32 	%r919, [%r118+6144];
	add.s32 	%r920, %r919, %r235;
	st.shared.u32 	[%r118+6144], %r920;
	ld.shared.u32 	%r921, [%r118+7168];
	add.s32 	%r922, %r921, %r235;
	st.shared.u32 	[%r118+7168], %r922;
	ld.shared.u32 	%r923, [%r118+8192];
	add.s32 	%r924, %r923, %r235;
	st.shared.u32 	[%r118+8192], %r924;
	ld.shared.u32 	%r925, [%r118+9216];
	add.s32 	%r926, %r925, %r235;
	st.shared.u32 	[%r118+9216], %r926;
	ld.shared.u32 	%r927, [%r118+10240];
	add.s32 	%r928, %r927, %r235;
	st.shared.u32 	[%r118+10240], %r928;
	ld.shared.u32 	%r929, [%r118+11264];
	add.s32 	%r930, %r929, %r235;
	st.shared.u32 	[%r118+11264], %r930;
$L__BB7_179:
	ld.param.u32 	%r2287, [_ZN3cub18CUB_300001_SM_10006detail10radix_sort29DeviceRadixSortOnesweepKernelINS1_5radix10policy_hubIfjyE10Policy1000ELNS0_9SortOrderE0EfjyiiNS1_21identity_decomposer_tEEEvPT5_SB_PT3_PKSC_PT1_PKSG_PT2_PKSK_T4_iiT6__param_10];
	ld.param.u32 	%r2250, [_ZN3cub18CUB_300001_SM_10006detail10radix_sort29DeviceRadixSortOnesweepKernelINS1_5radix10policy_hubIfjyE10Policy1000ELNS0_9SortOrderE0EfjyiiNS1_21identity_decomposer_tEEEvPT5_SB_PT3_PKSC_PT1_PKSG_PT2_PKSK_T4_iiT6__param_9];
	shl.b32 	%r957, %r1, 5;
	and.b32  	%r958, %r957, 31744;
	add.s32 	%r236, %r524, %r958;
	bar.sync 	0;
	// begin inline asm
	mov.u32 %r931, %lanemask_le;
	// end inline asm
	setp.eq.s32 	%p156, %r2383, 2147483647;
	selp.b32 	%r960, -2147483648, %r2383, %p156;
	shr.u32 	%r961, %r960, %r2250;
	mov.b32 	%r962, -1;
	shl.b32 	%r963, %r962, %r2287;
	not.b32 	%r238, %r963;
	and.b32  	%r954, %r961, %r238;
	mov.b32 	%r934, 1;
	// begin inline asm
	{
    .reg .pred p;
    and.b32 %r932, %r954, %r934;    setp.ne.u32 p, %r932, 0;
    vote.ballot.sync.b32 %r932, p, 0xffffffff;
    @!p not.b32 %r932, %r932;
}

	// end inline asm
	mov.b32 	%r937, 2;
	// begin inline asm
	{
    .reg .pred p;
    and.b32 %r935, %r954, %r937;    setp.ne.u32 p, %r935, 0;
    vote.ballot.sync.b32 %r935, p, 0xffffffff;
    @!p not.b32 %r935, %r935;
}

	// end inline asm
	and.b32  	%r964, %r935, %r932;
	mov.b32 	%r940, 4;
	// begin inline asm
	{
    .reg .pred p;
    and.b32 %r938, %r954, %r940;    setp.ne.u32 p, %r938, 0;
    vote.ballot.sync.b32 %r938, p, 0xffffffff;
    @!p not.b32 %r938, %r938;
}

	// end inline asm
	and.b32  	%r965, %r938, %r964;
	mov.b32 	%r943, 8;
	// begin inline asm
	{
    .reg .pred p;
    and.b32 %r941, %r954, %r943;    setp.ne.u32 p, %r941, 0;
    vote.ballot.sync.b32 %r941, p, 0xffffffff;
    @!p not.b32 %r941, %r941;
}

	// end inline asm
	and.b32  	%r966, %r941, %r965;
	mov.b32 	%r946, 16;
	// begin inline asm
	{
    .reg .pred p;
    and.b32 %r944, %r954, %r946;    setp.ne.u32 p, %r944, 0;
    vote.ballot.sync.b32 %r944, p, 0xffffffff;
    @!p not.b32 %r944, %r944;
}

	// end inline asm
	and.b32  	%r967, %r944, %r966;
	mov.b32 	%r949, 32;
	// begin inline asm
	{
    .reg .pred p;
    and.b32 %r947, %r954, %r949;    setp.ne.u32 p, %r947, 0;
    vote.ballot.sync.b32 %r947, p, 0xffffffff;
    @!p not.b32 %r947, %r947;
}

	// end inline asm
	and.b32  	%r968, %r947, %r967;
	mov.b32 	%r952, 64;
	// begin inline asm
	{
    .reg .pred p;
    and.b32 %r950, %r954, %r952;    setp.ne.u32 p, %r950, 0;
    vote.ballot.sync.b32 %r950, p, 0xffffffff;
    @!p not.b32 %r950, %r950;
}

	// end inline asm
	and.b32  	%r969, %r950, %r968;
	mov.b32 	%r955, 128;
	// begin inline asm
	{
    .reg .pred p;
    and.b32 %r953, %r954, %r955;    setp.ne.u32 p, %r953, 0;
    vote.ballot.sync.b32 %r953, p, 0xffffffff;
    @!p not.b32 %r953, %r953;
}

	// end inline asm
	and.b32  	%r970, %r953, %r969;
	clz.b32 	%r971, %r970;
	sub.s32 	%r240, 31, %r971;
	and.b32  	%r972, %r931, %r970;
	popc.b32 	%r241, %r972;
	setp.ne.s32 	%p157, %r460, %r240;
	mov.b32 	%r2384, 0;
	@%p157 bra 	$L__BB7_181;
	shl.b32 	%r973, %r954, 2;
	add.s32 	%r974, %r236, %r973;
	atom.shared.add.u32 	%r2384, [%r974], %r241;
$L__BB7_181:
	ld.param.u32 	%r2251, [_ZN3cub18CUB_300001_SM_10006detail10radix_sort29DeviceRadixSortOnesweepKernelINS1_5radix10policy_hubIfjyE10Policy1000ELNS0_9SortOrderE0EfjyiiNS1_21identity_decomposer_tEEEvPT5_SB_PT3_PKSC_PT1_PKSG_PT2_PKSK_T4_iiT6__param_9];
	shfl.sync.idx.b32	%r1000|%p158, %r2384, %r240, 31, -1;
	add.s32 	%r244, %r241, %r1000;
	setp.eq.s32 	%p159, %r2382, 2147483647;
	selp.b32 	%r1001, -2147483648, %r2382, %p159;
	shr.u32 	%r1002, %r1001, %r2251;
	and.b32  	%r997, %r1002, %r238;
	mov.b32 	%r977, 1;
	// begin inline asm
	{
    .reg .pred p;
    and.b32 %r975, %r997, %r977;    setp.ne.u32 p, %r975, 0;
    vote.ballot.sync.b32 %r975, p, 0xffffffff;
    @!p not.b32 %r975, %r975;
}

	// end inline asm
	mov.b32 	%r980, 2;
	// begin inline asm
	{
    .reg .pred p;
    and.b32 %r978, %r997, %r980;    setp.ne.u32 p, %r978, 0;
    vote.ballot.sync.b32 %r978, p, 0xffffffff;
    @!p not.b32 %r978, %r978;
}

	// end inline asm
	and.b32  	%r1003, %r978, %r975;
	mov.b32 	%r983, 4;
	// begin inline asm
	{
    .reg .pred p;
    and.b32 %r981, %r997, %r983;    setp.ne.u32 p, %r981, 0;
    vote.ballot.sync.b32 %r981, p, 0xffffffff;
    @!p not.b32 %r981, %r981;
}

	// end inline asm
	and.b32  	%r1004, %r981, %r1003;
	mov.b32 	%r986, 8;
	// begin inline asm
	{
    .reg .pred p;
    and.b32 %r984, %r997, %r986;    setp.ne.u32 p, %r984, 0;
    vote.ballot.sync.b32 %r984, p, 0xffffffff;
    @!p not.b32 %r984, %r984;
}

	// end inline asm
	and.b32  	%r1005, %r984, %r1004;
	mov.b32 	%r989, 16;
	// begin inline asm
	{
    .reg .pred p;
    and.b32 %r987, %r997, %r989;    setp.ne.u32 p, %r987, 0;
    vote.ballot.sync.b32 %r987, p, 0xffffffff;
    @!p not.b32 %r987, %r987;
}

	// end inline asm
	and.b32  	%r1006, %r987, %r1005;
	mov.b32 	%r992, 32;
	// begin inline asm
	{
    .reg .pred p;
    and.b32 %r990, %r997, %r992;    setp.ne.u32 p, %r990, 0;
    vote.ballot.sync.b32 %r990, p, 0xffffffff;
    @!p not.b32 %r990, %r990;
}

	// end inline asm
	and.b32  	%r1007, %r990, %r1006;
	mov.b32 	%r995, 64;
	// begin inline asm
	{
    .reg .pred p;
    and.b32 %r993, %r997, %r995;    setp.ne.u32 p, %r993, 0;
    vote.ballot.sync.b32 %r993, p, 0xffffffff;
    @!p not.b32 %r993, %r993;
}

	// end inline asm
	and.b32  	%r1008, %r993, %r1007;
	mov.b32 	%r998, 128;
	// begin inline asm
	{
    .reg .pred p;
    and.b32 %r996, %r997, %r998;    setp.ne.u32 p, %r996, 0;
    vote.ballot.sync.b32 %r996, p, 0xffffffff;
    @!p not.b32 %r996, %r996;
}

	// end inline asm
	and.b32  	%r1009, %r996, %r1008;
	clz.b32 	%r1010, %r1009;
	sub.s32 	%r246, 31, %r1010;
	and.b32  	%r1011, %r931, %r1009;
	popc.b32 	%r247, %r1011;
	setp.ne.s32 	%p160, %r460, %r246;
	mov.b32 	%r2385, 0;
	@%p160 bra 	$L__BB7_183;
	shl.b32 	%r1012, %r997, 2;
	add.s32 	%r1013, %r236, %r1012;
	atom.shared.add.u32 	%r2385, [%r1013], %r247;
$L__BB7_183:
	ld.param.u32 	%r2252, [_ZN3cub18CUB_300001_SM_10006detail10radix_sort29DeviceRadixSortOnesweepKernelINS1_5radix10policy_hubIfjyE10Policy1000ELNS0_9SortOrderE0EfjyiiNS1_21identity_decomposer_tEEEvPT5_SB_PT3_PKSC_PT1_PKSG_PT2_PKSK_T4_iiT6__param_9];
	shfl.sync.idx.b32	%r1039|%p161, %r2385, %r246, 31, -1;
	add.s32 	%r250, %r247, %r1039;
	setp.eq.s32 	%p162, %r2381, 2147483647;
	selp.b32 	%r1040, -2147483648, %r2381, %p162;
	shr.u32 	%r1041, %r1040, %r2252;
	and.b32  	%r1036, %r1041, %r238;
	mov.b32 	%r1016, 1;
	// begin inline asm
	{
    .reg .pred p;
    and.b32 %r1014, %r1036, %r1016;    setp.ne.u32 p, %r1014, 0;
    vote.ballot.sync.b32 %r1014, p, 0xffffffff;
    @!p not.b32 %r1014, %r1014;
}

	// end inline asm
	mov.b32 	%r1019, 2;
	// begin inline asm
	{
    .reg .pred p;
    and.b32 %r1017, %r1036, %r1019;    setp.ne.u32 p, %r1017, 0;
    vote.ballot.sync.b32 %r1017, p, 0xffffffff;
    @!p not.b32 %r1017, %r1017;
}

	// end inline asm
	and.b32  	%r1042, %r1017, %r1014;
	mov.b32 	%r1022, 4;
	// begin inline asm
	{
    .reg .pred p;
    and.b32 %r1020, %r1036, %r1022;    setp.ne.u32 p, %r1020, 0;
    vote.ballot.sync.b32 %r1020, p, 0xffffffff;
    @!p not.b32 %r1020, %r1020;
}

	// end inline asm
	and.b32  	%r1043, %r1020, %r1042;
	mov.b32 	%r1025, 8;
	// begin inline asm
	{
    .reg .pred p;
    and.b32 %r1023, %r1036, %r1025;    setp.ne.u32 p, %r1023, 0;
    vote.ballot.sync.b32 %r1023, p, 0xffffffff;
    @!p not.b32 %r1023, %r1023;
}

	// end inline asm
	and.b32  	%r1044, %r1023, %r1043;
	mov.b32 	%r1028, 16;
	// begin inline asm
	{
    .reg .pred p;
    and.b32 %r1026, %r1036, %r1028;    setp.ne.u32 p, %r1026, 0;
    vote.ballot.sync.b32 %r1026, p, 0xffffffff;
    @!p not.b32 %r1026, %r1026;
}

	// end inline asm
	and.b32  	%r1045, %r1026, %r1044;
	mov.b32 	%r1031, 32;
	// begin inline asm
	{
    .reg .pred p;
    and.b32 %r1029, %r1036, %r1031;    setp.ne.u32 p, %r1029, 0;
    vote.ballot.sync.b32 %r1029, p, 0xffffffff;
    @!p not.b32 %r1029, %r1029;
}

	// end inline asm
	and.b32  	%r1046, %r1029, %r1045;
	mov.b32 	%r1034, 64;
	// begin inline asm
	{
    .reg .pred p;
    and.b32 %r1032, %r1036, %r1034;    setp.ne.u32 p, %r1032, 0;
    vote.ballot.sync.b32 %r1032, p, 0xffffffff;
    @!p not.b32 %r1032, %r1032;
}

	// end inline asm
	and.b32  	%r1047, %r1032, %r1046;
	mov.b32 	%r1037, 128;
	// begin inline asm
	{
    .reg .pred p;
    and.b32 %r1035, %r1036, %r1037;    setp.ne.u32 p, %r1035, 0;
    vote.ballot.sync.b32 %r1035, p, 0xffffffff;
    @!p not.b32 %r1035, %r1035;
}

	// end inline asm
	and.b32  	%r1048, %r1035, %r1047;
	clz.b32 	%r1049, %r1048;
	sub.s32 	%r252, 31, %r1049;
	and.b32  	%r1050, %r931, %r1048;
	popc.b32 	%r253, %r1050;
	setp.ne.s32 	%p163, %r460, %r252;
	mov.b32 	%r2386, 0;
	@%p163 bra 	$L__BB7_185;
	shl.b32 	%r1051, %r1036, 2;
	add.s32 	%r1052, %r236, %r1051;
	atom.shared.add.u32 	%r2386, [%r1052], %r253;
$L__BB7_185:
	ld.param.u32 	%r2253, [_ZN3cub18CUB_300001_SM_10006detail10radix_sort29DeviceRadixSortOnesweepKernelINS1_5radix10policy_hubIfjyE10Policy1000ELNS0_9SortOrderE0EfjyiiNS1_21identity_decomposer_tEEEvPT5_SB_PT3_PKSC_PT1_PKSG_PT2_PKSK_T4_iiT6__param_9];
	shfl.sync.idx.b32	%r1078|%p164, %r2386, %r252, 31, -1;
	add.s32 	%r256, %r253, %r1078;
	setp.eq.s32 	%p165, %r2380, 2147483647;
	selp.b32 	%r1079, -2147483648, %r2380, %p165;
	shr.u32 	%r1080, %r1079, %r2253;
	and.b32  	%r1075, %r1080, %r238;
	mov.b32 	%r1055, 1;
	// begin inline asm
	{
    .reg .pred p;
    and.b32 %r1053, %r1075, %r1055;    setp.ne.u32 p, %r1053, 0;
    vote.ballot.sync.b32 %r1053, p, 0xffffffff;
    @!p not.b32 %r1053, %r1053;
}

	// end inline asm
	mov.b32 	%r1058, 2;
	// begin inline asm
	{
    .reg .pred p;
    and.b32 %r1056, %r1075, %r1058;    setp.ne.u32 p, %r1056, 0;
    vote.ballot.sync.b32 %r1056, p, 0xffffffff;
    @!p not.b32 %r1056, %r1056;
}

	// end inline asm
	and.b32  	%r1081, %r1056, %r1053;
	mov.b32 	%r1061, 4;
	// begin inline asm
	{
    .reg .pred p;
    and.b32 %r1059, %r1075, %r1061;    setp.ne.u32 p, %r1059, 0;
    vote.ballot.sync.b32 %r1059, p, 0xffffffff;
    @!p not.b32 %r1059, %r1059;
}

	// end inline asm
	and.b32  	%r1082, %r1059, %r1081;
	mov.b32 	%r1064, 8;
	// begin inline asm
	{
    .reg .pred p;
    and.b32 %r1062, %r1075, %r1064;    setp.ne.u32 p, %r1062, 0;
    vote.ballot.sync.b32 %r1062, p, 0xffffffff;
    @!p not.b32 %r1062, %r1062;
}

	// end inline asm
	and.b32  	%r1083, %r1062, %r1082;
	mov.b32 	%r1067, 16;
	// begin inline asm
	{
    .reg .pred p;
    and.b32 %r1065, %r1075, %r1067;    setp.ne.u32 p, %r1065, 0;
    vote.ballot.sync.b32 %r1065, p, 0xffffffff;
    @!p not.b32 %r1065, %r1065;
}

	// end inline asm
	and.b32  	%r1084, %r1065, %r1083;
	mov.b32 	%r1070, 32;
	// begin inline asm
	{
    .reg .pred p;
    and.b32 %r1068, %r1075, %r1070;    setp.ne.u32 p, %r1068, 0;
    vote.ballot.sync.b32 %r1068, p, 0xffffffff;
    @!p not.b32 %r1068, %r1068;
}

	// end inline asm
	and.b32  	%r1085, %r1068, %r1084;
	mov.b32 	%r1073, 64;
	// begin inline asm
	{
    .reg .pred p;
    and.b32 %r1071, %r1075, %r1073;    setp.ne.u32 p, %r1071, 0;
    vote.ballot.sync.b32 %r1071, p, 0xffffffff;
    @!p not.b32 %r1071, %r1071;
}

	// end inline asm
	and.b32  	%r1086, %r1071, %r1085;
	mov.b32 	%r1076, 128;
	// begin inline asm
	{
    .reg .pred p;
    and.b32 %r1074, %r1075, %r1076;    setp.ne.u32 p, %r1074, 0;
    vote.ballot.sync.b32 %r1074, p, 0xffffffff;
    @!p not.b32 %r1074, %r1074;
}

	// end inline asm
	and.b32  	%r1087, %r1074, %r1086;
	clz.b32 	%r1088, %r1087;
	sub.s32 	%r258, 31, %r1088;
	and.b32  	%r1089, %r931, %r1087;
	popc.b32 	%r259, %r1089;
	setp.ne.s32 	%p166, %r460, %r258;
	mov.b32 	%r2387, 0;
	@%p166 bra 	$L__BB7_187;
	shl.b32 	%r1090, %r1075, 2;
	add.s32 	%r1091, %r236, %r1090;
	atom.shared.add.u32 	%r2387, [%r1091], %r259;
$L__BB7_187:
	ld.param.u32 	%r2254, [_ZN3cub18CUB_300001_SM_10006detail10radix_sort29DeviceRadixSortOnesweepKernelINS1_5radix10policy_hubIfjyE10Policy1000ELNS0_9SortOrderE0EfjyiiNS1_21identity_decomposer_tEEEvPT5_SB_PT3_PKSC_PT1_PKSG_PT2_PKSK_T4_iiT6__param_9];
	shfl.sync.idx.b32	%r1117|%p167, %r2387, %r258, 31, -1;
	add.s32 	%r262, %r259, %r1117;
	setp.eq.s32 	%p168, %r2379, 2147483647;
	selp.b32 	%r1118, -2147483648, %r2379, %p168;
	shr.u32 	%r1119, %r1118, %r2254;
	and.b32  	%r1114, %r1119, %r238;
	mov.b32 	%r1094, 1;
	// begin inline asm
	{
    .reg .pred p;
    and.b32 %r1092, %r1114, %r1094;    setp.ne.u32 p, %r1092, 0;
    vote.ballot.sync.b32 %r1092, p, 0xffffffff;
    @!p not.b32 %r1092, %r1092;
}

	// end inline asm
	mov.b32 	%r1097, 2;
	// begin inline asm
	{
    .reg .pred p;
    and.b32 %r1095, %r1114, %r1097;    setp.ne.u32 p, %r1095, 0;
    vote.ballot.sync.b32 %r1095, p, 0xffffffff;
    @!p not.b32 %r1095, %r1095;
}

	// end inline asm
	and.b32  	%r1120, %r1095, %r1092;
	mov.b32 	%r1100, 4;
	// begin inline asm
	{
    .reg .pred p;
    and.b32 %r1098, %r1114, %r1100;    setp.ne.u32 p, %r1098, 0;
    vote.ballot.sync.b32 %r1098, p, 0xffffffff;
    @!p not.b32 %r1098, %r1098;
}

	// end inline asm
	and.b32  	%r1121, %r1098, %r1120;
	mov.b32 	%r1103, 8;
	// begin inline asm
	{
    .reg .pred p;
    and.b32 %r1101, %r1114, %r1103;    setp.ne.u32 p, %r1101, 0;
    vote.ballot.sync.b32 %r1101, p, 0xffffffff;
    @!p not.b32 %r1101, %r1101;
}

	// end inline asm
	and.b32  	%r1122, %r1101, %r1121;
	mov.b32 	%r1106, 16;
	// begin inline asm
	{
    .reg .pred p;
    and.b32 %r1104, %r1114, %r1106;    setp.ne.u32 p, %r1104, 0;
    vote.ballot.sync.b32 %r1104, p, 0xffffffff;
    @!p not.b32 %r1104, %r1104;
}

	// end inline asm
	and.b32  	%r1123, %r1104, %r1122;
	mov.b32 	%r1109, 32;
	// begin inline asm
	{
    .reg .pred p;
    and.b32 %r1107, %r1114, %r1109;    setp.ne.u32 p, %r1107, 0;
    vote.ballot.sync.b32 %r1107, p, 0xffffffff;
    @!p not.b32 %r1107, %r1107;
}

	// end inline asm
	and.b32  	%r1124, %r1107, %r1123;
	mov.b32 	%r1112, 64;
	// begin inline asm
	{
    .reg .pred p;
    and.b32 %r1110, %r1114, %r1112;    setp.ne.u32 p, %r1110, 0;
    vote.ballot.sync.b32 %r1110, p, 0xffffffff;
    @!p not.b32 %r1110, %r1110;
}

	// end inline asm
	and.b32  	%r1125, %r1110, %r1124;
	mov.b32 	%r1115, 128;
	// begin inline asm
	{
    .reg .pred p;
    and.b32 %r1113, %r1114, %r1115;    setp.ne.u32 p, %r1113, 0;
    vote.ballot.sync.b32 %r1113, p, 0xffffffff;
    @!p not.b32 %r1113, %r1113;
}

	// end inline asm
	and.b32  	%r1126, %r1113, %r1125;
	clz.b32 	%r1127, %r1126;
	sub.s32 	%r264, 31, %r1127;
	and.b32  	%r1128, %r931, %r1126;
	popc.b32 	%r265, %r1128;
	setp.ne.s32 	%p169, %r460, %r264;
	mov.b32 	%r2388, 0;
	@%p169 bra 	$L__BB7_189;
	shl.b32 	%r1129, %r1114, 2;
	add.s32 	%r1130, %r236, %r1129;
	atom.shared.add.u32 	%r2388, [%r1130], %r265;
$L__BB7_189:
	ld.param.u32 	%r2255, [_ZN3cub18CUB_300001_SM_10006detail10radix_sort29DeviceRadixSortOnesweepKernelINS1_5radix10policy_hubIfjyE10Policy1000ELNS0_9SortOrderE0EfjyiiNS1_21identity_decomposer_tEEEvPT5_SB_PT3_PKSC_PT1_PKSG_PT2_PKSK_T4_iiT6__param_9];
	shfl.sync.idx.b32	%r1156|%p170, %r2388, %r264, 31, -1;
	add.s32 	%r268, %r265, %r1156;
	setp.eq.s32 	%p171, %r2378, 2147483647;
	selp.b32 	%r1157, -2147483648, %r2378, %p171;
	shr.u32 	%r1158, %r1157, %r2255;
	and.b32  	%r1153, %r1158, %r238;
	mov.b32 	%r1133, 1;
	// begin inline asm
	{
    .reg .pred p;
    and.b32 %r1131, %r1153, %r1133;    setp.ne.u32 p, %r1131, 0;
    vote.ballot.sync.b32 %r1131, p, 0xffffffff;
    @!p not.b32 %r1131, %r1131;
}

	// end inline asm
	mov.b32 	%r1136, 2;
	// begin inline asm
	{
    .reg .pred p;
    and.b32 %r1134, %r1153, %r1136;    setp.ne.u32 p, %r1134, 0;
    vote.ballot.sync.b32 %r1134, p, 0xffffffff;
    @!p not.b32 %r1134, %r1134;
}

	// end inline asm
	and.b32  	%r1159, %r1134, %r1131;
	mov.b32 	%r1139, 4;
	// begin inline asm
	{
    .reg .pred p;
    and.b32 %r1137, %r1153, %r1139;    setp.ne.u32 p, %r1137, 0;
    vote.ballot.sync.b32 %r1137, p, 0xffffffff;
    @!p not.b32 %r1137, %r1137;
}

	// end inline asm
	and.b32  	%r1160, %r1137, %r1159;
	mov.b32 	%r1142, 8;
	// begin inline asm
	{
    .reg .pred p;
    and.b32 %r1140, %r1153, %r1142;    setp.ne.u32 p, %r1140, 0;
    vote.ballot.sync.b32 %r1140, p, 0xffffffff;
    @!p not.b32 %r1140, %r1140;
}

	// end inline asm
	and.b32  	%r1161, %r1140, %r1160;
	mov.b32 	%r1145, 16;
	// begin inline asm
	{
    .reg .pred p;
    and.b32 %r1143, %r1153, %r1145;    setp.ne.u32 p, %r1143, 0;
    vote.ballot.sync.b32 %r1143, p, 0xffffffff;
    @!p not.b32 %r1143, %r1143;
}

	// end inline asm
	and.b32  	%r1162, %r1143, %r1161;
	mov.b32 	%r1148, 32;
	// begin inline asm
	{
    .reg .pred p;
    and.b32 %r1146, %r1153, %r1148;    setp.ne.u32 p, %r1146, 0;
    vote.ballot.sync.b32 %r1146, p, 0xffffffff;
    @!p not.b32 %r1146, %r1146;
}

	// end inline asm
	and.b32  	%r1163, %r1146, %r1162;
	mov.b32 	%r1151, 64;
	// begin inline asm
	{
    .reg .pred p;
    and.b32 %r1149, %r1153, %r1151;    setp.ne.u32 p, %r1149, 0;
    vote.ballot.sync.b32 %r1149, p, 0xffffffff;
    @!p not.b32 %r1149, %r1149;
}

	// end inline asm
	and.b32  	%r1164, %r1149, %r1163;
	mov.b32 	%r1154, 128;
	// begin inline asm
	{
    .reg .pred p;
    and.b32 %r1152, %r1153, %r1154;    setp.ne.u32 p, %r1152, 0;
    vote.ballot.sync.b32 %r1152, p, 0xffffffff;
    @!p not.b32 %r1152, %r1152;
}

	// end inline asm
	and.b32  	%r1165, %r1152, %r1164;
	clz.b32 	%r1166, %r1165;
	sub.s32 	%r270, 31, %r1166;
	and.b32  	%r1167, %r931, %r1165;
	popc.b32 	%r271, %r1167;
	setp.ne.s32 	%p172, %r460, %r270;
	mov.b32 	%r2389, 0;
	@%p172 bra 	$L__BB7_191;
	shl.b32 	%r1168, %r1153, 2;
	add.s32 	%r1169, %r236, %r1168;
	atom.shared.add.u32 	%r2389, [%r1169], %r271;
$L__BB7_191:
	ld.param.u32 	%r2256, [_ZN3cub18CUB_300001_SM_10006detail10radix_sort29DeviceRadixSortOnesweepKernelINS1_5radix10policy_hubIfjyE10Policy1000ELNS0_9SortOrderE0EfjyiiNS1_21identity_decomposer_tEEEvPT5_SB_PT3_PKSC_PT1_PKSG_PT2_PKSK_T4_iiT6__param_9];
	shfl.sync.idx.b32	%r1195|%p173, %r2389, %r270, 31, -1;
	add.s32 	%r274, %r271, %r1195;
	setp.eq.s32 	%p174, %r2377, 2147483647;
	selp.b32 	%r1196, -2147483648, %r2377, %p174;
	shr.u32 	%r1197, %r1196, %r2256;
	and.b32  	%r1192, %r1197, %r238;
	mov.b32 	%r1172, 1;
	// begin inline asm
	{
    .reg .pred p;
    and.b32 %r1170, %r1192, %r1172;    setp.ne.u32 p, %r1170, 0;
    vote.ballot.sync.b32 %r1170, p, 0xffffffff;
    @!p not.b32 %r1170, %r1170;
}

	// end inline asm
	mov.b32 	%r1175, 2;
	// begin inline asm
	{
    .reg .pred p;
    and.b32 %r1173, %r1192, %r1175;    setp.ne.u32 p, %r1173, 0;
    vote.ballot.sync.b32 %r1173, p, 0xffffffff;
    @!p not.b32 %r1173, %r1173;
}

	// end inline asm
	and.b32  	%r1198, %r1173, %r1170;
	mov.b32 	%r1178, 4;
	// begin inline asm
	{
    .reg .pred p;
    and.b32 %r1176, %r1192, %r1178;    setp.ne.u32 p, %r1176, 0;
    vote.ballot.sync.b32 %r1176, p, 0xffffffff;
    @!p not.b32 %r1176, %r1176;
}

	// end inline asm
	and.b32  	%r1199, %r1176, %r1198;
	mov.b32 	%r1181, 8;
	// begin inline asm
	{
    .reg .pred p;
    and.b32 %r1179, %r1192, %r1181;    setp.ne.u32 p, %r1179, 0;
    vote.ballot.sync.b32 %r1179, p, 0xffffffff;
    @!p not.b32 %r1179, %r1179;
}

	// end inline asm
	and.b32  	%r1200, %r1179, %r1199;
	mov.b32 	%r1184, 16;
	// begin inline asm
	{
    .reg .pred p;
    and.b32 %r1182, %r1192, %r1184;    setp.ne.u32 p, %r1182, 0;
    vote.ballot.sync.b32 %r1182, p, 0xffffffff;
    @!p not.b32 %r1182, %r1182;
}

	// end inline asm
	and.b32  	%r1201, %r1182, %r1200;
	mov.b32 	%r1187, 32;
	// begin inline asm
	{
    .reg .pred p;
    and.b32 %r1185, %r1192, %r1187;    setp.ne.u32 p, %r1185, 0;
    vote.ballot.sync.b32 %r1185, p, 0xffffffff;
    @!p not.b32 %r1185, %r1185;
}

	// end inline asm
	and.b32  	%r1202, %r1185, %r1201;
	mov.b32 	%r1190, 64;
	// begin inline asm
	{
    .reg .pred p;
    and.b32 %r1188, %r1192, %r1190;    setp.ne.u32 p, %r1188, 0;
    vote.ballot.sync.b32 %r1188, p, 0xffffffff;
    @!p not.b32 %r1188, %r1188;
}

	// end inline asm
	and.b32  	%r1203, %r1188, %r1202;
	mov.b32 	%r1193, 128;
	// begin inline asm
	{
    .reg .pred p;
    and.b32 %r1191, %r1192, %r1193;    setp.ne.u32 p, %r1191, 0;
    vote.ballot.sync.b32 %r1191, p, 0xffffffff;
    @!p not.b32 %r1191, %r1191;
}

	// end inline asm
	and.b32  	%r1204, %r1191, %r1203;
	clz.b32 	%r1205, %r1204;
	sub.s32 	%r276, 31, %r1205;
	and.b32  	%r1206, %r931, %r1204;
	popc.b32 	%r277, %r1206;
	setp.ne.s32 	%p175, %r460, %r276;
	mov.b32 	%r2390, 0;
	@%p175 bra 	$L__BB7_193;
	shl.b32 	%r1207, %r1192, 2;
	add.s32 	%r1208, %r236, %r1207;
	atom.shared.add.u32 	%r2390, [%r1208], %r277;
$L__BB7_193:
	ld.param.u32 	%r2257, [_ZN3cub18CUB_300001_SM_10006detail10radix_sort29DeviceRadixSortOnesweepKernelINS1_5radix10policy_hubIfjyE10Policy1000ELNS0_9SortOrderE0EfjyiiNS1_21identity_decomposer_tEEEvPT5_SB_PT3_PKSC_PT1_PKSG_PT2_PKSK_T4_iiT6__param_9];
	shfl.sync.idx.b32	%r1234|%p176, %r2390, %r276, 31, -1;
	add.s32 	%r280, %r277, %r1234;
	setp.eq.s32 	%p177, %r2376, 2147483647;
	selp.b32 	%r1235, -2147483648, %r2376, %p177;
	shr.u32 	%r1236, %r1235, %r2257;
	and.b32  	%r1231, %r1236, %r238;
	mov.b32 	%r1211, 1;
	// begin inline asm
	{
    .reg .pred p;
    and.b32 %r1209, %r1231, %r1211;    setp.ne.u32 p, %r1209, 0;
    vote.ballot.sync.b32 %r1209, p, 0xffffffff;
    @!p not.b32 %r1209, %r1209;
}

	// end inline asm
	mov.b32 	%r1214, 2;
	// begin inline asm
	{
    .reg .pred p;
    and.b32 %r1212, %r1231, %r1214;    setp.ne.u32 p, %r1212, 0;
    vote.ballot.sync.b32 %r1212, p, 0xffffffff;
    @!p not.b32 %r1212, %r1212;
}

	// end inline asm
	and.b32  	%r1237, %r1212, %r1209;
	mov.b32 	%r1217, 4;
	// begin inline asm
	{
    .reg .pred p;
    and.b32 %r1215, %r1231, %r1217;    setp.ne.u32 p, %r1215, 0;
    vote.ballot.sync.b32 %r1215, p, 0xffffffff;
    @!p not.b32 %r1215, %r1215;
}

	// end inline asm
	and.b32  	%r1238, %r1215, %r1237;
	mov.b32 	%r1220, 8;
	// begin inline asm
	{
    .reg .pred p;
    and.b32 %r1218, %r1231, %r1220;    setp.ne.u32 p, %r1218, 0;
    vote.ballot.sync.b32 %r1218, p, 0xffffffff;
    @!p not.b32 %r1218, %r1218;
}

	// end inline asm
	and.b32  	%r1239, %r1218, %r1238;
	mov.b32 	%r1223, 16;
	// begin inline asm
	{
    .reg .pred p;
    and.b32 %r1221, %r1231, %r1223;    setp.ne.u32 p, %r1221, 0;
    vote.ballot.sync.b32 %r1221, p, 0xffffffff;
    @!p not.b32 %r1221, %r1221;
}

	// end inline asm
	and.b32  	%r1240, %r1221, %r1239;
	mov.b32 	%r1226, 32;
	// begin inline asm
	{
    .reg .pred p;
    and.b32 %r1224, %r1231, %r1226;    setp.ne.u32 p, %r1224, 0;
    vote.ballot.sync.b32 %r1224, p, 0xffffffff;
    @!p not.b32 %r1224, %r1224;
}

	// end inline asm
	and.b32  	%r1241, %r1224, %r1240;
	mov.b32 	%r1229, 64;
	// begin inline asm
	{
    .reg .pred p;
    and.b32 %r1227, %r1231, %r1229;    setp.ne.u32 p, %r1227, 0;
    vote.ballot.sync.b32 %r1227, p, 0xffffffff;
    @!p not.b32 %r1227, %r1227;
}

	// end inline asm
	and.b32  	%r1242, %r1227, %r1241;
	mov.b32 	%r1232, 128;
	// begin inline asm
	{
    .reg .pred p;
    and.b32 %r1230, %r1231, %r1232;    setp.ne.u32 p, %r1230, 0;
    vote.ballot.sync.b32 %r1230, p, 0xffffffff;
    @!p not.b32 %r1230, %r1230;
}

	// end inline asm
	and.b32  	%r1243, %r1230, %r1242;
	clz.b32 	%r1244, %r1243;
	sub.s32 	%r282, 31, %r1244;
	and.b32  	%r1245, %r931, %r1243;
	popc.b32 	%r283, %r1245;
	setp.ne.s32 	%p178, %r460, %r282;
	mov.b32 	%r2391, 0;
	@%p178 bra 	$L__BB7_195;
	shl.b32 	%r1246, %r1231, 2;
	add.s32 	%r1247, %r236, %r1246;
	atom.shared.add.u32 	%r2391, [%r1247], %r283;
$L__BB7_195:
	ld.param.u32 	%r2258, [_ZN3cub18CUB_300001_SM_10006detail10radix_sort29DeviceRadixSortOnesweepKernelINS1_5radix10policy_hubIfjyE10Policy1000ELNS0_9SortOrderE0EfjyiiNS1_21identity_decomposer_tEEEvPT5_SB_PT3_PKSC_PT1_PKSG_PT2_PKSK_T4_iiT6__param_9];
	shfl.sync.idx.b32	%r1273|%p179, %r2391, %r282, 31, -1;
	add.s32 	%r286, %r283, %r1273;
	setp.eq.s32 	%p180, %r2375, 2147483647;
	selp.b32 	%r1274, -2147483648, %r2375, %p180;
	shr.u32 	%r1275, %r1274, %r2258;
	and.b32  	%r1270, %r1275, %r238;
	mov.b32 	%r1250, 1;
	// begin inline asm
	{
    .reg .pred p;
    and.b32 %r1248, %r1270, %r1250;    setp.ne.u32 p, %r1248, 0;
    vote.ballot.sync.b32 %r1248, p, 0xffffffff;
    @!p not.b32 %r1248, %r1248;
}

	// end inline asm
	mov.b32 	%r1253, 2;
	// begin inline asm
	{
    .reg .pred p;
    and.b32 %r1251, %r1270, %r1253;    setp.ne.u32 p, %r1251, 0;
    vote.ballot.sync.b32 %r1251, p, 0xffffffff;
    @!p not.b32 %r1251, %r1251;
}

	// end inline asm
	and.b32  	%r1276, %r1251, %r1248;
	mov.b32 	%r1256, 4;
	// begin inline asm
	{
    .reg .pred p;
    and.b32 %r1254, %r1270, %r1256;    setp.ne.u32 p, %r1254, 0;
    vote.ballot.sync.b32 %r1254, p, 0xffffffff;
    @!p not.b32 %r1254, %r1254;
}

	// end inline asm
	and.b32  	%r1277, %r1254, %r1276;
	mov.b32 	%r1259, 8;
	// begin inline asm
	{
    .reg .pred p;
    and.b32 %r1257, %r1270, %r1259;    setp.ne.u32 p, %r1257, 0;
    vote.ballot.sync.b32 %r1257, p, 0xffffffff;
    @!p not.b32 %r1257, %r1257;
}

	// end inline asm
	and.b32  	%r1278, %r1257, %r1277;
	mov.b32 	%r1262, 16;
	// begin inline asm
	{
    .reg .pred p;
    and.b32 %r1260, %r1270, %r1262;    setp.ne.u32 p, %r1260, 0;
    vote.ballot.sync.b32 %r1260, p, 0xffffffff;
    @!p not.b32 %r1260, %r1260;
}

	// end inline asm
	and.b32  	%r1279, %r1260, %r1278;
	mov.b32 	%r1265, 32;
	// begin inline asm
	{
    .reg .pred p;
    and.b32 %r1263, %r1270, %r1265;    setp.ne.u32 p, %r1263, 0;
    vote.ballot.sync.b32 %r1263, p, 0xffffffff;
    @!p not.b32 %r1263, %r1263;
}

	// end inline asm
	and.b32  	%r1280, %r1263, %r1279;
	mov.b32 	%r1268, 64;
	// begin inline asm
	{
    .reg .pred p;
    and.b32 %r1266, %r1270, %r1268;    setp.ne.u32 p, %r1266, 0;
    vote.ballot.sync.b32 %r1266, p, 0xffffffff;
    @!p not.b32 %r1266, %r1266;
}

	// end inline asm
	and.b32  	%r1281, %r1266, %r1280;
	mov.b32 	%r1271, 128;
	// begin inline asm
	{
    .reg .pred p;
    and.b32 %r1269, %r1270, %r1271;    setp.ne.u32 p, %r1269, 0;
    vote.ballot.sync.b32 %r1269, p, 0xffffffff;
    @!p not.b32 %r1269, %r1269;
}

	// end inline asm
	and.b32  	%r1282, %r1269, %r1281;
	clz.b32 	%r1283, %r1282;
	sub.s32 	%r288, 31, %r1283;
	and.b32  	%r1284, %r931, %r1282;
	popc.b32 	%r289, %r1284;
	setp.ne.s32 	%p181, %r460, %r288;
	mov.b32 	%r2392, 0;
	@%p181 bra 	$L__BB7_197;
	shl.b32 	%r1285, %r1270, 2;
	add.s32 	%r1286, %r236, %r1285;
	atom.shared.add.u32 	%r2392, [%r1286], %r289;
$L__BB7_197:
	ld.param.u32 	%r2259, [_ZN3cub18CUB_300001_SM_10006detail10radix_sort29DeviceRadixSortOnesweepKernelINS1_5radix10policy_hubIfjyE10Policy1000ELNS0_9SortOrderE0EfjyiiNS1_21identity_decomposer_tEEEvPT5_SB_PT3_PKSC_PT1_PKSG_PT2_PKSK_T4_iiT6__param_9];
	shfl.sync.idx.b32	%r1312|%p182, %r2392, %r288, 31, -1;
	add.s32 	%r292, %r289, %r1312;
	setp.eq.s32 	%p183, %r2374, 2147483647;
	selp.b32 	%r1313, -2147483648, %r2374, %p183;
	shr.u32 	%r1314, %r1313, %r2259;
	and.b32  	%r1309, %r1314, %r238;
	mov.b32 	%r1289, 1;
	// begin inline asm
	{
    .reg .pred p;
    and.b32 %r1287, %r1309, %r1289;    setp.ne.u32 p, %r1287, 0;
    vote.ballot.sync.b32 %r1287, p, 0xffffffff;
    @!p not.b32 %r1287, %r1287;
}

	// end inline asm
	mov.b32 	%r1292, 2;
	// begin inline asm
	{
    .reg .pred p;
    and.b32 %r1290, %r1309, %r1292;    setp.ne.u32 p, %r1290, 0;
    vote.ballot.sync.b32 %r1290, p, 0xffffffff;
    @!p not.b32 %r1290, %r1290;
}

	// end inline asm
	and.b32  	%r1315, %r1290, %r1287;
	mov.b32 	%r1295, 4;
	// begin inline asm
	{
    .reg .pred p;
    and.b32 %r1293, %r1309, %r1295;    setp.ne.u32 p, %r1293, 0;
    vote.ballot.sync.b32 %r1293, p, 0xffffffff;
    @!p not.b32 %r1293, %r1293;
}

	// end inline asm
	and.b32  	%r1316, %r1293, %r1315;
	mov.b32 	%r1298, 8;
	// begin inline asm
	{
    .reg .pred p;
    and.b32 %r1296, %r1309, %r1298;    setp.ne.u32 p, %r1296, 0;
    vote.ballot.sync.b32 %r1296, p, 0xffffffff;
    @!p not.b32 %r1296, %r1296;
}

	// end inline asm
	and.b32  	%r1317, %r1296, %r1316;
	mov.b32 	%r1301, 16;
	// begin inline asm
	{
    .reg .pred p;
    and.b32 %r1299, %r1309, %r1301;    setp.ne.u32 p, %r1299, 0;
    vote.ballot.sync.b32 %r1299, p, 0xffffffff;
    @!p not.b32 %r1299, %r1299;
}

	// end inline asm
	and.b32  	%r1318, %r1299, %r1317;
	mov.b32 	%r1304, 32;
	// begin inline asm
	{
    .reg .pred p;
    and.b32 %r1302, %r1309, %r1304;    setp.ne.u32 p, %r1302, 0;
    vote.ballot.sync.b32 %r1302, p, 0xffffffff;
    @!p not.b32 %r1302, %r1302;
}

	// end inline asm
	and.b32  	%r1319, %r1302, %r1318;
	mov.b32 	%r1307, 64;
	// begin inline asm
	{
    .reg .pred p;
    and.b32 %r1305, %r1309, %r1307;    setp.ne.u32 p, %r1305, 0;
    vote.ballot.sync.b32 %r1305, p, 0xffffffff;
    @!p not.b32 %r1305, %r1305;
}

	// end inline asm
	and.b32  	%r1320, %r1305, %r1319;
	mov.b32 	%r1310, 128;
	// begin inline asm
	{
    .reg .pred p;
    and.b32 %r1308, %r1309, %r1310;    setp.ne.u32 p, %r1308, 0;
    vote.ballot.sync.b32 %r1308, p, 0xffffffff;
    @!p not.b32 %r1308, %r1308;
}

	// end inline asm
	and.b32  	%r1321, %r1308, %r1320;
	clz.b32 	%r1322, %r1321;
	sub.s32 	%r294, 31, %r1322;
	and.b32  	%r1323, %r931, %r1321;
	popc.b32 	%r295, %r1323;
	setp.ne.s32 	%p184, %r460, %r294;
	mov.b32 	%r2393, 0;
	@%p184 bra 	$L__BB7_199;
	shl.b32 	%r1328, %r1309, 2;
	add.s32 	%r1329, %r236, %r1328;
	atom.shared.add.u32 	%r2393, [%r1329], %r295;
$L__BB7_199:
	ld.param.u32 	%r2260, [_ZN3cub18CUB_300001_SM_10006detail10radix_sort29DeviceRadixSortOnesweepKernelINS1_5radix10policy_hubIfjyE10Policy1000ELNS0_9SortOrderE0EfjyiiNS1_21identity_decomposer_tEEEvPT5_SB_PT3_PKSC_PT1_PKSG_PT2_PKSK_T4_iiT6__param_9];
	shfl.sync.idx.b32	%r1355|%p185, %r2393, %r294, 31, -1;
	add.s32 	%r298, %r295, %r1355;
	setp.eq.s32 	%p186, %r2373, 2147483647;
	selp.b32 	%r1356, -2147483648, %r2373, %p186;
	shr.u32 	%r1357, %r1356, %r2260;
	and.b32  	%r1352, %r1357, %r238;
	mov.b32 	%r1332, 1;
	// begin inline asm
	{
    .reg .pred p;
    and.b32 %r1330, %r1352, %r1332;    setp.ne.u32 p, %r1330, 0;
    vote.ballot.sync.b32 %r1330, p, 0xffffffff;
    @!p not.b32 %r1330, %r1330;
}

	// end inline asm
	mov.b32 	%r1335, 2;
	// begin inline asm
	{
    .reg .pred p;
    and.b32 %r1333, %r1352, %r1335;    setp.ne.u32 p, %r1333, 0;
    vote.ballot.sync.b32 %r1333, p, 0xffffffff;
    @!p not.b32 %r1333, %r1333;
}

	// end inline asm
	and.b32  	%r1358, %r1333, %r1330;
	mov.b32 	%r1338, 4;
	// begin inline asm
	{
    .reg .pred p;
    and.b32 %r1336, %r1352, %r1338;    setp.ne.u32 p, %r1336, 0;
    vote.ballot.sync.b32 %r1336, p, 0xffffffff;
    @!p not.b32 %r1336, %r1336;
}

	// end inline asm
	and.b32  	%r1359, %r1336, %r1358;
	mov.b32 	%r1341, 8;
	// begin inline asm
	{
    .reg .pred p;
    and.b32 %r1339, %r1352, %r1341;    setp.ne.u32 p, %r1339, 0;
    vote.ballot.sync.b32 %r1339, p, 0xffffffff;
    @!p not.b32 %r1339, %r1339;
}

	// end inline asm
	and.b32  	%r1360, %r1339, %r1359;
	mov.b32 	%r1344, 16;
	// begin inline asm
	{
    .reg .pred p;
    and.b32 %r1342, %r1352, %r1344;    setp.ne.u32 p, %r1342, 0;
    vote.ballot.sync.b32 %r1342, p, 0xffffffff;
    @!p not.b32 %r1342, %r1342;
}

	// end inline asm
	and.b32  	%r1361, %r1342, %r1360;
	mov.b32 	%r1347, 32;
	// begin inline asm
	{
    .reg .pred p;
    and.b32 %r1345, %r1352, %r1347;    setp.ne.u32 p, %r1345, 0;
    vote.ballot.sync.b32 %r1345, p, 0xffffffff;
    @!p not.b32 %r1345, %r1345;
}

	// end inline asm
	and.b32  	%r1362, %r1345, %r1361;
	mov.b32 	%r1350, 64;
	// begin inline asm
	{
    .reg .pred p;
    and.b32 %r1348, %r1352, %r1350;    setp.ne.u32 p, %r1348, 0;
    vote.ballot.sync.b32 %r1348, p, 0xffffffff;
    @!p not.b32 %r1348, %r1348;
}

	// end inline asm
	and.b32  	%r1363, %r1348, %r1362;
	mov.b32 	%r1353, 128;
	// begin inline asm
	{
    .reg .pred p;
    and.b32 %r1351, %r1352, %r1353;    setp.ne.u32 p, %r1351, 0;
    vote.ballot.sync.b32 %r1351, p, 0xffffffff;
    @!p not.b32 %r1351, %r1351;
}

	// end inline asm
	and.b32  	%r1364, %r1351, %r1363;
	clz.b32 	%r1365, %r1364;
	sub.s32 	%r300, 31, %r1365;
	and.b32  	%r1366, %r931, %r1364;
	popc.b32 	%r301, %r1366;
	setp.ne.s32 	%p187, %r460, %r300;
	mov.b32 	%r2394, 0;
	@%p187 bra 	$L__BB7_201;
	shl.b32 	%r1371, %r1352, 2;
	add.s32 	%r1372, %r236, %r1371;
	atom.shared.add.u32 	%r2394, [%r1372], %r301;
$L__BB7_201:
	ld.param.u32 	%r2261, [_ZN3cub18CUB_300001_SM_10006detail10radix_sort29DeviceRadixSortOnesweepKernelINS1_5radix10policy_hubIfjyE10Policy1000ELNS0_9SortOrderE0EfjyiiNS1_21identity_decomposer_tEEEvPT5_SB_PT3_PKSC_PT1_PKSG_PT2_PKSK_T4_iiT6__param_9];
	shfl.sync.idx.b32	%r1398|%p188, %r2394, %r300, 31, -1;
	add.s32 	%r304, %r301, %r1398;
	setp.eq.s32 	%p189, %r2372, 2147483647;
	selp.b32 	%r1399, -2147483648, %r2372, %p189;
	shr.u32 	%r1400, %r1399, %r2261;
	and.b32  	%r1395, %r1400, %r238;
	mov.b32 	%r1375, 1;
	// begin inline asm
	{
    .reg .pred p;
    and.b32 %r1373, %r1395, %r1375;    setp.ne.u32 p, %r1373, 0;
    vote.ballot.sync.b32 %r1373, p, 0xffffffff;
    @!p not.b32 %r1373, %r1373;
}

	// end inline asm
	mov.b32 	%r1378, 2;
	// begin inline asm
	{
    .reg .pred p;
    and.b32 %r1376, %r1395, %r1378;    setp.ne.u32 p, %r1376, 0;
    vote.ballot.sync.b32 %r1376, p, 0xffffffff;
    @!p not.b32 %r1376, %r1376;
}

	// end inline asm
	and.b32  	%r1401, %r1376, %r1373;
	mov.b32 	%r1381, 4;
	// begin inline asm
	{
    .reg .pred p;
    and.b32 %r1379, %r1395, %r1381;    setp.ne.u32 p, %r1379, 0;
    vote.ballot.sync.b32 %r1379, p, 0xffffffff;
    @!p not.b32 %r1379, %r1379;
}

	// end inline asm
	and.b32  	%r1402, %r1379, %r1401;
	mov.b32 	%r1384, 8;
	// begin inline asm
	{
    .reg .pred p;
    and.b32 %r1382, %r1395, %r1384;    setp.ne.u32 p, %r1382, 0;
    vote.ballot.sync.b32 %r1382, p, 0xffffffff;
    @!p not.b32 %r1382, %r1382;
}

	// end inline asm
	and.b32  	%r1403, %r1382, %r1402;
	mov.b32 	%r1387, 16;
	// begin inline asm
	{
    .reg .pred p;
    and.b32 %r1385, %r1395, %r1387;    setp.ne.u32 p, %r1385, 0;
    vote.ballot.sync.b32 %r1385, p, 0xffffffff;
    @!p not.b32 %r1385, %r1385;
}

	// end inline asm
	and.b32  	%r1404, %r1385, %r1403;
	mov.b32 	%r1390, 32;
	// begin inline asm
	{
    .reg .pred p;
    and.b32 %r1388, %r1395, %r1390;    setp.ne.u32 p, %r1388, 0;
    vote.ballot.sync.b32 %r1388, p, 0xffffffff;
    @!p not.b32 %r1388, %r1388;
}

	// end inline asm
	and.b32  	%r1405, %r1388, %r1404;
	mov.b32 	%r1393, 64;
	// begin inline asm
	{
    .reg .pred p;
    and.b32 %r1391, %r1395, %r1393;    setp.ne.u32 p, %r1391, 0;
    vote.ballot.sync.b32 %r1391, p, 0xffffffff;
    @!p not.b32 %r1391, %r1391;
}

	// end inline asm
	and.b32  	%r1406, %r1391, %r1405;
	mov.b32 	%r1396, 128;
	// begin inline asm
	{
    .reg .pred p;
    and.b32 %r1394, %r1395, %r1396;    setp.ne.u32 p, %r1394, 0;
    vote.ballot.sync.b32 %r1394, p, 0xffffffff;
    @!p not.b32 %r1394, %r1394;
}

	// end inline asm
	and.b32  	%r1407, %r1394, %r1406;
	clz.b32 	%r1408, %r1407;
	sub.s32 	%r306, 31, %r1408;
	and.b32  	%r1409, %r931, %r1407;
	popc.b32 	%r307, %r1409;
	setp.ne.s32 	%p190, %r460, %r306;
	mov.b32 	%r2395, 0;
	@%p190 bra 	$L__BB7_203;
	shl.b32 	%r1414, %r1395, 2;
	add.s32 	%r1415, %r236, %r1414;
	atom.shared.add.u32 	%r2395, [%r1415], %r307;
$L__BB7_203:
	ld.param.u32 	%r2262, [_ZN3cub18CUB_300001_SM_10006detail10radix_sort29DeviceRadixSortOnesweepKernelINS1_5radix10policy_hubIfjyE10Policy1000ELNS0_9SortOrderE0EfjyiiNS1_21identity_decomposer_tEEEvPT5_SB_PT3_PKSC_PT1_PKSG_PT2_PKSK_T4_iiT6__param_9];
	shfl.sync.idx.b32	%r1441|%p191, %r2395, %r306, 31, -1;
	add.s32 	%r310, %r307, %r1441;
	setp.eq.s32 	%p192, %r2371, 2147483647;
	selp.b32 	%r1442, -2147483648, %r2371, %p192;
	shr.u32 	%r1443, %r1442, %r2262;
	and.b32  	%r1438, %r1443, %r238;
	mov.b32 	%r1418, 1;
	// begin inline asm
	{
    .reg .pred p;
    and.b32 %r1416, %r1438, %r1418;    setp.ne.u32 p, %r1416, 0;
    vote.ballot.sync.b32 %r1416, p, 0xffffffff;
    @!p not.b32 %r1416, %r1416;
}

	// end inline asm
	mov.b32 	%r1421, 2;
	// begin inline asm
	{
    .reg .pred p;
    and.b32 %r1419, %r1438, %r1421;    setp.ne.u32 p, %r1419, 0;
    vote.ballot.sync.b32 %r1419, p, 0xffffffff;
    @!p not.b32 %r1419, %r1419;
}

	// end inline asm
	and.b32  	%r1444, %r1419, %r1416;
	mov.b32 	%r1424, 4;
	// begin inline asm
	{
    .reg .pred p;
    and.b32 %r1422, %r1438, %r1424;    setp.ne.u32 p, %r1422, 0;
    vote.ballot.sync.b32 %r1422, p, 0xffffffff;
    @!p not.b32 %r1422, %r1422;
}

	// end inline asm
	and.b32  	%r1445, %r1422, %r1444;
	mov.b32 	%r1427, 8;
	// begin inline asm
	{
    .reg .pred p;
    and.b32 %r1425, %r1438, %r1427;    setp.ne.u32 p, %r1425, 0;
    vote.ballot.sync.b32 %r1425, p, 0xffffffff;
    @!p not.b32 %r1425, %r1425;
}

	// end inline asm
	and.b32  	%r1446, %r1425, %r1445;
	mov.b32 	%r1430, 16;
	// begin inline asm
	{
    .reg .pred p;
    and.b32 %r1428, %r1438, %r1430;    setp.ne.u32 p, %r1428, 0;
    vote.ballot.sync.b32 %r1428, p, 0xffffffff;
    @!p not.b32 %r1428, %r1428;
}

	// end inline asm
	and.b32  	%r1447, %r1428, %r1446;
	mov.b32 	%r1433, 32;
	// begin inline asm
	{
    .reg .pred p;
    and.b32 %r1431, %r1438, %r1433;    setp.ne.u32 p, %r1431, 0;
    vote.ballot.sync.b32 %r1431, p, 0xffffffff;
    @!p not.b32 %r1431, %r1431;
}

	// end inline asm
	and.b32  	%r1448, %r1431, %r1447;
	mov.b32 	%r1436, 64;
	// begin inline asm
	{
    .reg .pred p;
    and.b32 %r1434, %r1438, %r1436;    setp.ne.u32 p, %r1434, 0;
    vote.ballot.sync.b32 %r1434, p, 0xffffffff;
    @!p not.b32 %r1434, %r1434;
}

	// end inline asm
	and.b32  	%r1449, %r1434, %r1448;
	mov.b32 	%r1439, 128;
	// begin inline asm
	{
    .reg .pred p;
    and.b32 %r1437, %r1438, %r1439;    setp.ne.u32 p, %r1437, 0;
    vote.ballot.sync.b32 %r1437, p, 0xffffffff;
    @!p not.b32 %r1437, %r1437;
}

	// end inline asm
	and.b32  	%r1450, %r1437, %r1449;
	clz.b32 	%r1451, %r1450;
	sub.s32 	%r312, 31, %r1451;
	and.b32  	%r1452, %r931, %r1450;
	popc.b32 	%r313, %r1452;
	setp.ne.s32 	%p193, %r460, %r312;
	mov.b32 	%r2396, 0;
	@%p193 bra 	$L__BB7_205;
	shl.b32 	%r1457, %r1438, 2;
	add.s32 	%r1458, %r236, %r1457;
	atom.shared.add.u32 	%r2396, [%r1458], %r313;
$L__BB7_205:
	ld.param.u32 	%r2263, [_ZN3cub18CUB_300001_SM_10006detail10radix_sort29DeviceRadixSortOnesweepKernelINS1_5radix10policy_hubIfjyE10Policy1000ELNS0_9SortOrderE0EfjyiiNS1_21identity_decomposer_tEEEvPT5_SB_PT3_PKSC_PT1_PKSG_PT2_PKSK_T4_iiT6__param_9];
	shfl.sync.idx.b32	%r1484|%p194, %r2396, %r312, 31, -1;
	add.s32 	%r316, %r313, %r1484;
	setp.eq.s32 	%p195, %r2370, 2147483647;
	selp.b32 	%r1485, -2147483648, %r2370, %p195;
	shr.u32 	%r1486, %r1485, %r2263;
	and.b32  	%r1481, %r1486, %r238;
	mov.b32 	%r1461, 1;
	// begin inline asm
	{
    .reg .pred p;
    and.b32 %r1459, %r1481, %r1461;    setp.ne.u32 p, %r1459, 0;
    vote.ballot.sync.b32 %r1459, p, 0xffffffff;
    @!p not.b32 %r1459, %r1459;
}

	// end inline asm
	mov.b32 	%r1464, 2;
	// begin inline asm
	{
    .reg .pred p;
    and.b32 %r1462, %r1481, %r1464;    setp.ne.u32 p, %r1462, 0;
    vote.ballot.sync.b32 %r1462, p, 0xffffffff;
    @!p not.b32 %r1462, %r1462;
}

	// end inline asm
	and.b32  	%r1487, %r1462, %r1459;
	mov.b32 	%r1467, 4;
	// begin inline asm
	{
    .reg .pred p;
    and.b32 %r1465, %r1481, %r1467;    setp.ne.u32 p, %r1465, 0;
    vote.ballot.sync.b32 %r1465, p, 0xffffffff;
    @!p not.b32 %r1465, %r1465;
}

	// end inline asm
	and.b32  	%r1488, %r1465, %r1487;
	mov.b32 	%r1470, 8;
	// begin inline asm
	{
    .reg .pred p;
    and.b32 %r1468, %r1481, %r1470;    setp.ne.u32 p, %r1468, 0;
    vote.ballot.sync.b32 %r1468, p, 0xffffffff;
    @!p not.b32 %r1468, %r1468;
}

	// end inline asm
	and.b32  	%r1489, %r1468, %r1488;
	mov.b32 	%r1473, 16;
	// begin inline asm
	{
    .reg .pred p;
    and.b32 %r1471, %r1481, %r1473;    setp.ne.u32 p, %r1471, 0;
    vote.ballot.sync.b32 %r1471, p, 0xffffffff;
    @!p not.b32 %r1471, %r1471;
}

	// end inline asm
	and.b32  	%r1490, %r1471, %r1489;
	mov.b32 	%r1476, 32;
	// begin inline asm
	{
    .reg .pred p;
    and.b32 %r1474, %r1481, %r1476;    setp.ne.u32 p, %r1474, 0;
    vote.ballot.sync.b32 %r1474, p, 0xffffffff;
    @!p not.b32 %r1474, %r1474;
}

	// end inline asm
	and.b32  	%r1491, %r1474, %r1490;
	mov.b32 	%r1479, 64;
	// begin inline asm
	{
    .reg .pred p;
    and.b32 %r1477, %r1481, %r1479;    setp.ne.u32 p, %r1477, 0;
    vote.ballot.sync.b32 %r1477, p, 0xffffffff;
    @!p not.b32 %r1477, %r1477;
}

	// end inline asm
	and.b32  	%r1492, %r1477, %r1491;
	mov.b32 	%r1482, 128;
	// begin inline asm
	{
    .reg .pred p;
    and.b32 %r1480, %r1481, %r1482;    setp.ne.u32 p, %r1480, 0;
    vote.ballot.sync.b32 %r1480, p, 0xffffffff;
    @!p not.b32 %r1480, %r1480;
}

	// end inline asm
	and.b32  	%r1493, %r1480, %r1492;
	clz.b32 	%r1494, %r1493;
	sub.s32 	%r318, 31, %r1494;
	and.b32  	%r1495, %r931, %r1493;
	popc.b32 	%r319, %r1495;
	setp.ne.s32 	%p196, %r460, %r318;
	mov.b32 	%r2397, 0;
	@%p196 bra 	$L__BB7_207;
	shl.b32 	%r1500, %r1481, 2;
	add.s32 	%r1501, %r236, %r1500;
	atom.shared.add.u32 	%r2397, [%r1501], %r319;
$L__BB7_207:
	ld.param.u32 	%r2264, [_ZN3cub18CUB_300001_SM_10006detail10radix_sort29DeviceRadixSortOnesweepKernelINS1_5radix10policy_hubIfjyE10Policy1000ELNS0_9SortOrderE0EfjyiiNS1_21identity_decomposer_tEEEvPT5_SB_PT3_PKSC_PT1_PKSG_PT2_PKSK_T4_iiT6__param_9];
	shfl.sync.idx.b32	%r1527|%p197, %r2397, %r318, 31, -1;
	add.s32 	%r322, %r319, %r1527;
	setp.eq.s32 	%p198, %r2369, 2147483647;
	selp.b32 	%r1528, -2147483648, %r2369, %p198;
	shr.u32 	%r1529, %r1528, %r2264;
	and.b32  	%r1524, %r1529, %r238;
	mov.b32 	%r1504, 1;
	// begin inline asm
	{
    .reg .pred p;
    and.b32 %r1502, %r1524, %r1504;    setp.ne.u32 p, %r1502, 0;
    vote.ballot.sync.b32 %r1502, p, 0xffffffff;
    @!p not.b32 %r1502, %r1502;
}

	// end inline asm
	mov.b32 	%r1507, 2;
	// begin inline asm
	{
    .reg .pred p;
    and.b32 %r1505, %r1524, %r1507;    setp.ne.u32 p, %r1505, 0;
    vote.ballot.sync.b32 %r1505, p, 0xffffffff;
    @!p not.b32 %r1505, %r1505;
}

	// end inline asm
	and.b32  	%r1530, %r1505, %r1502;
	mov.b32 	%r1510, 4;
	// begin inline asm
	{
    .reg .pred p;
    and.b32 %r1508, %r1524, %r1510;    setp.ne.u32 p, %r1508, 0;
    vote.ballot.sync.b32 %r1508, p, 0xffffffff;
    @!p not.b32 %r1508, %r1508;
}

	// end inline asm
	and.b32  	%r1531, %r1508, %r1530;
	mov.b32 	%r1513, 8;
	// begin inline asm
	{
    .reg .pred p;
    and.b32 %r1511, %r1524, %r1513;    setp.ne.u32 p, %r1511, 0;
    vote.ballot.sync.b32 %r1511, p, 0xffffffff;
    @!p not.b32 %r1511, %r1511;
}

	// end inline asm
	and.b32  	%r1532, %r1511, %r1531;
	mov.b32 	%r1516, 16;
	// begin inline asm
	{
    .reg .pred p;
    and.b32 %r1514, %r1524, %r1516;    setp.ne.u32 p, %r1514, 0;
    vote.ballot.sync.b32 %r1514, p, 0xffffffff;
    @!p not.b32 %r1514, %r1514;
}

	// end inline asm
	and.b32  	%r1533, %r1514, %r1532;
	mov.b32 	%r1519, 32;
	// begin inline asm
	{
    .reg .pred p;
    and.b32 %r1517, %r1524, %r1519;    setp.ne.u32 p, %r1517, 0;
    vote.ballot.sync.b32 %r1517, p, 0xffffffff;
    @!p not.b32 %r1517, %r1517;
}

	// end inline asm
	and.b32  	%r1534, %r1517, %r1533;
	mov.b32 	%r1522, 64;
	// begin inline asm
	{
    .reg .pred p;
    and.b32 %r1520, %r1524, %r1522;    setp.ne.u32 p, %r1520, 0;
    vote.ballot.sync.b32 %r1520, p, 0xffffffff;
    @!p not.b32 %r1520, %r1520;
}

	// end inline asm
	and.b32  	%r1535, %r1520, %r1534;
	mov.b32 	%r1525, 128;
	// begin inline asm
	{
    .reg .pred p;
    and.b32 %r1523, %r1524, %r1525;    setp.ne.u32 p, %r1523, 0;
    vote.ballot.sync.b32 %r1523, p, 0xffffffff;
    @!p not.b32 %r1523, %r1523;
}

	// end inline asm
	and.b32  	%r1536, %r1523, %r1535;
	clz.b32 	%r1537, %r1536;
	sub.s32 	%r324, 31, %r1537;
	and.b32  	%r1538, %r931, %r1536;
	popc.b32 	%r325, %r1538;
	setp.ne.s32 	%p199, %r460, %r324;
	mov.b32 	%r2398, 0;
	@%p199 bra 	$L__BB7_209;
	shl.b32 	%r1543, %r1524, 2;
	add.s32 	%r1544, %r236, %r1543;
	atom.shared.add.u32 	%r2398, [%r1544], %r325;
$L__BB7_209:
	ld.param.u32 	%r2265, [_ZN3cub18CUB_300001_SM_10006detail10radix_sort29DeviceRadixSortOnesweepKernelINS1_5radix10policy_hubIfjyE10Policy1000ELNS0_9SortOrderE0EfjyiiNS1_21identity_decomposer_tEEEvPT5_SB_PT3_PKSC_PT1_PKSG_PT2_PKSK_T4_iiT6__param_9];
	shfl.sync.idx.b32	%r1570|%p200, %r2398, %r324, 31, -1;
	add.s32 	%r328, %r325, %r1570;
	setp.eq.s32 	%p201, %r2368, 2147483647;
	selp.b32 	%r1571, -2147483648, %r2368, %p201;
	shr.u32 	%r1572, %r1571, %r2265;
	and.b32  	%r1567, %r1572, %r238;
	mov.b32 	%r1547, 1;
	// begin inline asm
	{
    .reg .pred p;
    and.b32 %r1545, %r1567, %r1547;    setp.ne.u32 p, %r1545, 0;
    vote.ballot.sync.b32 %r1545, p, 0xffffffff;
    @!p not.b32 %r1545, %r1545;
}

	// end inline asm
	mov.b32 	%r1550, 2;
	// begin inline asm
	{
    .reg .pred p;
    and.b32 %r1548, %r1567, %r1550;    setp.ne.u32 p, %r1548, 0;
    vote.ballot.sync.b32 %r1548, p, 0xffffffff;
    @!p not.b32 %r1548, %r1548;
}

	// end inline asm
	and.b32  	%r1573, %r1548, %r1545;
	mov.b32 	%r1553, 4;
	// begin inline asm
	{
    .reg .pred p;
    and.b32 %r1551, %r1567, %r1553;    setp.ne.u32 p, %r1551, 0;
    vote.ballot.sync.b32 %r1551, p, 0xffffffff;
    @!p not.b32 %r1551, %r1551;
}

	// end inline asm
	and.b32  	%r1574, %r1551, %r1573;
	mov.b32 	%r1556, 8;
	// begin inline asm
	{
    .reg .pred p;
    and.b32 %r1554, %r1567, %r1556;    setp.ne.u32 p, %r1554, 0;
    vote.ballot.sync.b32 %r1554, p, 0xffffffff;
    @!p not.b32 %r1554, %r1554;
}

	// end inline asm
	and.b32  	%r1575, %r1554, %r1574;
	mov.b32 	%r1559, 16;
	// begin inline asm
	{
    .reg .pred p;
    and.b32 %r1557, %r1567, %r1559;    setp.ne.u32 p, %r1557, 0;
    vote.ballot.sync.b32 %r1557, p, 0xffffffff;
    @!p not.b32 %r1557, %r1557;
}

	// end inline asm
	and.b32  	%r1576, %r1557, %r1575;
	mov.b32 	%r1562, 32;
	// begin inline asm
	{
    .reg .pred p;
    and.b32 %r1560, %r1567, %r1562;    setp.ne.u32 p, %r1560, 0;
    vote.ballot.sync.b32 %r1560, p, 0xffffffff;
    @!p not.b32 %r1560, %r1560;
}

	// end inline asm
	and.b32  	%r1577, %r1560, %r1576;
	mov.b32 	%r1565, 64;
	// begin inline asm
	{
    .reg .pred p;
    and.b32 %r1563, %r1567, %r1565;    setp.ne.u32 p, %r1563, 0;
    vote.ballot.sync.b32 %r1563, p, 0xffffffff;
    @!p not.b32 %r1563, %r1563;
}

	// end inline asm
	and.b32  	%r1578, %r1563, %r1577;
	mov.b32 	%r1568, 128;
	// begin inline asm
	{
    .reg .pred p;
    and.b32 %r1566, %r1567, %r1568;    setp.ne.u32 p, %r1566, 0;
    vote.ballot.sync.b32 %r1566, p, 0xffffffff;
    @!p not.b32 %r1566, %r1566;
}

	// end inline asm
	and.b32  	%r1579, %r1566, %r1578;
	clz.b32 	%r1580, %r1579;
	sub.s32 	%r330, 31, %r1580;
	and.b32  	%r1581, %r931, %r1579;
	popc.b32 	%r331, %r1581;
	setp.ne.s32 	%p202, %r460, %r330;
	mov.b32 	%r2399, 0;
	@%p202 bra 	$L__BB7_211;
	shl.b32 	%r1582, %r1, 5;
	and.b32  	%r1583, %r1582, 31744;
	add.s32 	%r1585, %r524, %r1583;
	shl.b32 	%r1586, %r1567, 2;
	add.s32 	%r1587, %r1585, %r1586;
	atom.shared.add.u32 	%r2399, [%r1587], %r331;
$L__BB7_211:
	ld.param.u32 	%r2266, [_ZN3cub18CUB_300001_SM_10006detail10radix_sort29DeviceRadixSortOnesweepKernelINS1_5radix10policy_hubIfjyE10Policy1000ELNS0_9SortOrderE0EfjyiiNS1_21identity_decomposer_tEEEvPT5_SB_PT3_PKSC_PT1_PKSG_PT2_PKSK_T4_iiT6__param_9];
	shfl.sync.idx.b32	%r1613|%p203, %r2399, %r330, 31, -1;
	add.s32 	%r334, %r331, %r1613;
	setp.eq.s32 	%p204, %r2367, 2147483647;
	selp.b32 	%r1614, -2147483648, %r2367, %p204;
	shr.u32 	%r1615, %r1614, %r2266;
	and.b32  	%r1610, %r1615, %r238;
	mov.b32 	%r1590, 1;
	// begin inline asm
	{
    .reg .pred p;
    and.b32 %r1588, %r1610, %r1590;    setp.ne.u32 p, %r1588, 0;
    vote.ballot.sync.b32 %r1588, p, 0xffffffff;
    @!p not.b32 %r1588, %r1588;
}

	// end inline asm
	mov.b32 	%r1593, 2;
	// begin inline asm
	{
    .reg .pred p;
    and.b32 %r1591, %r1610, %r1593;    setp.ne.u32 p, %r1591, 0;
    vote.ballot.sync.b32 %r1591, p, 0xffffffff;
    @!p not.b32 %r1591, %r1591;
}

	// end inline asm
	and.b32  	%r1616, %r1591, %r1588;
	mov.b32 	%r1596, 4;
	// begin inline asm
	{
    .reg .pred p;
    and.b32 %r1594, %r1610, %r1596;    setp.ne.u32 p, %r1594, 0;
    vote.ballot.sync.b32 %r1594, p, 0xffffffff;
    @!p not.b32 %r1594, %r1594;
}

	// end inline asm
	and.b32  	%r1617, %r1594, %r1616;
	mov.b32 	%r1599, 8;
	// begin inline asm
	{
    .reg .pred p;
    and.b32 %r1597, %r1610, %r1599;    setp.ne.u32 p, %r1597, 0;
    vote.ballot.sync.b32 %r1597, p, 0xffffffff;
    @!p not.b32 %r1597, %r1597;
}

	// end inline asm
	and.b32  	%r1618, %r1597, %r1617;
	mov.b32 	%r1602, 16;
	// begin inline asm
	{
    .reg .pred p;
    and.b32 %r1600, %r1610, %r1602;    setp.ne.u32 p, %r1600, 0;
    vote.ballot.sync.b32 %r1600, p, 0xffffffff;
    @!p not.b32 %r1600, %r1600;
}

	// end inline asm
	and.b32  	%r1619, %r1600, %r1618;
	mov.b32 	%r1605, 32;
	// begin inline asm
	{
    .reg .pred p;
    and.b32 %r1603, %r1610, %r1605;    setp.ne.u32 p, %r1603, 0;
    vote.ballot.sync.b32 %r1603, p, 0xffffffff;
    @!p not.b32 %r1603, %r1603;
}

	// end inline asm
	and.b32  	%r1620, %r1603, %r1619;
	mov.b32 	%r1608, 64;
	// begin inline asm
	{
    .reg .pred p;
    and.b32 %r1606, %r1610, %r1608;    setp.ne.u32 p, %r1606, 0;
    vote.ballot.sync.b32 %r1606, p, 0xffffffff;
    @!p not.b32 %r1606, %r1606;
}

	// end inline asm
	and.b32  	%r1621, %r1606, %r1620;
	mov.b32 	%r1611, 128;
	// begin inline asm
	{
    .reg .pred p;
    and.b32 %r1609, %r1610, %r1611;    setp.ne.u32 p, %r1609, 0;
    vote.ballot.sync.b32 %r1609, p, 0xffffffff;
    @!p not.b32 %r1609, %r1609;
}

	// end inline asm
	and.b32  	%r1622, %r1609, %r1621;
	clz.b32 	%r1623, %r1622;
	sub.s32 	%r336, 31, %r1623;
	and.b32  	%r1624, %r931, %r1622;
	popc.b32 	%r337, %r1624;
	setp.ne.s32 	%p205, %r460, %r336;
	mov.b32 	%r2400, 0;
	@%p205 bra 	$L__BB7_213;
	shl.b32 	%r1629, %r1610, 2;
	add.s32 	%r1630, %r236, %r1629;
	atom.shared.add.u32 	%r2400, [%r1630], %r337;
$L__BB7_213:
	setp.gt.u32 	%p206, %r1, 255;
	shfl.sync.idx.b32	%r1631|%p207, %r2400, %r336, 31, -1;
	add.s32 	%r1632, %r337, %r1631;
	bar.sync 	0;
	shl.b32 	%r1633, %r244, 2;
	add.s32 	%r340, %r524, %r1633;
	st.shared.u32 	[%r340+-4], %r2383;
	shl.b32 	%r1635, %r250, 2;
	add.s32 	%r341, %r524, %r1635;
	st.shared.u32 	[%r341+-4], %r2382;
	shl.b32 	%r1636, %r256, 2;
	add.s32 	%r342, %r524, %r1636;
	st.shared.u32 	[%r342+-4], %r2381;
	shl.b32 	%r1637, %r262, 2;
	add.s32 	%r343, %r524, %r1637;
	st.shared.u32 	[%r343+-4], %r2380;
	shl.b32 	%r1638, %r268, 2;
	add.s32 	%r344, %r524, %r1638;
	st.shared.u32 	[%r344+-4], %r2379;
	shl.b32 	%r1639, %r274, 2;
	add.s32 	%r345, %r524, %r1639;
	st.shared.u32 	[%r345+-4], %r2378;
	shl.b32 	%r1640, %r280, 2;
	add.s32 	%r346, %r524, %r1640;
	st.shared.u32 	[%r346+-4], %r2377;
	shl.b32 	%r1641, %r286, 2;
	add.s32 	%r347, %r524, %r1641;
	st.shared.u32 	[%r347+-4], %r2376;
	shl.b32 	%r1642, %r292, 2;
	add.s32 	%r348, %r524, %r1642;
	st.shared.u32 	[%r348+-4], %r2375;
	shl.b32 	%r1643, %r298, 2;
	add.s32 	%r349, %r524, %r1643;
	st.shared.u32 	[%r349+-4], %r2374;
	shl.b32 	%r1644, %r304, 2;
	add.s32 	%r350, %r524, %r1644;
	st.shared.u32 	[%r350+-4], %r2373;
	shl.b32 	%r1645, %r310, 2;
	add.s32 	%r351, %r524, %r1645;
	st.shared.u32 	[%r351+-4], %r2372;
	shl.b32 	%r1646, %r316, 2;
	add.s32 	%r352, %r524, %r1646;
	st.shared.u32 	[%r352+-4], %r2371;
	shl.b32 	%r1647, %r322, 2;
	add.s32 	%r353, %r524, %r1647;
	st.shared.u32 	[%r353+-4], %r2370;
	shl.b32 	%r1648, %r328, 2;
	add.s32 	%r354, %r524, %r1648;
	st.shared.u32 	[%r354+-4], %r2369;
	shl.b32 	%r1649, %r334, 2;
	add.s32 	%r355, %r524, %r1649;
	st.shared.u32 	[%r355+-4], %r2368;
	shl.b32 	%r1650, %r1632, 2;
	add.s32 	%r356, %r524, %r1650;
	st.shared.u32 	[%r356+-4], %r2367;
	shl.b32 	%r1651, %r1, 3;
	add.s32 	%r1652, %r524, %r1651;
	add.s32 	%r357, %r1652, 26112;
	@%p206 bra 	$L__BB7_221;
	ld.param.u64 	%rd437, [_ZN3cub18CUB_300001_SM_10006detail10radix_sort29DeviceRadixSortOnesweepKernelINS1_5radix10policy_hubIfjyE10Policy1000ELNS0_9SortOrderE0EfjyiiNS1_21identity_decomposer_tEEEvPT5_SB_PT3_PKSC_PT1_PKSG_PT2_PKSK_T4_iiT6__param_3];
	cvta.to.global.u64 	%rd94, %rd437;
	shl.b64 	%rd95, %rd9, 3;
	add.s64 	%rd96, %rd94, %rd95;
	ld.global.u64 	%rd97, [%rd96];
	cvt.s64.s32 	%rd98, %r235;
	sub.s64 	%rd456, %rd97, %rd98;
	st.shared.u64 	[%r357], %rd456;
	setp.lt.s32 	%p208, %r4, 1;
	mov.u32 	%r2404, %r2329;
	@%p208 bra 	$L__BB7_220;
	mov.b32 	%r2402, -1;
	mov.u32 	%r2401, %r4;
	mov.u32 	%r2404, %r2329;
$L__BB7_216:
	ld.param.u64 	%rd430, [_ZN3cub18CUB_300001_SM_10006detail10radix_sort29DeviceRadixSortOnesweepKernelINS1_5radix10policy_hubIfjyE10Policy1000ELNS0_9SortOrderE0EfjyiiNS1_21identity_decomposer_tEEEvPT5_SB_PT3_PKSC_PT1_PKSG_PT2_PKSK_T4_iiT6__param_0];
	add.s32 	%r361, %r2401, -1;
	shl.b32 	%r1654, %r361, 8;
	add.s32 	%r1655, %r1654, %r1;
	cvta.to.global.u64 	%rd99, %rd430;
	mul.wide.s32 	%rd100, %r1655, 4;
	add.s64 	%rd19, %rd99, %rd100;
$L__BB7_217:
	membar.cta;
	ld.volatile.global.u32 	%r362, [%rd19];
	setp.eq.s32 	%p209, %r362, 0;
	@%p209 bra 	$L__BB7_217;
	and.b32  	%r1656, %r362, 1073741823;
	add.s32 	%r2404, %r1656, %r2404;
	setp.gt.s32 	%p210, %r362, -1;
	vote.sync.ballot.b32 	%r2402, %p210, %r2402;
	setp.gt.u32 	%p212, %r2401, 1;
	and.pred  	%p213, %p210, %p212;
	mov.u32 	%r2401, %r361;
	@%p213 bra 	$L__BB7_216;
	ld.shared.u64 	%rd456, [%r357];
$L__BB7_220:
	ld.param.u64 	%rd431, [_ZN3cub18CUB_300001_SM_10006detail10radix_sort29DeviceRadixSortOnesweepKernelINS1_5radix10policy_hubIfjyE10Policy1000ELNS0_9SortOrderE0EfjyiiNS1_21identity_decomposer_tEEEvPT5_SB_PT3_PKSC_PT1_PKSG_PT2_PKSK_T4_iiT6__param_0];
	or.b32  	%r1657, %r2404, -2147483648;
	cvta.to.global.u64 	%rd101, %rd431;
	add.s64 	%rd103, %rd101, %rd59;
	st.volatile.global.u32 	[%rd103], %r1657;
	sub.s32 	%r1660, %r2404, %r2329;
	cvt.s64.s32 	%rd104, %r1660;
	add.s64 	%rd105, %rd456, %rd104;
	st.shared.u64 	[%r357], %rd105;
$L__BB7_221:
	ld.param.u32 	%r2242, [_ZN3cub18CUB_300001_SM_10006detail10radix_sort29DeviceRadixSortOnesweepKernelINS1_5radix10policy_hubIfjyE10Policy1000ELNS0_9SortOrderE0EfjyiiNS1_21identity_decomposer_tEEEvPT5_SB_PT3_PKSC_PT1_PKSG_PT2_PKSK_T4_iiT6__param_8];
	ld.param.u64 	%rd434, [_ZN3cub18CUB_300001_SM_10006detail10radix_sort29DeviceRadixSortOnesweepKernelINS1_5radix10policy_hubIfjyE10Policy1000ELNS0_9SortOrderE0EfjyiiNS1_21identity_decomposer_tEEEvPT5_SB_PT3_PKSC_PT1_PKSG_PT2_PKSK_T4_iiT6__param_2];
	setp.gt.u32 	%p214, %r1, 255;
	mad.lo.s32 	%r366, %r4, 6528, 6528;
	setp.lt.s32 	%p215, %r366, %r2242;
	setp.eq.s64 	%p216, %rd434, 0;
	or.pred  	%p217, %p216, %p215;
	or.pred  	%p218, %p214, %p217;
	@%p218 bra 	$L__BB7_223;
	ld.param.u64 	%rd435, [_ZN3cub18CUB_300001_SM_10006detail10radix_sort29DeviceRadixSortOnesweepKernelINS1_5radix10policy_hubIfjyE10Policy1000ELNS0_9SortOrderE0EfjyiiNS1_21identity_decomposer_tEEEvPT5_SB_PT3_PKSC_PT1_PKSG_PT2_PKSK_T4_iiT6__param_2];
	ld.shared.u64 	%rd106, [%r357];
	cvt.s64.s32 	%rd107, %r2329;
	cvt.s64.s32 	%rd108, %r235;
	add.s64 	%rd109, %rd108, %rd107;
	add.s64 	%rd110, %rd109, %rd106;
	cvta.to.global.u64 	%rd111, %rd435;
	shl.b64 	%rd112, %rd9, 3;
	add.s64 	%rd113, %rd111, %rd112;
	st.global.u64 	[%rd113], %rd110;
$L__BB7_223:
	ld.param.u32 	%r2243, [_ZN3cub18CUB_300001_SM_10006detail10radix_sort29DeviceRadixSortOnesweepKernelINS1_5radix10policy_hubIfjyE10Policy1000ELNS0_9SortOrderE0EfjyiiNS1_21identity_decomposer_tEEEvPT5_SB_PT3_PKSC_PT1_PKSG_PT2_PKSK_T4_iiT6__param_8];
	ld.param.u64 	%rd438, [_ZN3cub18CUB_300001_SM_10006detail10radix_sort29DeviceRadixSortOnesweepKernelINS1_5radix10policy_hubIfjyE10Policy1000ELNS0_9SortOrderE0EfjyiiNS1_21identity_decomposer_tEEEvPT5_SB_PT3_PKSC_PT1_PKSG_PT2_PKSK_T4_iiT6__param_4];
	cvta.to.global.u64 	%rd22, %rd438;
	setp.gt.s32 	%p219, %r366, %r2243;
	bar.sync 	0;
	@%p219 bra 	$L__BB7_225;
	ld.param.u32 	%r2267, [_ZN3cub18CUB_300001_SM_10006detail10radix_sort29DeviceRadixSortOnesweepKernelINS1_5radix10policy_hubIfjyE10Policy1000ELNS0_9SortOrderE0EfjyiiNS1_21identity_decomposer_tEEEvPT5_SB_PT3_PKSC_PT1_PKSG_PT2_PKSK_T4_iiT6__param_9];
	ld.shared.u32 	%r1663, [%r118];
	setp.eq.s32 	%p220, %r1663, 2147483647;
	selp.b32 	%r1664, -2147483648, %r1663, %p220;
	shr.u32 	%r1665, %r1664, %r2267;
	and.b32  	%r1666, %r1665, %r238;
	shl.b32 	%r1667, %r1666, 3;
	add.s32 	%r1669, %r524, 26112;
	add.s32 	%r1670, %r1669, %r1667;
	ld.shared.u64 	%rd114, [%r1670];
	add.s64 	%rd115, %rd114, %rd9;
	setp.gt.s32 	%p221, %r1663, -1;
	selp.b32 	%r1671, -1, -2147483648, %p221;
	xor.b32  	%r1672, %r1671, %r1663;
	shl.b64 	%rd116, %rd115, 2;
	add.s64 	%rd117, %rd22, %rd116;
	st.global.u32 	[%rd117], %r1672;
	bar.warp.sync 	-1;
	ld.shared.u32 	%r1673, [%r118+1536];
	setp.eq.s32 	%p222, %r1673, 2147483647;
	selp.b32 	%r1674, -2147483648, %r1673, %p222;
	shr.u32 	%r1675, %r1674, %r2267;
	and.b32  	%r1676, %r1675, %r238;
	shl.b32 	%r1677, %r1676, 3;
	add.s32 	%r1678, %r1669, %r1677;
	ld.shared.u64 	%rd118, [%r1678];
	add.s64 	%rd119, %rd118, %rd9;
	setp.gt.s32 	%p223, %r1673, -1;
	selp.b32 	%r1679, -1, -2147483648, %p223;
	xor.b32  	%r1680, %r1679, %r1673;
	shl.b64 	%rd120, %rd119, 2;
	add.s64 	%rd121, %rd22, %rd120;
	st.global.u32 	[%rd121+1536], %r1680;
	bar.warp.sync 	-1;
	ld.shared.u32 	%r1681, [%r118+3072];
	setp.eq.s32 	%p224, %r1681, 2147483647;
	selp.b32 	%r1682, -2147483648, %r1681, %p224;
	shr.u32 	%r1683, %r1682, %r2267;
	and.b32  	%r1684, %r1683, %r238;
	shl.b32 	%r1685, %r1684, 3;
	add.s32 	%r1686, %r1669, %r1685;
	ld.shared.u64 	%rd122, [%r1686];
	add.s64 	%rd123, %rd122, %rd9;
	setp.gt.s32 	%p225, %r1681, -1;
	selp.b32 	%r1687, -1, -2147483648, %p225;
	xor.b32  	%r1688, %r1687, %r1681;
	shl.b64 	%rd124, %rd123, 2;
	add.s64 	%rd125, %rd22, %rd124;
	st.global.u32 	[%rd125+3072], %r1688;
	bar.warp.sync 	-1;
	ld.shared.u32 	%r1689, [%r118+4608];
	setp.eq.s32 	%p226, %r1689, 2147483647;
	selp.b32 	%r1690, -2147483648, %r1689, %p226;
	shr.u32 	%r1691, %r1690, %r2267;
	and.b32  	%r1692, %r1691, %r238;
	shl.b32 	%r1693, %r1692, 3;
	add.s32 	%r1694, %r1669, %r1693;
	ld.shared.u64 	%rd126, [%r1694];
	add.s64 	%rd127, %rd126, %rd9;
	setp.gt.s32 	%p227, %r1689, -1;
	selp.b32 	%r1695, -1, -2147483648, %p227;
	xor.b32  	%r1696, %r1695, %r1689;
	shl.b64 	%rd128, %rd127, 2;
	add.s64 	%rd129, %rd22, %rd128;
	st.global.u32 	[%rd129+4608], %r1696;
	bar.warp.sync 	-1;
	ld.shared.u32 	%r1697, [%r118+6144];
	setp.eq.s32 	%p228, %r1697, 2147483647;
	selp.b32 	%r1698, -2147483648, %r1697, %p228;
	shr.u32 	%r1699, %r1698, %r2267;
	and.b32  	%r1700, %r1699, %r238;
	shl.b32 	%r1701, %r1700, 3;
	add.s32 	%r1702, %r1669, %r1701;
	ld.shared.u64 	%rd130, [%r1702];
	add.s64 	%rd131, %rd130, %rd9;
	setp.gt.s32 	%p229, %r1697, -1;
	selp.b32 	%r1703, -1, -2147483648, %p229;
	xor.b32  	%r1704, %r1703, %r1697;
	shl.b64 	%rd132, %rd131, 2;
	add.s64 	%rd133, %rd22, %rd132;
	st.global.u32 	[%rd133+6144], %r1704;
	bar.warp.sync 	-1;
	ld.shared.u32 	%r1705, [%r118+7680];
	setp.eq.s32 	%p230, %r1705, 2147483647;
	selp.b32 	%r1706, -2147483648, %r1705, %p230;
	shr.u32 	%r1707, %r1706, %r2267;
	and.b32  	%r1708, %r1707, %r238;
	shl.b32 	%r1709, %r1708, 3;
	add.s32 	%r1710, %r1669, %r1709;
	ld.shared.u64 	%rd134, [%r1710];
	add.s64 	%rd135, %rd134, %rd9;
	setp.gt.s32 	%p231, %r1705, -1;
	selp.b32 	%r1711, -1, -2147483648, %p231;
	xor.b32  	%r1712, %r1711, %r1705;
	shl.b64 	%rd136, %rd135, 2;
	add.s64 	%rd137, %rd22, %rd136;
	st.global.u32 	[%rd137+7680], %r1712;
	bar.warp.sync 	-1;
	ld.shared.u32 	%r1713, [%r118+9216];
	setp.eq.s32 	%p232, %r1713, 2147483647;
	selp.b32 	%r1714, -2147483648, %r1713, %p232;
	shr.u32 	%r1715, %r1714, %r2267;
	and.b32  	%r1716, %r1715, %r238;
	shl.b32 	%r1717, %r1716, 3;
	add.s32 	%r1718, %r1669, %r1717;
	ld.shared.u64 	%rd138, [%r1718];
	add.s64 	%rd139, %rd138, %rd9;
	setp.gt.s32 	%p233, %r1713, -1;
	selp.b32 	%r1719, -1, -2147483648, %p233;
	xor.b32  	%r1720, %r1719, %r1713;
	shl.b64 	%rd140, %rd139, 2;
	add.s64 	%rd141, %rd22, %rd140;
	st.global.u32 	[%rd141+9216], %r1720;
	bar.warp.sync 	-1;
	ld.shared.u32 	%r1721, [%r118+10752];
	setp.eq.s32 	%p234, %r1721, 2147483647;
	selp.b32 	%r1722, -2147483648, %r1721, %p234;
	shr.u32 	%r1723, %r1722, %r2267;
	and.b32  	%r1724, %r1723, %r238;
	shl.b32 	%r1725, %r1724, 3;
	add.s32 	%r1726, %r1669, %r1725;
	ld.shared.u64 	%rd142, [%r1726];
	add.s64 	%rd143, %rd142, %rd9;
	setp.gt.s32 	%p235, %r1721, -1;
	selp.b32 	%r1727, -1, -2147483648, %p235;
	xor.b32  	%r1728, %r1727, %r1721;
	shl.b64 	%rd144, %rd143, 2;
	add.s64 	%rd145, %rd22, %rd144;
	st.global.u32 	[%rd145+10752], %r1728;
	bar.warp.sync 	-1;
	ld.shared.u32 	%r1729, [%r118+12288];
	setp.eq.s32 	%p236, %r1729, 2147483647;
	selp.b32 	%r1730, -2147483648, %r1729, %p236;
	shr.u32 	%r1731, %r1730, %r2267;
	and.b32  	%r1732, %r1731, %r238;
	shl.b32 	%r1733, %r1732, 3;
	add.s32 	%r1734, %r1669, %r1733;
	ld.shared.u64 	%rd146, [%r1734];
	add.s64 	%rd147, %rd146, %rd9;
	setp.gt.s32 	%p237, %r1729, -1;
	selp.b32 	%r1735, -1, -2147483648, %p237;
	xor.b32  	%r1736, %r1735, %r1729;
	shl.b64 	%rd148, %rd147, 2;
	add.s64 	%rd149, %rd22, %rd148;
	st.global.u32 	[%rd149+12288], %r1736;
	bar.warp.sync 	-1;
	ld.shared.u32 	%r1737, [%r118+13824];
	setp.eq.s32 	%p238, %r1737, 2147483647;
	selp.b32 	%r1738, -2147483648, %r1737, %p238;
	shr.u32 	%r1739, %r1738, %r2267;
	and.b32  	%r1740, %r1739, %r238;
	shl.b32 	%r1741, %r1740, 3;
	add.s32 	%r1742, %r1669, %r1741;
	ld.shared.u64 	%rd150, [%r1742];
	add.s64 	%rd151, %rd150, %rd9;
	setp.gt.s32 	%p239, %r1737, -1;
	selp.b32 	%r1743, -1, -2147483648, %p239;
	xor.b32  	%r1744, %r1743, %r1737;
	shl.b64 	%rd152, %rd151, 2;
	add.s64 	%rd153, %rd22, %rd152;
	st.global.u32 	[%rd153+13824], %r1744;
	bar.warp.sync 	-1;
	ld.shared.u32 	%r1745, [%r118+15360];
	setp.eq.s32 	%p240, %r1745, 2147483647;
	selp.b32 	%r1746, -2147483648, %r1745, %p240;
	shr.u32 	%r1747, %r1746, %r2267;
	and.b32  	%r1748, %r1747, %r238;
	shl.b32 	%r1749, %r1748, 3;
	add.s32 	%r1750, %r1669, %r1749;
	ld.shared.u64 	%rd154, [%r1750];
	add.s64 	%rd155, %rd154, %rd9;
	setp.gt.s32 	%p241, %r1745, -1;
	selp.b32 	%r1751, -1, -2147483648, %p241;
	xor.b32  	%r1752, %r1751, %r1745;
	shl.b64 	%rd156, %rd155, 2;
	add.s64 	%rd157, %rd22, %rd156;
	st.global.u32 	[%rd157+15360], %r1752;
	bar.warp.sync 	-1;
	ld.shared.u32 	%r1753, [%r118+16896];
	setp.eq.s32 	%p242, %r1753, 2147483647;
	selp.b32 	%r1754, -2147483648, %r1753, %p242;
	shr.u32 	%r1755, %r1754, %r2267;
	and.b32  	%r1756, %r1755, %r238;
	shl.b32 	%r1757, %r1756, 3;
	add.s32 	%r1758, %r1669, %r1757;
	ld.shared.u64 	%rd158, [%r1758];
	add.s64 	%rd159, %rd158, %rd9;
	setp.gt.s32 	%p243, %r1753, -1;
	selp.b32 	%r1759, -1, -2147483648, %p243;
	xor.b32  	%r1760, %r1759, %r1753;
	shl.b64 	%rd160, %rd159, 2;
	add.s64 	%rd161, %rd22, %rd160;
	st.global.u32 	[%rd161+16896], %r1760;
	bar.warp.sync 	-1;
	ld.shared.u32 	%r1761, [%r118+18432];
	setp.eq.s32 	%p244, %r1761, 2147483647;
	selp.b32 	%r1762, -2147483648, %r1761, %p244;
	shr.u32 	%r1763, %r1762, %r2267;
	and.b32  	%r1764, %r1763, %r238;
	shl.b32 	%r1765, %r1764, 3;
	add.s32 	%r1766, %r1669, %r1765;
	ld.shared.u64 	%rd162, [%r1766];
	add.s64 	%rd163, %rd162, %rd9;
	setp.gt.s32 	%p245, %r1761, -1;
	selp.b32 	%r1767, -1, -2147483648, %p245;
	xor.b32  	%r1768, %r1767, %r1761;
	shl.b64 	%rd164, %rd163, 2;
	add.s64 	%rd165, %rd22, %rd164;
	st.global.u32 	[%rd165+18432], %r1768;
	bar.warp.sync 	-1;
	ld.shared.u32 	%r1769, [%r118+19968];
	setp.eq.s32 	%p246, %r1769, 2147483647;
	selp.b32 	%r1770, -2147483648, %r1769, %p246;
	shr.u32 	%r1771, %r1770, %r2267;
	and.b32  	%r1772, %r1771, %r238;
	shl.b32 	%r1773, %r1772, 3;
	add.s32 	%r1774, %r1669, %r1773;
	ld.shared.u64 	%rd166, [%r1774];
	add.s64 	%rd167, %rd166, %rd9;
	setp.gt.s32 	%p247, %r1769, -1;
	selp.b32 	%r1775, -1, -2147483648, %p247;
	xor.b32  	%r1776, %r1775, %r1769;
	shl.b64 	%rd168, %rd167, 2;
	add.s64 	%rd169, %rd22, %rd168;
	st.global.u32 	[%rd169+19968], %r1776;
	bar.warp.sync 	-1;
	ld.shared.u32 	%r1777, [%r118+21504];
	setp.eq.s32 	%p248, %r1777, 2147483647;
	selp.b32 	%r1778, -2147483648, %r1777, %p248;
	shr.u32 	%r1779, %r1778, %r2267;
	and.b32  	%r1780, %r1779, %r238;
	shl.b32 	%r1781, %r1780, 3;
	add.s32 	%r1782, %r1669, %r1781;
	ld.shared.u64 	%rd170, [%r1782];
	add.s64 	%rd171, %rd170, %rd9;
	setp.gt.s32 	%p249, %r1777, -1;
	selp.b32 	%r1783, -1, -2147483648, %p249;
	xor.b32  	%r1784, %r1783, %r1777;
	shl.b64 	%rd172, %rd171, 2;
	add.s64 	%rd173, %rd22, %rd172;
	st.global.u32 	[%rd173+21504], %r1784;
	bar.warp.sync 	-1;
	ld.shared.u32 	%r1785, [%r118+23040];
	setp.eq.s32 	%p250, %r1785, 2147483647;
	selp.b32 	%r1786, -2147483648, %r1785, %p250;
	shr.u32 	%r1787, %r1786, %r2267;
	and.b32  	%r1788, %r1787, %r238;
	shl.b32 	%r1789, %r1788, 3;
	add.s32 	%r1790, %r1669, %r1789;
	ld.shared.u64 	%rd174, [%r1790];
	add.s64 	%rd175, %rd174, %rd9;
	setp.gt.s32 	%p251, %r1785, -1;
	selp.b32 	%r1791, -1, -2147483648, %p251;
	xor.b32  	%r1792, %r1791, %r1785;
	shl.b64 	%rd176, %rd175, 2;
	add.s64 	%rd177, %rd22, %rd176;
	st.global.u32 	[%rd177+23040], %r1792;
	bar.warp.sync 	-1;
	ld.shared.u32 	%r1793, [%r118+24576];
	setp.eq.s32 	%p252, %r1793, 2147483647;
	selp.b32 	%r1794, -2147483648, %r1793, %p252;
	shr.u32 	%r1795, %r1794, %r2267;
	and.b32  	%r1796, %r1795, %r238;
	shl.b32 	%r1797, %r1796, 3;
	add.s32 	%r1798, %r1669, %r1797;
	ld.shared.u64 	%rd178, [%r1798];
	add.s64 	%rd179, %rd178, %rd9;
	setp.gt.s32 	%p253, %r1793, -1;
	selp.b32 	%r1799, -1, -2147483648, %p253;
	xor.b32  	%r1800, %r1799, %r1793;
	shl.b64 	%rd180, %rd179, 2;
	add.s64 	%rd181, %rd22, %rd180;
	st.global.u32 	[%rd181+24576], %r1800;
	bar.warp.sync 	-1;
	bra.uni 	$L__BB7_260;
$L__BB7_225:
	ld.param.u32 	%r2244, [_ZN3cub18CUB_300001_SM_10006detail10radix_sort29DeviceRadixSortOnesweepKernelINS1_5radix10policy_hubIfjyE10Policy1000ELNS0_9SortOrderE0EfjyiiNS1_21identity_decomposer_tEEEvPT5_SB_PT3_PKSC_PT1_PKSG_PT2_PKSK_T4_iiT6__param_8];
	mad.lo.s32 	%r368, %r4, -6528, %r2244;
	setp.ge.s32 	%p254, %r1, %r368;
	@%p254 bra 	$L__BB7_227;
	ld.param.u32 	%r2268, [_ZN3cub18CUB_300001_SM_10006detail10radix_sort29DeviceRadixSortOnesweepKernelINS1_5radix10policy_hubIfjyE10Policy1000ELNS0_9SortOrderE0EfjyiiNS1_21identity_decomposer_tEEEvPT5_SB_PT3_PKSC_PT1_PKSG_PT2_PKSK_T4_iiT6__param_9];
	ld.shared.u32 	%r1801, [%r118];
	setp.eq.s32 	%p255, %r1801, 2147483647;
	selp.b32 	%r1802, -2147483648, %r1801, %p255;
	shr.u32 	%r1803, %r1802, %r2268;
	and.b32  	%r1804, %r1803, %r238;
	shl.b32 	%r1805, %r1804, 3;
	add.s32 	%r1807, %r524, %r1805;
	ld.shared.u64 	%rd182, [%r1807+26112];
	setp.gt.s32 	%p256, %r1801, -1;
	selp.b32 	%r1808, -1, -2147483648, %p256;
	xor.b32  	%r1809, %r1808, %r1801;
	add.s64 	%rd183, %rd182, %rd9;
	shl.b64 	%rd184, %rd183, 2;
	add.s64 	%rd185, %rd22, %rd184;
	st.global.u32 	[%rd185], %r1809;
$L__BB7_227:
	bar.warp.sync 	-1;
	add.s32 	%r1810, %r1, 384;
	setp.ge.s32 	%p257, %r1810, %r368;
	@%p257 bra 	$L__BB7_229;
	ld.param.u32 	%r2269, [_ZN3cub18CUB_300001_SM_10006detail10radix_sort29DeviceRadixSortOnesweepKernelINS1_5radix10policy_hubIfjyE10Policy1000ELNS0_9SortOrderE0EfjyiiNS1_21identity_decomposer_tEEEvPT5_SB_PT3_PKSC_PT1_PKSG_PT2_PKSK_T4_iiT6__param_9];
	ld.shared.u32 	%r1811, [%r118+1536];
	setp.eq.s32 	%p258, %r1811, 2147483647;
	selp.b32 	%r1812, -2147483648, %r1811, %p258;
	shr.u32 	%r1813, %r1812, %r2269;
	and.b32  	%r1814, %r1813, %r238;
	shl.b32 	%r1815, %r1814, 3;
	add.s32 	%r1817, %r524, %r1815;
	ld.shared.u64 	%rd186, [%r1817+26112];
	setp.gt.s32 	%p259, %r1811, -1;
	selp.b32 	%r1818, -1, -2147483648, %p259;
	xor.b32  	%r1819, %r1818, %r1811;
	add.s64 	%rd187, %rd186, %rd9;
	shl.b64 	%rd188, %rd187, 2;
	add.s64 	%rd189, %rd22, %rd188;
	st.global.u32 	[%rd189+1536], %r1819;
$L__BB7_229:
	bar.warp.sync 	-1;
	add.s32 	%r1820, %r1, 768;
	setp.ge.s32 	%p260, %r1820, %r368;
	@%p260 bra 	$L__BB7_231;
	ld.param.u32 	%r2270, [_ZN3cub18CUB_300001_SM_10006detail10radix_sort29DeviceRadixSortOnesweepKernelINS1_5radix10policy_hubIfjyE10Policy1000ELNS0_9SortOrderE0EfjyiiNS1_21identity_decomposer_tEEEvPT5_SB_PT3_PKSC_PT1_PKSG_PT2_PKSK_T4_iiT6__param_9];
	ld.shared.u32 	%r1821, [%r118+3072];
	setp.eq.s32 	%p261, %r1821, 2147483647;
	selp.b32 	%r1822, -2147483648, %r1821, %p261;
	shr.u32 	%r1823, %r1822, %r2270;
	and.b32  	%r1824, %r1823, %r238;
	shl.b32 	%r1825, %r1824, 3;
	add.s32 	%r1827, %r524, %r1825;
	ld.shared.u64 	%rd190, [%r1827+26112];
	setp.gt.s32 	%p262, %r1821, -1;
	selp.b32 	%r1828, -1, -2147483648, %p262;
	xor.b32  	%r1829, %r1828, %r1821;
	add.s64 	%rd191, %rd190, %rd9;
	shl.b64 	%rd192, %rd191, 2;
	add.s64 	%rd193, %rd22, %rd192;
	st.global.u32 	[%rd193+3072], %r1829;
$L__BB7_231:
	bar.warp.sync 	-1;
	add.s32 	%r1830, %r1, 1152;
	setp.ge.s32 	%p263, %r1830, %r368;
	@%p263 bra 	$L__BB7_233;
	ld.param.u32 	%r2271, [_ZN3cub18CUB_300001_SM_10006detail10radix_sort29DeviceRadixSortOnesweepKernelINS1_5radix10policy_hubIfjyE10Policy1000ELNS0_9SortOrderE0EfjyiiNS1_21identity_decomposer_tEEEvPT5_SB_PT3_PKSC_PT1_PKSG_PT2_PKSK_T4_iiT6__param_9];
	ld.shared.u32 	%r1831, [%r118+4608];
	setp.eq.s32 	%p264, %r1831, 2147483647;
	selp.b32 	%r1832, -2147483648, %r1831, %p264;
	shr.u32 	%r1833, %r1832, %r2271;
	and.b32  	%r1834, %r1833, %r238;
	shl.b32 	%r1835, %r1834, 3;
	add.s32 	%r1837, %r524, %r1835;
	ld.shared.u64 	%rd194, [%r1837+26112];
	setp.gt.s32 	%p265, %r1831, -1;
	selp.b32 	%r1838, -1, -2147483648, %p265;
	xor.b32  	%r1839, %r1838, %r1831;
	add.s64 	%rd195, %rd194, %rd9;
	shl.b64 	%rd196, %rd195, 2;
	add.s64 	%rd197, %rd22, %rd196;
	st.global.u32 	[%rd197+4608], %r1839;
$L__BB7_233:
	bar.warp.sync 	-1;
	add.s32 	%r1840, %r1, 1536;
	setp.ge.s32 	%p266, %r1840, %r368;
	@%p266 bra 	$L__BB7_235;
	ld.param.u32 	%r2272, [_ZN3cub18CUB_300001_SM_10006detail10radix_sort29DeviceRadixSortOnesweepKernelINS1_5radix10policy_hubIfjyE10Policy1000ELNS0_9SortOrderE0EfjyiiNS1_21identity_decomposer_tEEEvPT5_SB_PT3_PKSC_PT1_PKSG_PT2_PKSK_T4_iiT6__param_9];
	ld.shared.u32 	%r1841, [%r118+6144];
	setp.eq.s32 	%p267, %r1841, 2147483647;
	selp.b32 	%r1842, -2147483648, %r1841, %p267;
	shr.u32 	%r1843, %r1842, %r2272;
	and.b32  	%r1844, %r1843, %r238;
	shl.b32 	%r1845, %r1844, 3;
	add.s32 	%r1847, %r524, %r1845;
	ld.shared.u64 	%rd198, [%r1847+26112];
	setp.gt.s32 	%p268, %r1841, -1;
	selp.b32 	%r1848, -1, -2147483648, %p268;
	xor.b32  	%r1849, %r1848, %r1841;
	add.s64 	%rd199, %rd198, %rd9;
	shl.b64 	%rd200, %rd199, 2;
	add.s64 	%rd201, %rd22, %rd200;
	st.global.u32 	[%rd201+6144], %r1849;
$L__BB7_235:
	bar.warp.sync 	-1;
	add.s32 	%r1850, %r1, 1920;
	setp.ge.s32 	%p269, %r1850, %r368;
	@%p269 bra 	$L__BB7_237;
	ld.param.u32 	%r2273, [_ZN3cub18CUB_300001_SM_10006detail10radix_sort29DeviceRadixSortOnesweepKernelINS1_5radix10policy_hubIfjyE10Policy1000ELNS0_9SortOrderE0EfjyiiNS1_21identity_decomposer_tEEEvPT5_SB_PT3_PKSC_PT1_PKSG_PT2_PKSK_T4_iiT6__param_9];
	ld.shared.u32 	%r1851, [%r118+7680];
	setp.eq.s32 	%p270, %r1851, 2147483647;
	selp.b32 	%r1852, -2147483648, %r1851, %p270;
	shr.u32 	%r1853, %r1852, %r2273;
	and.b32  	%r1854, %r1853, %r238;
	shl.b32 	%r1855, %r1854, 3;
	add.s32 	%r1857, %r524, %r1855;
	ld.shared.u64 	%rd202, [%r1857+26112];
	setp.gt.s32 	%p271, %r1851, -1;
	selp.b32 	%r1858, -1, -2147483648, %p271;
	xor.b32  	%r1859, %r1858, %r1851;
	add.s64 	%rd203, %rd202, %rd9;
	shl.b64 	%rd204, %rd203, 2;
	add.s64 	%rd205, %rd22, %rd204;
	st.global.u32 	[%rd205+7680], %r1859;
$L__BB7_237:
	bar.warp.sync 	-1;
	add.s32 	%r1860, %r1, 2304;
	setp.ge.s32 	%p272, %r1860, %r368;
	@%p272 bra 	$L__BB7_239;
	ld.param.u32 	%r2274, [_ZN3cub18CUB_300001_SM_10006detail10radix_sort29DeviceRadixSortOnesweepKernelINS1_5radix10policy_hubIfjyE10Policy1000ELNS0_9SortOrderE0EfjyiiNS1_21identity_decomposer_tEEEvPT5_SB_PT3_PKSC_PT1_PKSG_PT2_PKSK_T4_iiT6__param_9];
	ld.shared.u32 	%r1861, [%r118+9216];
	setp.eq.s32 	%p273, %r1861, 2147483647;
	selp.b32 	%r1862, -2147483648, %r1861, %p273;
	shr.u32 	%r1863, %r1862, %r2274;
	and.b32  	%r1864, %r1863, %r238;
	shl.b32 	%r1865, %r1864, 3;
	add.s32 	%r1867, %r524, %r1865;
	ld.shared.u64 	%rd206, [%r1867+26112];
	setp.gt.s32 	%p274, %r1861, -1;
	selp.b32 	%r1868, -1, -2147483648, %p274;
	xor.b32  	%r1869, %r1868, %r1861;
	add.s64 	%rd207, %rd206, %rd9;
	shl.b64 	%rd208, %rd207, 2;
	add.s64 	%rd209, %rd22, %rd208;
	st.global.u32 	[%rd209+9216], %r1869;
$L__BB7_239:
	bar.warp.sync 	-1;
	add.s32 	%r1870, %r1, 2688;
	setp.ge.s32 	%p275, %r1870, %r368;
	@%p275 bra 	$L__BB7_241;
	ld.param.u32 	%r2275, [_ZN3cub18CUB_300001_SM_10006detail10radix_sort29DeviceRadixSortOnesweepKernelINS1_5radix10policy_hubIfjyE10Policy1000ELNS0_9SortOrderE0EfjyiiNS1_21identity_decomposer_tEEEvPT5_SB_PT3_PKSC_PT1_PKSG_PT2_PKSK_T4_iiT6__param_9];
	ld.shared.u32 	%r1871, [%r118+10752];
	setp.eq.s32 	%p276, %r1871, 2147483647;
	selp.b32 	%r1872, -2147483648, %r1871, %p276;
	shr.u32 	%r1873, %r1872, %r2275;
	and.b32  	%r1874, %r1873, %r238;
	shl.b32 	%r1875, %r1874, 3;
	add.s32 	%r1877, %r524, %r1875;
	ld.shared.u64 	%rd210, [%r1877+26112];
	setp.gt.s32 	%p277, %r1871, -1;
	selp.b32 	%r1878, -1, -2147483648, %p277;
	xor.b32  	%r1879, %r1878, %r1871;
	add.s64 	%rd211, %rd210, %rd9;
	shl.b64 	%rd212, %rd211, 2;
	add.s64 	%rd213, %rd22, %rd212;
	st.global.u32 	[%rd213+10752], %r1879;
$L__BB7_241:
	bar.warp.sync 	-1;
	or.b32  	%r1880, %r1, 3072;
	setp.ge.s32 	%p278, %r1880, %r368;
	@%p278 bra 	$L__BB7_243;
	ld.param.u32 	%r2276, [_ZN3cub18CUB_300001_SM_10006detail10radix_sort29DeviceRadixSortOnesweepKernelINS1_5radix10policy_hubIfjyE10Policy1000ELNS0_9SortOrderE0EfjyiiNS1_21identity_decomposer_tEEEvPT5_SB_PT3_PKSC_PT1_PKSG_PT2_PKSK_T4_iiT6__param_9];
	ld.shared.u32 	%r1881, [%r118+12288];
	setp.eq.s32 	%p279, %r1881, 2147483647;
	selp.b32 	%r1882, -2147483648, %r1881, %p279;
	shr.u32 	%r1883, %r1882, %r2276;
	and.b32  	%r1884, %r1883, %r238;
	shl.b32 	%r1885, %r1884, 3;
	add.s32 	%r1887, %r524, %r1885;
	ld.shared.u64 	%rd214, [%r1887+26112];
	setp.gt.s32 	%p280, %r1881, -1;
	selp.b32 	%r1888, -1, -2147483648, %p280;
	xor.b32  	%r1889, %r1888, %r1881;
	add.s64 	%rd215, %rd214, %rd9;
	shl.b64 	%rd216, %rd215, 2;
	add.s64 	%rd217, %rd22, %rd216;
	st.global.u32 	[%rd217+12288], %r1889;
$L__BB7_243:
	bar.warp.sync 	-1;
	add.s32 	%r1890, %r1, 3456;
	setp.ge.s32 	%p281, %r1890, %r368;
	@%p281 bra 	$L__BB7_245;
	ld.param.u32 	%r2277, [_ZN3cub18CUB_300001_SM_10006detail10radix_sort29DeviceRadixSortOnesweepKernelINS1_5radix10policy_hubIfjyE10Policy1000ELNS0_9SortOrderE0EfjyiiNS1_21identity_decomposer_tEEEvPT5_SB_PT3_PKSC_PT1_PKSG_PT2_PKSK_T4_iiT6__param_9];
	ld.shared.u32 	%r1891, [%r118+13824];
	setp.eq.s32 	%p282, %r1891, 2147483647;
	selp.b32 	%r1892, -2147483648, %r1891, %p282;
	shr.u32 	%r1893, %r1892, %r2277;
	and.b32  	%r1894, %r1893, %r238;
	shl.b32 	%r1895, %r1894, 3;
	add.s32 	%r1897, %r524, %r1895;
	ld.shared.u64 	%rd218, [%r1897+26112];
	setp.gt.s32 	%p283, %r1891, -1;
	selp.b32 	%r1898, -1, -2147483648, %p283;
	xor.b32  	%r1899, %r1898, %r1891;
	add.s64 	%rd219, %rd218, %rd9;
	shl.b64 	%rd220, %rd219, 2;
	add.s64 	%rd221, %rd22, %rd220;
	st.global.u32 	[%rd221+13824], %r1899;
$L__BB7_245:
	bar.warp.sync 	-1;
	add.s32 	%r1900, %r1, 3840;
	setp.ge.s32 	%p284, %r1900, %r368;
	@%p284 bra 	$L__BB7_247;
	ld.param.u32 	%r2278, [_ZN3cub18CUB_300001_SM_10006detail10radix_sort29DeviceRadixSortOnesweepKernelINS1_5radix10policy_hubIfjyE10Policy1000ELNS0_9SortOrderE0EfjyiiNS1_21identity_decomposer_tEEEvPT5_SB_PT3_PKSC_PT1_PKSG_PT2_PKSK_T4_iiT6__param_9];
	ld.shared.u32 	%r1901, [%r118+15360];
	setp.eq.s32 	%p285, %r1901, 2147483647;
	selp.b32 	%r1902, -2147483648, %r1901, %p285;
	shr.u32 	%r1903, %r1902, %r2278;
	and.b32  	%r1904, %r1903, %r238;
	shl.b32 	%r1905, %r1904, 3;
	add.s32 	%r1907, %r524, %r1905;
	ld.shared.u64 	%rd222, [%r1907+26112];
	setp.gt.s32 	%p286, %r1901, -1;
	selp.b32 	%r1908, -1, -2147483648, %p286;
	xor.b32  	%r1909, %r1908, %r1901;
	add.s64 	%rd223, %rd222, %rd9;
	shl.b64 	%rd224, %rd223, 2;
	add.s64 	%rd225, %rd22, %rd224;
	st.global.u32 	[%rd225+15360], %r1909;
$L__BB7_247:
	bar.warp.sync 	-1;
	add.s32 	%r1910, %r1, 4224;
	setp.ge.s32 	%p287, %r1910, %r368;
	@%p287 bra 	$L__BB7_249;
	ld.param.u32 	%r2279, [_ZN3cub18CUB_300001_SM_10006detail10radix_sort29DeviceRadixSortOnesweepKernelINS1_5radix10policy_hubIfjyE10Policy1000ELNS0_9SortOrderE0EfjyiiNS1_21identity_decomposer_tEEEvPT5_SB_PT3_PKSC_PT1_PKSG_PT2_PKSK_T4_iiT6__param_9];
	ld.shared.u32 	%r1911, [%r118+16896];
	setp.eq.s32 	%p288, %r1911, 2147483647;
	selp.b32 	%r1912, -2147483648, %r1911, %p288;
	shr.u32 	%r1913, %r1912, %r2279;
	and.b32  	%r1914, %r1913, %r238;
	shl.b32 	%r1915, %r1914, 3;
	add.s32 	%r1917, %r524, %r1915;
	ld.shared.u64 	%rd226, [%r1917+26112];
	setp.gt.s32 	%p289, %r1911, -1;
	selp.b32 	%r1918, -1, -2147483648, %p289;
	xor.b32  	%r1919, %r1918, %r1911;
	add.s64 	%rd227, %rd226, %rd9;
	shl.b64 	%rd228, %rd227, 2;
	add.s64 	%rd229, %rd22, %rd228;
	st.global.u32 	[%rd229+16896], %r1919;
$L__BB7_249:
	bar.warp.sync 	-1;
	add.s32 	%r1920, %r1, 4608;
	setp.ge.s32 	%p290, %r1920, %r368;
	@%p290 bra 	$L__BB7_251;
	ld.param.u32 	%r2280, [_ZN3cub18CUB_300001_SM_10006detail10radix_sort29DeviceRadixSortOnesweepKernelINS1_5radix10policy_hubIfjyE10Policy1000ELNS0_9SortOrderE0EfjyiiNS1_21identity_decomposer_tEEEvPT5_SB_PT3_PKSC_PT1_PKSG_PT2_PKSK_T4_iiT6__param_9];
	ld.shared.u32 	%r1921, [%r118+18432];
	setp.eq.s32 	%p291, %r1921, 2147483647;
	selp.b32 	%r1922, -2147483648, %r1921, %p291;
	shr.u32 	%r1923, %r1922, %r2280;
	and.b32  	%r1924, %r1923, %r238;
	shl.b32 	%r1925, %r1924, 3;
	add.s32 	%r1927, %r524, %r1925;
	ld.shared.u64 	%rd230, [%r1927+26112];
	setp.gt.s32 	%p292, %r1921, -1;
	selp.b32 	%r1928, -1, -2147483648, %p292;
	xor.b32  	%r1929, %r1928, %r1921;
	add.s64 	%rd231, %rd230, %rd9;
	shl.b64 	%rd232, %rd231, 2;
	add.s64 	%rd233, %rd22, %rd232;
	st.global.u32 	[%rd233+18432], %r1929;
$L__BB7_251:
	bar.warp.sync 	-1;
	add.s32 	%r1930, %r1, 4992;
	setp.ge.s32 	%p293, %r1930, %r368;
	@%p293 bra 	$L__BB7_253;
	ld.param.u32 	%r2281, [_ZN3cub18CUB_300001_SM_10006detail10radix_sort29DeviceRadixSortOnesweepKernelINS1_5radix10policy_hubIfjyE10Policy1000ELNS0_9SortOrderE0EfjyiiNS1_21identity_decomposer_tEEEvPT5_SB_PT3_PKSC_PT1_PKSG_PT2_PKSK_T4_iiT6__param_9];
	ld.shared.u32 	%r1931, [%r118+19968];
	setp.eq.s32 	%p294, %r1931, 2147483647;
	selp.b32 	%r1932, -2147483648, %r1931, %p294;
	shr.u32 	%r1933, %r1932, %r2281;
	and.b32  	%r1934, %r1933, %r238;
	shl.b32 	%r1935, %r1934, 3;
	add.s32 	%r1937, %r524, %r1935;
	ld.shared.u64 	%rd234, [%r1937+26112];
	setp.gt.s32 	%p295, %r1931, -1;
	selp.b32 	%r1938, -1, -2147483648, %p295;
	xor.b32  	%r1939, %r1938, %r1931;
	add.s64 	%rd235, %rd234, %rd9;
	shl.b64 	%rd236, %rd235, 2;
	add.s64 	%rd237, %rd22, %rd236;
	st.global.u32 	[%rd237+19968], %r1939;
$L__BB7_253:
	bar.warp.sync 	-1;
	add.s32 	%r1940, %r1, 5376;
	setp.ge.s32 	%p296, %r1940, %r368;
	@%p296 bra 	$L__BB7_255;
	ld.param.u32 	%r2282, [_ZN3cub18CUB_300001_SM_10006detail10radix_sort29DeviceRadixSortOnesweepKernelINS1_5radix10policy_hubIfjyE10Policy1000ELNS0_9SortOrderE0EfjyiiNS1_21identity_decomposer_tEEEvPT5_SB_PT3_PKSC_PT1_PKSG_PT2_PKSK_T4_iiT6__param_9];
	ld.shared.u32 	%r1941, [%r118+21504];
	setp.eq.s32 	%p297, %r1941, 2147483647;
	selp.b32 	%r1942, -2147483648, %r1941, %p297;
	shr.u32 	%r1943, %r1942, %r2282;
	and.b32  	%r1944, %r1943, %r238;
	shl.b32 	%r1945, %r1944, 3;
	add.s32 	%r1947, %r524, %r1945;
	ld.shared.u64 	%rd238, [%r1947+26112];
	setp.gt.s32 	%p298, %r1941, -1;
	selp.b32 	%r1948, -1, -2147483648, %p298;
	xor.b32  	%r1949, %r1948, %r1941;
	add.s64 	%rd239, %rd238, %rd9;
	shl.b64 	%rd240, %rd239, 2;
	add.s64 	%rd241, %rd22, %rd240;
	st.global.u32 	[%rd241+21504], %r1949;
$L__BB7_255:
	bar.warp.sync 	-1;
	add.s32 	%r1950, %r1, 5760;
	setp.ge.s32 	%p299, %r1950, %r368;
	@%p299 bra 	$L__BB7_257;
	ld.param.u32 	%r2283, [_ZN3cub18CUB_300001_SM_10006detail10radix_sort29DeviceRadixSortOnesweepKernelINS1_5radix10policy_hubIfjyE10Policy1000ELNS0_9SortOrderE0EfjyiiNS1_21identity_decomposer_tEEEvPT5_SB_PT3_PKSC_PT1_PKSG_PT2_PKSK_T4_iiT6__param_9];
	ld.shared.u32 	%r1951, [%r118+23040];
	setp.eq.s32 	%p300, %r1951, 2147483647;
	selp.b32 	%r1952, -2147483648, %r1951, %p300;
	shr.u32 	%r1953, %r1952, %r2283;
	and.b32  	%r1954, %r1953, %r238;
	shl.b32 	%r1955, %r1954, 3;
	add.s32 	%r1957, %r524, %r1955;
	ld.shared.u64 	%rd242, [%r1957+26112];
	setp.gt.s32 	%p301, %r1951, -1;
	selp.b32 	%r1958, -1, -2147483648, %p301;
	xor.b32  	%r1959, %r1958, %r1951;
	add.s64 	%rd243, %rd242, %rd9;
	shl.b64 	%rd244, %rd243, 2;
	add.s64 	%rd245, %rd22, %rd244;
	st.global.u32 	[%rd245+23040], %r1959;
$L__BB7_257:
	bar.warp.sync 	-1;
	or.b32  	%r1960, %r1, 6144;
	setp.ge.s32 	%p302, %r1960, %r368;
	@%p302 bra 	$L__BB7_259;
	ld.param.u32 	%r2284, [_ZN3cub18CUB_300001_SM_10006detail10radix_sort29DeviceRadixSortOnesweepKernelINS1_5radix10policy_hubIfjyE10Policy1000ELNS0_9SortOrderE0EfjyiiNS1_21identity_decomposer_tEEEvPT5_SB_PT3_PKSC_PT1_PKSG_PT2_PKSK_T4_iiT6__param_9];
	ld.shared.u32 	%r1961, [%r118+24576];
	setp.eq.s32 	%p303, %r1961, 2147483647;
	selp.b32 	%r1962, -2147483648, %r1961, %p303;
	shr.u32 	%r1963, %r1962, %r2284;
	and.b32  	%r1964, %r1963, %r238;
	shl.b32 	%r1965, %r1964, 3;
	add.s32 	%r1967, %r524, %r1965;
	ld.shared.u64 	%rd246, [%r1967+26112];
	setp.gt.s32 	%p304, %r1961, -1;
	selp.b32 	%r1968, -1, -2147483648, %p304;
	xor.b32  	%r1969, %r1968, %r1961;
	add.s64 	%rd247, %rd246, %rd9;
	shl.b64 	%rd248, %rd247, 2;
	add.s64 	%rd249, %rd22, %rd248;
	st.global.u32 	[%rd249+24576], %r1969;
$L__BB7_259:
	bar.warp.sync 	-1;
$L__BB7_260:
	ld.param.u32 	%r2285, [_ZN3cub18CUB_300001_SM_10006detail10radix_sort29DeviceRadixSortOnesweepKernelINS1_5radix10policy_hubIfjyE10Policy1000ELNS0_9SortOrderE0EfjyiiNS1_21identity_decomposer_tEEEvPT5_SB_PT3_PKSC_PT1_PKSG_PT2_PKSK_T4_iiT6__param_9];
	ld.param.u32 	%r2245, [_ZN3cub18CUB_300001_SM_10006detail10radix_sort29DeviceRadixSortOnesweepKernelINS1_5radix10policy_hubIfjyE10Policy1000ELNS0_9SortOrderE0EfjyiiNS1_21identity_decomposer_tEEEvPT5_SB_PT3_PKSC_PT1_PKSG_PT2_PKSK_T4_iiT6__param_8];
	setp.gt.s32 	%p305, %r366, %r2245;
	ld.shared.u32 	%r1970, [%r118];
	setp.eq.s32 	%p306, %r1970, 2147483647;
	selp.b32 	%r1971, -2147483648, %r1970, %p306;
	shr.u32 	%r1972, %r1971, %r2285;
	and.b32  	%r369, %r1972, %r238;
	ld.shared.u32 	%r1973, [%r118+1536];
	setp.eq.s32 	%p307, %r1973, 2147483647;
	selp.b32 	%r1974, -2147483648, %r1973, %p307;
	shr.u32 	%r1975, %r1974, %r2285;
	and.b32  	%r370, %r1975, %r238;
	ld.shared.u32 	%r1976, [%r118+3072];
	setp.eq.s32 	%p308, %r1976, 2147483647;
	selp.b32 	%r1977, -2147483648, %r1976, %p308;
	shr.u32 	%r1978, %r1977, %r2285;
	and.b32  	%r371, %r1978, %r238;
	ld.shared.u32 	%r1979, [%r118+4608];
	setp.eq.s32 	%p309, %r1979, 2147483647;
	selp.b32 	%r1980, -2147483648, %r1979, %p309;
	shr.u32 	%r1981, %r1980, %r2285;
	and.b32  	%r372, %r1981, %r238;
	ld.shared.u32 	%r1982, [%r118+6144];
	setp.eq.s32 	%p310, %r1982, 2147483647;
	selp.b32 	%r1983, -2147483648, %r1982, %p310;
	shr.u32 	%r1984, %r1983, %r2285;
	and.b32  	%r373, %r1984, %r238;
	ld.shared.u32 	%r1985, [%r118+7680];
	setp.eq.s32 	%p311, %r1985, 2147483647;
	selp.b32 	%r1986, -2147483648, %r1985, %p311;
	shr.u32 	%r1987, %r1986, %r2285;
	and.b32  	%r374, %r1987, %r238;
	ld.shared.u32 	%r1988, [%r118+9216];
	setp.eq.s32 	%p312, %r1988, 2147483647;
	selp.b32 	%r1989, -2147483648, %r1988, %p312;
	shr.u32 	%r1990, %r1989, %r2285;
	and.b32  	%r375, %r1990, %r238;
	ld.shared.u32 	%r1991, [%r118+10752];
	setp.eq.s32 	%p313, %r1991, 2147483647;
	selp.b32 	%r1992, -2147483648, %r1991, %p313;
	shr.u32 	%r1993, %r1992, %r2285;
	and.b32  	%r376, %r1993, %r238;
	ld.shared.u32 	%r1994, [%r118+12288];
	setp.eq.s32 	%p314, %r1994, 2147483647;
	selp.b32 	%r1995, -2147483648, %r1994, %p314;
	shr.u32 	%r1996, %r1995, %r2285;
	and.b32  	%r377, %r1996, %r238;
	ld.shared.u32 	%r1997, [%r118+13824];
	setp.eq.s32 	%p315, %r1997, 2147483647;
	selp.b32 	%r1998, -2147483648, %r1997, %p315;
	shr.u32 	%r1999, %r1998, %r2285;
	and.b32  	%r378, %r1999, %r238;
	ld.shared.u32 	%r2000, [%r118+15360];
	setp.eq.s32 	%p316, %r2000, 2147483647;
	selp.b32 	%r2001, -2147483648, %r2000, %p316;
	shr.u32 	%r2002, %r2001, %r2285;
	and.b32  	%r379, %r2002, %r238;
	ld.shared.u32 	%r2003, [%r118+16896];
	setp.eq.s32 	%p317, %r2003, 2147483647;
	selp.b32 	%r2004, -2147483648, %r2003, %p317;
	shr.u32 	%r2005, %r2004, %r2285;
	and.b32  	%r380, %r2005, %r238;
	ld.shared.u32 	%r2006, [%r118+18432];
	setp.eq.s32 	%p318, %r2006, 2147483647;
	selp.b32 	%r2007, -2147483648, %r2006, %p318;
	shr.u32 	%r2008, %r2007, %r2285;
	and.b32  	%r381, %r2008, %r238;
	ld.shared.u32 	%r2009, [%r118+19968];
	setp.eq.s32 	%p319, %r2009, 2147483647;
	selp.b32 	%r2010, -2147483648, %r2009, %p319;
	shr.u32 	%r2011, %r2010, %r2285;
	and.b32  	%r382, %r2011, %r238;
	ld.shared.u32 	%r2012, [%r118+21504];
	setp.eq.s32 	%p320, %r2012, 2147483647;
	selp.b32 	%r2013, -2147483648, %r2012, %p320;
	shr.u32 	%r2014, %r2013, %r2285;
	and.b32  	%r383, %r2014, %r238;
	ld.shared.u32 	%r2015, [%r118+23040];
	setp.eq.s32 	%p321, %r2015, 2147483647;
	selp.b32 	%r2016, -2147483648, %r2015, %p321;
	shr.u32 	%r2017, %r2016, %r2285;
	and.b32  	%r384, %r2017, %r238;
	ld.shared.u32 	%r2018, [%r118+24576];
	setp.eq.s32 	%p322, %r2018, 2147483647;
	selp.b32 	%r2019, -2147483648, %r2018, %p322;
	shr.u32 	%r2020, %r2019, %r2285;
	and.b32  	%r385, %r2020, %r238;
	@%p305 bra 	$L__BB7_262;
	ld.param.u64 	%rd443, [_ZN3cub18CUB_300001_SM_10006detail10radix_sort29DeviceRadixSortOnesweepKernelINS1_5radix10policy_hubIfjyE10Policy1000ELNS0_9SortOrderE0EfjyiiNS1_21identity_decomposer_tEEEvPT5_SB_PT3_PKSC_PT1_PKSG_PT2_PKSK_T4_iiT6__param_7];
	cvta.to.global.u64 	%rd250, %rd443;
	and.b32  	%r2024, %r1, 31;
	or.b32  	%r2025, %r681, %r2024;
	cvt.u64.u32 	%rd251, %r2025;
	mul.lo.s32 	%r2026, %r4, 6528;
	cvt.s64.s32 	%rd252, %r2026;
	add.s64 	%rd253, %rd251, %rd252;
	shl.b64 	%rd254, %rd253, 2;
	add.s64 	%rd255, %rd250, %rd254;
	ld.global.u32 	%r2421, [%rd255];
	ld.global.u32 	%r2422, [%rd255+128];
	ld.global.u32 	%r2423, [%rd255+256];
	ld.global.u32 	%r2424, [%rd255+384];
	ld.global.u32 	%r2425, [%rd255+512];
	ld.global.u32 	%r2426, [%rd255+640];
	ld.global.u32 	%r2427, [%rd255+768];
	ld.global.u32 	%r2428, [%rd255+896];
	ld.global.u32 	%r2429, [%rd255+1024];
	ld.global.u32 	%r2430, [%rd255+1152];
	ld.global.u32 	%r2431, [%rd255+1280];
	ld.global.u32 	%r2432, [%rd255+1408];
	ld.global.u32 	%r2433, [%rd255+1536];
	ld.global.u32 	%r2434, [%rd255+1664];
	ld.global.u32 	%r2435, [%rd255+1792];
	ld.global.u32 	%r2436, [%rd255+1920];
	ld.global.u32 	%r2437, [%rd255+2048];
	bra.uni 	$L__BB7_296;
$L__BB7_262:
	ld.param.u32 	%r2246, [_ZN3cub18CUB_300001_SM_10006detail10radix_sort29DeviceRadixSortOnesweepKernelINS1_5radix10policy_hubIfjyE10Policy1000ELNS0_9SortOrderE0EfjyiiNS1_21identity_decomposer_tEEEvPT5_SB_PT3_PKSC_PT1_PKSG_PT2_PKSK_T4_iiT6__param_8];
	ld.param.u64 	%rd444, [_ZN3cub18CUB_300001_SM_10006detail10radix_sort29DeviceRadixSortOnesweepKernelINS1_5radix10policy_hubIfjyE10Policy1000ELNS0_9SortOrderE0EfjyiiNS1_21identity_decomposer_tEEEvPT5_SB_PT3_PKSC_PT1_PKSG_PT2_PKSK_T4_iiT6__param_7];
	cvta.to.global.u64 	%rd256, %rd444;
	cvt.s64.s32 	%rd257, %r462;
	add.s64 	%rd258, %rd7, %rd257;
	shl.b64 	%rd259, %rd258, 2;
	add.s64 	%rd23, %rd256, %rd259;
	cvt.u32.u64 	%r2029, %rd7;
	sub.s32 	%r403, %r2246, %r462;
	setp.ge.s32 	%p323, %r2029, %r403;
	@%p323 bra 	$L__BB7_264;
	ld.global.u32 	%r2421, [%rd23];
$L__BB7_264:
	add.s32 	%r2032, %r2029, 32;
	setp.ge.s32 	%p324, %r2032, %r403;
	@%p324 bra 	$L__BB7_266;
	ld.global.u32 	%r2422, [%rd23+128];
$L__BB7_266:
	add.s32 	%r2035, %r2029, 64;
	setp.ge.s32 	%p325, %r2035, %r403;
	@%p325 bra 	$L__BB7_268;
	ld.global.u32 	%r2423, [%rd23+256];
$L__BB7_268:
	add.s32 	%r2038, %r2029, 96;
	setp.ge.s32 	%p326, %r2038, %r403;
	@%p326 bra 	$L__BB7_270;
	ld.global.u32 	%r2424, [%rd23+384];
$L__BB7_270:
	add.s32 	%r2041, %r2029, 128;
	setp.ge.s32 	%p327, %r2041, %r403;
	@%p327 bra 	$L__BB7_272;
	ld.global.u32 	%r2425, [%rd23+512];
$L__BB7_272:
	add.s32 	%r2044, %r2029, 160;
	setp.ge.s32 	%p328, %r2044, %r403;
	@%p328 bra 	$L__BB7_274;
	ld.global.u32 	%r2426, [%rd23+640];
$L__BB7_274:
	add.s32 	%r2047, %r2029, 192;
	setp.ge.s32 	%p329, %r2047, %r403;
	@%p329 bra 	$L__BB7_276;
	ld.global.u32 	%r2427, [%rd23+768];
$L__BB7_276:
	add.s32 	%r2050, %r2029, 224;
	setp.ge.s32 	%p330, %r2050, %r403;
	@%p330 bra 	$L__BB7_278;
	ld.param.u64 	%rd445, [_ZN3cub18CUB_300001_SM_10006detail10radix_sort29DeviceRadixSortOnesweepKernelINS1_5radix10policy_hubIfjyE10Policy1000ELNS0_9SortOrderE0EfjyiiNS1_21identity_decomposer_tEEEvPT5_SB_PT3_PKSC_PT1_PKSG_PT2_PKSK_T4_iiT6__param_7];
	cvta.to.global.u64 	%rd260, %rd445;
	add.s64 	%rd264, %rd260, %rd259;
	ld.global.u32 	%r2428, [%rd264+896];
$L__BB7_278:
	add.s32 	%r2054, %r2029, 256;
	setp.ge.s32 	%p331, %r2054, %r403;
	@%p331 bra 	$L__BB7_280;
	ld.param.u64 	%rd446, [_ZN3cub18CUB_300001_SM_10006detail10radix_sort29DeviceRadixSortOnesweepKernelINS1_5radix10policy_hubIfjyE10Policy1000ELNS0_9SortOrderE0EfjyiiNS1_21identity_decomposer_tEEEvPT5_SB_PT3_PKSC_PT1_PKSG_PT2_PKSK_T4_iiT6__param_7];
	cvta.to.global.u64 	%rd265, %rd446;
	cvt.s64.s32 	%rd266, %r462;
	add.s64 	%rd267, %rd7, %rd266;
	shl.b64 	%rd268, %rd267, 2;
	add.s64 	%rd269, %rd265, %rd268;
	ld.global.u32 	%r2429, [%rd269+1024];
$L__BB7_280:
	add.s32 	%r2058, %r2029, 288;
	setp.ge.s32 	%p332, %r2058, %r403;
	@%p332 bra 	$L__BB7_282;
	ld.param.u64 	%rd447, [_ZN3cub18CUB_300001_SM_10006detail10radix_sort29DeviceRadixSortOnesweepKernelINS1_5radix10policy_hubIfjyE10Policy1000ELNS0_9SortOrderE0EfjyiiNS1_21identity_decomposer_tEEEvPT5_SB_PT3_PKSC_PT1_PKSG_PT2_PKSK_T4_iiT6__param_7];
	cvta.to.global.u64 	%rd270, %rd447;
	cvt.s64.s32 	%rd271, %r462;
	add.s64 	%rd272, %rd7, %rd271;
	shl.b64 	%rd273, %rd272, 2;
	add.s64 	%rd274, %rd270, %rd273;
	ld.global.u32 	%r2430, [%rd274+1152];
$L__BB7_282:
	add.s32 	%r2062, %r2029, 320;
	setp.ge.s32 	%p333, %r2062, %r403;
	@%p333 bra 	$L__BB7_284;
	ld.param.u64 	%rd448, [_ZN3cub18CUB_300001_SM_10006detail10radix_sort29DeviceRadixSortOnesweepKernelINS1_5radix10policy_hubIfjyE10Policy1000ELNS0_9SortOrderE0EfjyiiNS1_21identity_decomposer_tEEEvPT5_SB_PT3_PKSC_PT1_PKSG_PT2_PKSK_T4_iiT6__param_7];
	cvta.to.global.u64 	%rd275, %rd448;
	cvt.s64.s32 	%rd276, %r462;
	add.s64 	%rd277, %rd7, %rd276;
	shl.b64 	%rd278, %rd277, 2;
	add.s64 	%rd279, %rd275, %rd278;
	ld.global.u32 	%r2431, [%rd279+1280];
$L__BB7_284:
	add.s32 	%r2066, %r2029, 352;
	setp.ge.s32 	%p334, %r2066, %r403;
	@%p334 bra 	$L__BB7_286;
	ld.param.u64 	%rd449, [_ZN3cub18CUB_300001_SM_10006detail10radix_sort29DeviceRadixSortOnesweepKernelINS1_5radix10policy_hubIfjyE10Policy1000ELNS0_9SortOrderE0EfjyiiNS1_21identity_decomposer_tEEEvPT5_SB_PT3_PKSC_PT1_PKSG_PT2_PKSK_T4_iiT6__param_7];
	cvta.to.global.u64 	%rd280, %rd449;
	mul.lo.s32 	%r2067, %r4, 6528;
	cvt.s64.s32 	%rd281, %r2067;
	add.s64 	%rd282, %rd7, %rd281;
	shl.b64 	%rd283, %rd282, 2;
	add.s64 	%rd284, %rd280, %rd283;
	ld.global.u32 	%r2432, [%rd284+1408];
$L__BB7_286:
	add.s32 	%r2070, %r2029, 384;
	setp.ge.s32 	%p335, %r2070, %r403;
	@%p335 bra 	$L__BB7_288;
	ld.param.u64 	%rd450, [_ZN3cub18CUB_300001_SM_10006detail10radix_sort29DeviceRadixSortOnesweepKernelINS1_5radix10policy_hubIfjyE10Policy1000ELNS0_9SortOrderE0EfjyiiNS1_21identity_decomposer_tEEEvPT5_SB_PT3_PKSC_PT1_PKSG_PT2_PKSK_T4_iiT6__param_7];
	cvta.to.global.u64 	%rd285, %rd450;
	mul.lo.s32 	%r2071, %r4, 6528;
	cvt.s64.s32 	%rd286, %r2071;
	add.s64 	%rd287, %rd7, %rd286;
	shl.b64 	%rd288, %rd287, 2;
	add.s64 	%rd289, %rd285, %rd288;
	ld.global.u32 	%r2433, [%rd289+1536];
$L__BB7_288:
	cvt.u32.u64 	%r2073, %rd7;
	add.s32 	%r2074, %r2073, 416;
	setp.ge.s32 	%p336, %r2074, %r403;
	@%p336 bra 	$L__BB7_290;
	ld.param.u64 	%rd451, [_ZN3cub18CUB_300001_SM_10006detail10radix_sort29DeviceRadixSortOnesweepKernelINS1_5radix10policy_hubIfjyE10Policy1000ELNS0_9SortOrderE0EfjyiiNS1_21identity_decomposer_tEEEvPT5_SB_PT3_PKSC_PT1_PKSG_PT2_PKSK_T4_iiT6__param_7];
	cvta.to.global.u64 	%rd290, %rd451;
	mul.lo.s32 	%r2075, %r4, 6528;
	cvt.s64.s32 	%rd291, %r2075;
	add.s64 	%rd292, %rd7, %rd291;
	shl.b64 	%rd293, %rd292, 2;
	add.s64 	%rd294, %rd290, %rd293;
	ld.global.u32 	%r2434, [%rd294+1664];
$L__BB7_290:
	cvt.u32.u64 	%r2077, %rd7;
	add.s32 	%r2078, %r2077, 448;
	setp.ge.s32 	%p337, %r2078, %r403;
	@%p337 bra 	$L__BB7_292;
	ld.param.u64 	%rd452, [_ZN3cub18CUB_300001_SM_10006detail10radix_sort29DeviceRadixSortOnesweepKernelINS1_5radix10policy_hubIfjyE10Policy1000ELNS0_9SortOrderE0EfjyiiNS1_21identity_decomposer_tEEEvPT5_SB_PT3_PKSC_PT1_PKSG_PT2_PKSK_T4_iiT6__param_7];
	cvta.to.global.u64 	%rd295, %rd452;
	mul.lo.s32 	%r2079, %r4, 6528;
	cvt.s64.s32 	%rd296, %r2079;
	add.s64 	%rd297, %rd7, %rd296;
	shl.b64 	%rd298, %rd297, 2;
	add.s64 	%rd299, %rd295, %rd298;
	ld.global.u32 	%r2435, [%rd299+1792];
$L__BB7_292:
	cvt.u32.u64 	%r2081, %rd7;
	add.s32 	%r2082, %r2081, 480;
	setp.ge.s32 	%p338, %r2082, %r403;
	@%p338 bra 	$L__BB7_294;
	ld.param.u64 	%rd453, [_ZN3cub18CUB_300001_SM_10006detail10radix_sort29DeviceRadixSortOnesweepKernelINS1_5radix10policy_hubIfjyE10Policy1000ELNS0_9SortOrderE0EfjyiiNS1_21identity_decomposer_tEEEvPT5_SB_PT3_PKSC_PT1_PKSG_PT2_PKSK_T4_iiT6__param_7];
	cvta.to.global.u64 	%rd300, %rd453;
	mul.lo.s32 	%r2083, %r4, 6528;
	cvt.s64.s32 	%rd301, %r2083;
	add.s64 	%rd302, %rd7, %rd301;
	shl.b64 	%rd303, %rd302, 2;
	add.s64 	%rd304, %rd300, %rd303;
	ld.global.u32 	%r2436, [%rd304+1920];
$L__BB7_294:
	cvt.u32.u64 	%r2085, %rd7;
	add.s32 	%r2086, %r2085, 512;
	setp.ge.s32 	%p339, %r2086, %r403;
	@%p339 bra 	$L__BB7_296;
	ld.param.u64 	%rd454, [_ZN3cub18CUB_300001_SM_10006detail10radix_sort29DeviceRadixSortOnesweepKernelINS1_5radix10policy_hubIfjyE10Policy1000ELNS0_9SortOrderE0EfjyiiNS1_21identity_decomposer_tEEEvPT5_SB_PT3_PKSC_PT1_PKSG_PT2_PKSK_T4_iiT6__param_7];
	cvta.to.global.u64 	%rd305, %rd454;
	mov.u32 	%r2087, %tid.x;
	and.b32  	%r2088, %r2087, 992;
	mul.lo.s32 	%r2089, %r2088, 17;
	and.b32  	%r2090, %r2087, 31;
	or.b32  	%r2091, %r2089, %r2090;
	cvt.u64.u32 	%rd306, %r2091;
	mul.lo.s32 	%r2092, %r4, 6528;
	cvt.s64.s32 	%rd307, %r2092;
	add.s64 	%rd308, %rd306, %rd307;
	shl.b64 	%rd309, %rd308, 2;
	add.s64 	%rd310, %rd305, %rd309;
	ld.global.u32 	%r2437, [%rd310+2048];
$L__BB7_296:
	ld.param.u32 	%r2247, [_ZN3cub18CUB_300001_SM_10006detail10radix_sort29DeviceRadixSortOnesweepKernelINS1_5radix10policy_hubIfjyE10Policy1000ELNS0_9SortOrderE0EfjyiiNS1_21identity_decomposer_tEEEvPT5_SB_PT3_PKSC_PT1_PKSG_PT2_PKSK_T4_iiT6__param_8];
	ld.param.u64 	%rd441, [_ZN3cub18CUB_300001_SM_10006detail10radix_sort29DeviceRadixSortOnesweepKernelINS1_5radix10policy_hubIfjyE10Policy1000ELNS0_9SortOrderE0EfjyiiNS1_21identity_decomposer_tEEEvPT5_SB_PT3_PKSC_PT1_PKSG_PT2_PKSK_T4_iiT6__param_6];
	cvta.to.global.u64 	%rd24, %rd441;
	mov.u32 	%r454, %tid.x;
	shl.b32 	%r2093, %r454, 2;
	mov.u32 	%r2094, _ZZN3cub18CUB_300001_SM_10006detail10radix_sort29DeviceRadixSortOnesweepKernelINS1_5radix10policy_hubIfjyE10Policy1000ELNS0_9SortOrderE0EfjyiiNS1_21identity_decomposer_tEEEvPT5_SB_PT3_PKSC_PT1_PKSG_PT2_PKSK_T4_iiT6_E1s;
	add.s32 	%r455, %r2094, %r2093;
	cvt.u64.u32 	%rd25, %r454;
	mad.lo.s32 	%r2095, %r4, 6528, 6528;
	setp.gt.s32 	%p340, %r2095, %r2247;
	bar.sync 	0;
	st.shared.u32 	[%r340+-4], %r2421;
	st.shared.u32 	[%r341+-4], %r2422;
	st.shared.u32 	[%r342+-4], %r2423;
	st.shared.u32 	[%r343+-4], %r2424;
	st.shared.u32 	[%r344+-4], %r2425;
	st.shared.u32 	[%r345+-4], %r2426;
	st.shared.u32 	[%r346+-4], %r2427;
	st.shared.u32 	[%r347+-4], %r2428;
	st.shared.u32 	[%r348+-4], %r2429;
	st.shared.u32 	[%r349+-4], %r2430;
	st.shared.u32 	[%r350+-4], %r2431;
	st.shared.u32 	[%r351+-4], %r2432;
	st.shared.u32 	[%r352+-4], %r2433;
	st.shared.u32 	[%r353+-4], %r2434;
	st.shared.u32 	[%r354+-4], %r2435;
	st.shared.u32 	[%r355+-4], %r2436;
	st.shared.u32 	[%r356+-4], %r2437;
	bar.sync 	0;
	@%p340 bra 	$L__BB7_298;
	ld.shared.u32 	%r2096, [%r455];
	shl.b32 	%r2097, %r369, 3;
	add.s32 	%r2099, %r2094, 26112;
	add.s32 	%r2100, %r2099, %r2097;
	ld.shared.u64 	%rd311, [%r2100];
	add.s64 	%rd312, %rd311, %rd25;
	shl.b64 	%rd313, %rd312, 2;
	add.s64 	%rd314, %rd24, %rd313;
	st.global.u32 	[%rd314], %r2096;
	bar.warp.sync 	-1;
	ld.shared.u32 	%r2101, [%r455+1536];
	shl.b32 	%r2102, %r370, 3;
	add.s32 	%r2103, %r2099, %r2102;
	ld.shared.u64 	%rd315, [%r2103];
	add.s64 	%rd316, %rd315, %rd25;
	shl.b64 	%rd317, %rd316, 2;
	add.s64 	%rd318, %rd24, %rd317;
	st.global.u32 	[%rd318+1536], %r2101;
	bar.warp.sync 	-1;
	ld.shared.u32 	%r2104, [%r455+3072];
	shl.b32 	%r2105, %r371, 3;
	add.s32 	%r2106, %r2099, %r2105;
	ld.shared.u64 	%rd319, [%r2106];
	add.s64 	%rd320, %rd319, %rd25;
	shl.b64 	%rd321, %rd320, 2;
	add.s64 	%rd322, %rd24, %rd321;
	st.global.u32 	[%rd322+3072], %r2104;
	bar.warp.sync 	-1;
	ld.shared.u32 	%r2107, [%r455+4608];
	shl.b32 	%r2108, %r372, 3;
	add.s32 	%r2109, %r2099, %r2108;
	ld.shared.u64 	%rd323, [%r2109];
	add.s64 	%rd324, %rd323, %rd25;
	shl.b64 	%rd325, %rd324, 2;
	add.s64 	%rd326, %rd24, %rd325;
	st.global.u32 	[%rd326+4608], %r2107;
	bar.warp.sync 	-1;
	ld.shared.u32 	%r2110, [%r455+6144];
	shl.b32 	%r2111, %r373, 3;
	add.s32 	%r2112, %r2099, %r2111;
	ld.shared.u64 	%rd327, [%r2112];
	add.s64 	%rd328, %rd327, %rd25;
	shl.b64 	%rd329, %rd328, 2;
	add.s64 	%rd330, %rd24, %rd329;
	st.global.u32 	[%rd330+6144], %r2110;
	bar.warp.sync 	-1;
	ld.shared.u32 	%r2113, [%r455+7680];
	shl.b32 	%r2114, %r374, 3;
	add.s32 	%r2115, %r2099, %r2114;
	ld.shared.u64 	%rd331, [%r2115];
	add.s64 	%rd332, %rd331, %rd25;
	shl.b64 	%rd333, %rd332, 2;
	add.s64 	%rd334, %rd24, %rd333;
	st.global.u32 	[%rd334+7680], %r2113;
	bar.warp.sync 	-1;
	ld.shared.u32 	%r2116, [%r455+9216];
	shl.b32 	%r2117, %r375, 3;
	add.s32 	%r2118, %r2099, %r2117;
	ld.shared.u64 	%rd335, [%r2118];
	add.s64 	%rd336, %rd335, %rd25;
	shl.b64 	%rd337, %rd336, 2;
	add.s64 	%rd338, %rd24, %rd337;
	st.global.u32 	[%rd338+9216], %r2116;
	bar.warp.sync 	-1;
	ld.shared.u32 	%r2119, [%r455+10752];
	shl.b32 	%r2120, %r376, 3;
	add.s32 	%r2121, %r2099, %r2120;
	ld.shared.u64 	%rd339, [%r2121];
	add.s64 	%rd340, %rd339, %rd25;
	shl.b64 	%rd341, %rd340, 2;
	add.s64 	%rd342, %rd24, %rd341;
	st.global.u32 	[%rd342+10752], %r2119;
	bar.warp.sync 	-1;
	ld.shared.u32 	%r2122, [%r455+12288];
	shl.b32 	%r2123, %r377, 3;
	add.s32 	%r2124, %r2099, %r2123;
	ld.shared.u64 	%rd343, [%r2124];
	add.s64 	%rd344, %rd343, %rd25;
	shl.b64 	%rd345, %rd344, 2;
	add.s64 	%rd346, %rd24, %rd345;
	st.global.u32 	[%rd346+12288], %r2122;
	bar.warp.sync 	-1;
	ld.shared.u32 	%r2125, [%r455+13824];
	shl.b32 	%r2126, %r378, 3;
	add.s32 	%r2127, %r2099, %r2126;
	ld.shared.u64 	%rd347, [%r2127];
	add.s64 	%rd348, %rd347, %rd25;
	shl.b64 	%rd349, %rd348, 2;
	add.s64 	%rd350, %rd24, %rd349;
	st.global.u32 	[%rd350+13824], %r2125;
	bar.warp.sync 	-1;
	ld.shared.u32 	%r2128, [%r455+15360];
	shl.b32 	%r2129, %r379, 3;
	add.s32 	%r2130, %r2099, %r2129;
	ld.shared.u64 	%rd351, [%r2130];
	add.s64 	%rd352, %rd351, %rd25;
	shl.b64 	%rd353, %rd352, 2;
	add.s64 	%rd354, %rd24, %rd353;
	st.global.u32 	[%rd354+15360], %r2128;
	bar.warp.sync 	-1;
	ld.shared.u32 	%r2131, [%r455+16896];
	shl.b32 	%r2132, %r380, 3;
	add.s32 	%r2133, %r2099, %r2132;
	ld.shared.u64 	%rd355, [%r2133];
	add.s64 	%rd356, %rd355, %rd25;
	shl.b64 	%rd357, %rd356, 2;
	add.s64 	%rd358, %rd24, %rd357;
	st.global.u32 	[%rd358+16896], %r2131;
	bar.warp.sync 	-1;
	ld.shared.u32 	%r2134, [%r455+18432];
	shl.b32 	%r2135, %r381, 3;
	add.s32 	%r2136, %r2099, %r2135;
	ld.shared.u64 	%rd359, [%r2136];
	add.s64 	%rd360, %rd359, %rd25;
	shl.b64 	%rd361, %rd360, 2;
	add.s64 	%rd362, %rd24, %rd361;
	st.global.u32 	[%rd362+18432], %r2134;
	bar.warp.sync 	-1;
	ld.shared.u32 	%r2137, [%r455+19968];
	shl.b32 	%r2138, %r382, 3;
	add.s32 	%r2139, %r2099, %r2138;
	ld.shared.u64 	%rd363, [%r2139];
	add.s64 	%rd364, %rd363, %rd25;
	shl.b64 	%rd365, %rd364, 2;
	add.s64 	%rd366, %rd24, %rd365;
	st.global.u32 	[%rd366+19968], %r2137;
	bar.warp.sync 	-1;
	ld.shared.u32 	%r2140, [%r455+21504];
	shl.b32 	%r2141, %r383, 3;
	add.s32 	%r2142, %r2099, %r2141;
	ld.shared.u64 	%rd367, [%r2142];
	add.s64 	%rd368, %rd367, %rd25;
	shl.b64 	%rd369, %rd368, 2;
	add.s64 	%rd370, %rd24, %rd369;
	st.global.u32 	[%rd370+21504], %r2140;
	bar.warp.sync 	-1;
	ld.shared.u32 	%r2143, [%r455+23040];
	shl.b32 	%r2144, %r384, 3;
	add.s32 	%r2145, %r2099, %r2144;
	ld.shared.u64 	%rd371, [%r2145];
	add.s64 	%rd372, %rd371, %rd25;
	shl.b64 	%rd373, %rd372, 2;
	add.s64 	%rd374, %rd24, %rd373;
	st.global.u32 	[%rd374+23040], %r2143;
	bar.warp.sync 	-1;
	ld.shared.u32 	%r2146, [%r455+24576];
	shl.b32 	%r2147, %r385, 3;
	add.s32 	%r2148, %r2099, %r2147;
	ld.shared.u64 	%rd375, [%r2148];
	add.s64 	%rd376, %rd375, %rd25;
	shl.b64 	%rd377, %rd376, 2;
	add.s64 	%rd378, %rd24, %rd377;
	st.global.u32 	[%rd378+24576], %r2146;
	bar.warp.sync 	-1;
	bra.uni 	$L__BB7_333;
$L__BB7_298:
	ld.param.u32 	%r2248, [_ZN3cub18CUB_300001_SM_10006detail10radix_sort29DeviceRadixSortOnesweepKernelINS1_5radix10policy_hubIfjyE10Policy1000ELNS0_9SortOrderE0EfjyiiNS1_21identity_decomposer_tEEEvPT5_SB_PT3_PKSC_PT1_PKSG_PT2_PKSK_T4_iiT6__param_8];
	mad.lo.s32 	%r456, %r4, -6528, %r2248;
	shl.b32 	%r2149, %r369, 3;
	add.s32 	%r2151, %r2094, %r2149;
	ld.shared.u64 	%rd26, [%r2151+26112];
	setp.ge.s32 	%p341, %r454, %r456;
	@%p341 bra 	$L__BB7_300;
	ld.shared.u32 	%r2152, [%r455];
	add.s64 	%rd379, %rd26, %rd25;
	shl.b64 	%rd380, %rd379, 2;
	add.s64 	%rd381, %rd24, %rd380;
	st.global.u32 	[%rd381], %r2152;
$L__BB7_300:
	bar.warp.sync 	-1;
	shl.b32 	%r2153, %r370, 3;
	add.s32 	%r2155, %r2094, %r2153;
	ld.shared.u64 	%rd27, [%r2155+26112];
	add.s32 	%r2156, %r454, 384;
	setp.ge.s32 	%p342, %r2156, %r456;
	@%p342 bra 	$L__BB7_302;
	ld.shared.u32 	%r2157, [%r455+1536];
	add.s64 	%rd382, %rd27, %rd25;
	shl.b64 	%rd383, %rd382, 2;
	add.s64 	%rd384, %rd24, %rd383;
	st.global.u32 	[%rd384+1536], %r2157;
$L__BB7_302:
	bar.warp.sync 	-1;
	shl.b32 	%r2158, %r371, 3;
	add.s32 	%r2160, %r2094, %r2158;
	ld.shared.u64 	%rd28, [%r2160+26112];
	add.s32 	%r2161, %r454, 768;
	setp.ge.s32 	%p343, %r2161, %r456;
	@%p343 bra 	$L__BB7_304;
	ld.shared.u32 	%r2162, [%r455+3072];
	add.s64 	%rd385, %rd28, %rd25;
	shl.b64 	%rd386, %rd385, 2;
	add.s64 	%rd387, %rd24, %rd386;
	st.global.u32 	[%rd387+3072], %r2162;
$L__BB7_304:
	bar.warp.sync 	-1;
	shl.b32 	%r2163, %r372, 3;
	add.s32 	%r2165, %r2094, %r2163;
	ld.shared.u64 	%rd29, [%r2165+26112];
	add.s32 	%r2166, %r454, 1152;
	setp.ge.s32 	%p344, %r2166, %r456;
	@%p344 bra 	$L__BB7_306;
	ld.shared.u32 	%r2167, [%r455+4608];
	add.s64 	%rd388, %rd29, %rd25;
	shl.b64 	%rd389, %rd388, 2;
	add.s64 	%rd390, %rd24, %rd389;
	st.global.u32 	[%rd390+4608], %r2167;
$L__BB7_306:
	bar.warp.sync 	-1;
	shl.b32 	%r2168, %r373, 3;
	add.s32 	%r2170, %r2094, %r2168;
	ld.shared.u64 	%rd30, [%r2170+26112];
	add.s32 	%r2171, %r454, 1536;
	setp.ge.s32 	%p345, %r2171, %r456;
	@%p345 bra 	$L__BB7_308;
	ld.shared.u32 	%r2172, [%r455+6144];
	add.s64 	%rd391, %rd30, %rd25;
	shl.b64 	%rd392, %rd391, 2;
	add.s64 	%rd393, %rd24, %rd392;
	st.global.u32 	[%rd393+6144], %r2172;
$L__BB7_308:
	bar.warp.sync 	-1;
	shl.b32 	%r2173, %r374, 3;
	add.s32 	%r2175, %r2094, %r2173;
	ld.shared.u64 	%rd31, [%r2175+26112];
	add.s32 	%r2176, %r454, 1920;
	setp.ge.s32 	%p346, %r2176, %r456;
	@%p346 bra 	$L__BB7_310;
	ld.shared.u32 	%r2177, [%r455+7680];
	add.s64 	%rd394, %rd31, %rd25;
	shl.b64 	%rd395, %rd394, 2;
	add.s64 	%rd396, %rd24, %rd395;
	st.global.u32 	[%rd396+7680], %r2177;
$L__BB7_310:
	bar.warp.sync 	-1;
	shl.b32 	%r2178, %r375, 3;
	add.s32 	%r2180, %r2094, %r2178;
	ld.shared.u64 	%rd32, [%r2180+26112];
	add.s32 	%r2181, %r454, 2304;
	setp.ge.s32 	%p347, %r2181, %r456;
	@%p347 bra 	$L__BB7_312;
	ld.shared.u32 	%r2182, [%r455+9216];
	add.s64 	%rd397, %rd32, %rd25;
	shl.b64 	%rd398, %rd397, 2;
	add.s64 	%rd399, %rd24, %rd398;
	st.global.u32 	[%rd399+9216], %r2182;
$L__BB7_312:
	bar.warp.sync 	-1;
	shl.b32 	%r2183, %r376, 3;
	add.s32 	%r2185, %r2094, %r2183;
	ld.shared.u64 	%rd33, [%r2185+26112];
	add.s32 	%r2186, %r454, 2688;
	setp.ge.s32 	%p348, %r2186, %r456;
	@%p348 bra 	$L__BB7_314;
	ld.shared.u32 	%r2187, [%r455+10752];
	add.s64 	%rd400, %rd33, %rd25;
	shl.b64 	%rd401, %rd400, 2;
	add.s64 	%rd402, %rd24, %rd401;
	st.global.u32 	[%rd402+10752], %r2187;
$L__BB7_314:
	bar.warp.sync 	-1;
	shl.b32 	%r2188, %r377, 3;
	add.s32 	%r2190, %r2094, %r2188;
	ld.shared.u64 	%rd34, [%r2190+26112];
	or.b32  	%r2191, %r454, 3072;
	setp.ge.s32 	%p349, %r2191, %r456;
	@%p349 bra 	$L__BB7_316;
	ld.shared.u32 	%r2192, [%r455+12288];
	add.s64 	%rd403, %rd34, %rd25;
	shl.b64 	%rd404, %rd403, 2;
	add.s64 	%rd405, %rd24, %rd404;
	st.global.u32 	[%rd405+12288], %r2192;
$L__BB7_316:
	bar.warp.sync 	-1;
	shl.b32 	%r2193, %r378, 3;
	add.s32 	%r2195, %r2094, %r2193;
	ld.shared.u64 	%rd35, [%r2195+26112];
	add.s32 	%r2196, %r454, 3456;
	setp.ge.s32 	%p350, %r2196, %r456;
	@%p350 bra 	$L__BB7_318;
	ld.shared.u32 	%r2197, [%r455+13824];
	add.s64 	%rd406, %rd35, %rd25;
	shl.b64 	%rd407, %rd406, 2;
	add.s64 	%rd408, %rd24, %rd407;
	st.global.u32 	[%rd408+13824], %r2197;
$L__BB7_318:
	bar.warp.sync 	-1;
	shl.b32 	%r2198, %r379, 3;
	add.s32 	%r2200, %r2094, %r2198;
	ld.shared.u64 	%rd36, [%r2200+26112];
	add.s32 	%r2201, %r454, 3840;
	setp.ge.s32 	%p351, %r2201, %r456;
	@%p351 bra 	$L__BB7_320;
	ld.shared.u32 	%r2202, [%r455+15360];
	add.s64 	%rd409, %rd36, %rd25;
	shl.b64 	%rd410, %rd409, 2;
	add.s64 	%rd411, %rd24, %rd410;
	st.global.u32 	[%rd411+15360], %r2202;
$L__BB7_320:
	bar.warp.sync 	-1;
	shl.b32 	%r2203, %r380, 3;
	add.s32 	%r2205, %r2094, %r2203;
	ld.shared.u64 	%rd37, [%r2205+26112];
	add.s32 	%r2206, %r454, 4224;
	setp.ge.s32 	%p352, %r2206, %r456;
	@%p352 bra 	$L__BB7_322;
	ld.shared.u32 	%r2207, [%r455+16896];
	add.s64 	%rd412, %rd37, %rd25;
	shl.b64 	%rd413, %rd412, 2;
	add.s64 	%rd414, %rd24, %rd413;
	st.global.u32 	[%rd414+16896], %r2207;
$L__BB7_322:
	bar.warp.sync 	-1;
	shl.b32 	%r2208, %r381, 3;
	add.s32 	%r2210, %r2094, %r2208;
	ld.shared.u64 	%rd38, [%r2210+26112];
	add.s32 	%r2211, %r454, 4608;
	setp.ge.s32 	%p353, %r2211, %r456;
	@%p353 bra 	$L__BB7_324;
	ld.shared.u32 	%r2212, [%r455+18432];
	add.s64 	%rd415, %rd38, %rd25;
	shl.b64 	%rd416, %rd415, 2;
	add.s64 	%rd417, %rd24, %rd416;
	st.global.u32 	[%rd417+18432], %r2212;
$L__BB7_324:
	bar.warp.sync 	-1;
	shl.b32 	%r2213, %r382, 3;
	add.s32 	%r2215, %r2094, %r2213;
	ld.shared.u64 	%rd39, [%r2215+26112];
	add.s32 	%r2216, %r454, 4992;
	setp.ge.s32 	%p354, %r2216, %r456;
	@%p354 bra 	$L__BB7_326;
	ld.shared.u32 	%r2217, [%r455+19968];
	add.s64 	%rd418, %rd39, %rd25;
	shl.b64 	%rd419, %rd418, 2;
	add.s64 	%rd420, %rd24, %rd419;
	st.global.u32 	[%rd420+19968], %r2217;
$L__BB7_326:
	bar.warp.sync 	-1;
	shl.b32 	%r2218, %r383, 3;
	add.s32 	%r2220, %r2094, %r2218;
	ld.shared.u64 	%rd40, [%r2220+26112];
	add.s32 	%r2221, %r454, 5376;
	setp.ge.s32 	%p355, %r2221, %r456;
	@%p355 bra 	$L__BB7_328;
	ld.shared.u32 	%r2222, [%r455+21504];
	add.s64 	%rd421, %rd40, %rd25;
	shl.b64 	%rd422, %rd421, 2;
	add.s64 	%rd423, %rd24, %rd422;
	st.global.u32 	[%rd423+21504], %r2222;
$L__BB7_328:
	bar.warp.sync 	-1;
	shl.b32 	%r2223, %r384, 3;
	add.s32 	%r2225, %r2094, %r2223;
	ld.shared.u64 	%rd41, [%r2225+26112];
	add.s32 	%r2226, %r454, 5760;
	setp.ge.s32 	%p356, %r2226, %r456;
	@%p356 bra 	$L__BB7_330;
	ld.shared.u32 	%r2227, [%r455+23040];
	add.s64 	%rd424, %rd41, %rd25;
	shl.b64 	%rd425, %rd424, 2;
	add.s64 	%rd426, %rd24, %rd425;
	st.global.u32 	[%rd426+23040], %r2227;
$L__BB7_330:
	bar.warp.sync 	-1;
	shl.b32 	%r2228, %r385, 3;
	add.s32 	%r2230, %r2094, %r2228;
	ld.shared.u64 	%rd427, [%r2230+26112];
	add.s64 	%rd42, %rd427, %rd25;
	or.b32  	%r2231, %r454, 6144;
	setp.ge.s32 	%p357, %r2231, %r456;
	@%p357 bra 	$L__BB7_332;
	ld.shared.u32 	%r2232, [%r455+24576];
	shl.b64 	%rd428, %rd42, 2;
	add.s64 	%rd429, %rd24, %rd428;
	st.global.u32 	[%rd429+24576], %r2232;
$L__BB7_332:
	bar.warp.sync 	-1;
$L__BB7_333:
	ret;

}
	// .globl	_ZN3cub18CUB_300001_SM_10006detail10radix_sort31DeviceRadixSortSingleTileKernelINS1_5radix10policy_hubIffyE10Policy1000ELNS0_9SortOrderE0EffyNS1_21identity_decomposer_tEEEvPKT1_PSA_PKT2_PSE_T3_iiT4_
.visible .entry _ZN3cub18CUB_300001_SM_10006detail10radix_sort31DeviceRadixSortSingleTileKernelINS1_5radix10policy_hubIffyE10Policy1000ELNS0_9SortOrderE0EffyNS1_21identity_decomposer_tEEEvPKT1_PSA_PKT2_PSE_T3_iiT4_(
	.param .u64 .ptr .align 1 _ZN3cub18CUB_300001_SM_10006detail10radix_sort31DeviceRadixSortSingleTileKernelINS1_5radix10policy_hubIffyE10Policy1000ELNS0_9SortOrderE0EffyNS1_21identity_decomposer_tEEEvPKT1_PSA_PKT2_PSE_T3_iiT4__param_0,
	.param .u64 .ptr .align 1 _ZN3cub18CUB_300001_SM_10006detail10radix_sort31DeviceRadixSortSingleTileKernelINS1_5radix10policy_hubIffyE10Policy1000ELNS0_9SortOrderE0EffyNS1_21identity_decomposer_tEEEvPKT1_PSA_PKT2_PSE_T3_iiT4__param_1,
	.param .u64 .ptr .align 1 _ZN3cub18CUB_300001_SM_10006detail10radix_sort31DeviceRadixSortSingleTileKernelINS1_5radix10policy_hubIffyE10Policy1000ELNS0_9SortOrderE0EffyNS1_21identity_decomposer_tEEEvPKT1_PSA_PKT2_PSE_T3_iiT4__param_2,
	.param .u64 .ptr .align 1 _ZN3cub18CUB_300001_SM_10006detail10radix_sort31DeviceRadixSortSingleTileKernelINS1_5radix10policy_hubIffyE10Policy1000ELNS0_9SortOrderE0EffyNS1_21identity_decomposer_tEEEvPKT1_PSA_PKT2_PSE_T3_iiT4__param_3,
	.param .u64 _ZN3cub18CUB_300001_SM_10006detail10radix_sort31DeviceRadixSortSingleTileKernelINS1_5radix10policy_hubIffyE10Policy1000ELNS0_9SortOrderE0EffyNS1_21identity_decomposer_tEEEvPKT1_PSA_PKT2_PSE_T3_iiT4__param_4,
	.param .u32 _ZN3cub18CUB_300001_SM_10006detail10radix_sort31DeviceRadixSortSingleTileKernelINS1_5radix10policy_hubIffyE10Policy1000ELNS0_9SortOrderE0EffyNS1_21identity_decomposer_tEEEvPKT1_PSA_PKT2_PSE_T3_iiT4__param_5,
	.param .u32 _ZN3cub18CUB_300001_SM_10006detail10radix_sort31DeviceRadixSortSingleTileKernelINS1_5radix10policy_hubIffyE10Policy1000ELNS0_9SortOrderE0EffyNS1_21identity_decomposer_tEEEvPKT1_PSA_PKT2_PSE_T3_iiT4__param_6,
	.param .align 1 .b8 _ZN3cub18CUB_300001_SM_10006detail10radix_sort31DeviceRadixSortSingleTileKernelINS1_5radix10policy_hubIffyE10Policy1000ELNS0_9SortOrderE0EffyNS1_21identity_decomposer_tEEEvPKT1_PSA_PKT2_PSE_T3_iiT4__param_7[1]
)
.maxntid 256
.minnctapersm 1
{
	.reg .pred 	%p<130>;
	.reg .b16 	%rs<39>;
	.reg .b32 	%r<786>;
	.reg .b32 	%f<153>;
	.reg .b64 	%rd<37>;
	// demoted variable
	.shared .align 16 .b8 _ZZN3cub18CUB_300001_SM_10006detail10radix_sort31DeviceRadixSortSingleTileKernelINS1_5radix10policy_hubIffyE10Policy1000ELNS0_9SortOrderE0EffyNS1_21identity_decomposer_tEEEvPKT1_PSA_PKT2_PSE_T3_iiT4_E12temp_storage[33856];
	ld.param.u64 	%rd10, [_ZN3cub18CUB_300001_SM_10006detail10radix_sort31DeviceRadixSortSingleTileKernelINS1_5radix10policy_hubIffyE10Policy1000ELNS0_9SortOrderE0EffyNS1_21identity_decomposer_tEEEvPKT1_PSA_PKT2_PSE_T3_iiT4__param_0];
	ld.param.u64 	%rd6, [_ZN3cub18CUB_300001_SM_10006detail10radix_sort31DeviceRadixSortSingleTileKernelINS1_5radix10policy_hubIffyE10Policy1000ELNS0_9SortOrderE0EffyNS1_21identity_decomposer_tEEEvPKT1_PSA_PKT2_PSE_T3_iiT4__param_1];
	ld.param.u64 	%rd7, [_ZN3cub18CUB_300001_SM_10006detail10radix_sort31DeviceRadixSortSingleTileKernelINS1_5radix10policy_hubIffyE10Policy1000ELNS0_9SortOrderE0EffyNS1_21identity_decomposer_tEEEvPKT1_PSA_PKT2_PSE_T3_iiT4__param_2];
	ld.param.u64 	%rd8, [_ZN3cub18CUB_300001_SM_10006detail10radix_sort31DeviceRadixSortSingleTileKernelINS1_5radix10policy_hubIffyE10Policy1000ELNS0_9SortOrderE0EffyNS1_21identity_decomposer_tEEEvPKT1_PSA_PKT2_PSE_T3_iiT4__param_3];
	ld.param.u64 	%rd9, [_ZN3cub18CUB_300001_SM_10006detail10radix_sort31DeviceRadixSortSingleTileKernelINS1_5radix10policy_hubIffyE10Policy1000ELNS0_9SortOrderE0EffyNS1_21identity_decomposer_tEEEvPKT1_PSA_PKT2_PSE_T3_iiT4__param_4];
	ld.param.u32 	%r228, [_ZN3cub18CUB_300001_SM_10006detail10radix_sort31DeviceRadixSortSingleTileKernelINS1_5radix10policy_hubIffyE10Policy1000ELNS0_9SortOrderE0EffyNS1_21identity_decomposer_tEEEvPKT1_PSA_PKT2_PSE_T3_iiT4__param_5];
	ld.param.u32 	%r229, [_ZN3cub18CUB_300001_SM_10006detail10radix_sort31DeviceRadixSortSingleTileKernelINS1_5radix10policy_hubIffyE10Policy1000ELNS0_9SortOrderE0EffyNS1_21identity_decomposer_tEEEvPKT1_PSA_PKT2_PSE_T3_iiT4__param_6];
	cvta.to.global.u64 	%rd11, %rd10;
	cvt.u32.u64 	%r1, %rd9;
	mov.u32 	%r2, %tid.x;
	mul.lo.s32 	%r3, %r2, 19;
	setp.ge.s32 	%p1, %r3, %r1;
	mul.wide.u32 	%rd12, %r3, 4;
	add.s64 	%rd1, %rd11, %rd12;
	mov.b32 	%r744, 2147483647;
	@%p1 bra 	$L__BB8_2;
	ld.global.u32 	%r744, [%rd1];
$L__BB8_2:
	add.s32 	%r6, %r3, 1;
	setp.ge.s32 	%p2, %r6, %r1;
	mov.b32 	%r745, 2147483647;
	@%p2 bra 	$L__BB8_4;
	ld.global.u32 	%r745, [%rd1+4];
$L__BB8_4:
	add.s32 	%r9, %r3, 2;
	setp.ge.s32 	%p3, %r9, %r1;
	mov.b32 	%r746, 2147483647;
	@%p3 bra 	$L__BB8_6;
	ld.global.u32 	%r746, [%rd1+8];
$L__BB8_6:
	add.s32 	%r12, %r3, 3;
	setp.ge.s32 	%p4, %r12, %r1;
	mov.b32 	%r747, 2147483647;
	@%p4 bra 	$L__BB8_8;
	ld.global.u32 	%r747, [%rd1+12];
$L__BB8_8:
	add.s32 	%r15, %r3, 4;
	setp.ge.s32 	%p5, %r15, %r1;
	mov.b32 	%r748, 2147483647;
	@%p5 bra 	$L__BB8_10;
	ld.global.u32 	%r748, [%rd1+16];
$L__BB8_10:
	add.s32 	%r18, %r3, 5;
	setp.ge.s32 	%p6, %r18, %r1;
	mov.b32 	%r749, 2147483647;
	@%p6 bra 	$L__BB8_12;
	ld.global.u32 	%r749, [%rd1+20];
$L__BB8_12:
	add.s32 	%r21, %r3, 6;
	setp.ge.s32 	%p7, %r21, %r1;
	mov.b32 	%r750, 2147483647;
	@%p7 bra 	$L__BB8_14;
	ld.global.u32 	%r750, [%rd1+24];
$L__BB8_14:
	add.s32 	%r24, %r3, 7;
	setp.ge.s32 	%p8, %r24, %r1;
	mov.b32 	%r751, 2147483647;
	@%p8 bra 	$L__BB8_16;
	ld.global.u32 	%r751, [%rd1+28];
$L__BB8_16:
	add.s32 	%r27, %r3, 8;
	setp.ge.s32 	%p9, %r27, %r1;
	mov.b32 	%r752, 2147483647;
	@%p9 bra 	$L__BB8_18;
	ld.global.u32 	%r752, [%rd1+32];
$L__BB8_18:
	add.s32 	%r30, %r3, 9;
	setp.ge.s32 	%p10, %r30, %r1;
	mov.b32 	%r753, 2147483647;
	@%p10 bra 	$L__BB8_20;
	ld.global.u32 	%r753, [%rd1+36];
$L__BB8_20:
	add.s32 	%r33, %r3, 10;
	setp.ge.s32 	%p11, %r33, %r1;
	mov.b32 	%r754, 2147483647;
	@%p11 bra 	$L__BB8_22;
	ld.global.u32 	%r754, [%rd1+40];
$L__BB8_22:
	add.s32 	%r36, %r3, 11;
	setp.ge.s32 	%p12, %r36, %r1;
	mov.b32 	%r755, 2147483647;
	@%p12 bra 	$L__BB8_24;
	ld.global.u32 	%r755, [%rd1+44];
$L__BB8_24:
	add.s32 	%r39, %r3, 12;
	setp.ge.s32 	%p13, %r39, %r1;
	mov.b32 	%r756, 2147483647;
	@%p13 bra 	$L__BB8_26;
	ld.global.u32 	%r756, [%rd1+48];
$L__BB8_26:
	add.s32 	%r42, %r3, 13;
	setp.ge.s32 	%p14, %r42, %r1;
	mov.b32 	%r757, 2147483647;
	@%p14 bra 	$L__BB8_28;
	ld.global.u32 	%r757, [%rd1+52];
$L__BB8_28:
	add.s32 	%r45, %r3, 14;
	setp.ge.s32 	%p15, %r45, %r1;
	mov.b32 	%r758, 2147483647;
	@%p15 bra 	$L__BB8_30;
	ld.global.u32 	%r758, [%rd1+56];
$L__BB8_30:
	add.s32 	%r48, %r3, 15;
	setp.ge.s32 	%p16, %r48, %r1;
	mov.b32 	%r759, 2147483647;
	@%p16 bra 	$L__BB8_32;
	ld.global.u32 	%r759, [%rd1+60];
$L__BB8_32:
	add.s32 	%r51, %r3, 16;
	setp.ge.s32 	%p17, %r51, %r1;
	mov.b32 	%r760, 2147483647;
	@%p17 bra 	$L__BB8_34;
	ld.global.u32 	%r760, [%rd1+64];
$L__BB8_34:
	add.s32 	%r54, %r3, 17;
	setp.ge.s32 	%p18, %r54, %r1;
	mov.b32 	%r761, 2147483647;
	@%p18 bra 	$L__BB8_36;
	ld.global.u32 	%r761, [%rd1+68];
$L__BB8_36:
	add.s32 	%r57, %r3, 18;
	setp.ge.s32 	%p19, %r57, %r1;
	mov.b32 	%r762, 2147483647;
	@%p19 bra 	$L__BB8_38;
	ld.global.u32 	%r762, [%rd1+72];
$L__BB8_38:
	bar.sync 	0;
	mov.b64 	{%r249, %r250}, %rd9;
	shfl.sync.idx.b32	%r60|%p20, %r249, 0, 31, -1;
	shfl.sync.idx.b32	%r251|%p21, %r250, 0, 31, -1;
	mov.b64 	%rd2, {%r60, %r251};
	setp.ge.s32 	%p22, %r3, %r60;
	cvta.to.global.u64 	%rd13, %rd7;
	add.s64 	%rd3, %rd13, %rd12;
	@%p22 bra 	$L__BB8_40;
	ld.global.f32 	%f152, [%rd3];
$L__BB8_40:
	setp.ge.s32 	%p23, %r6, %r60;
	@%p23 bra 	$L__BB8_42;
	ld.global.f32 	%f151, [%rd3+4];
$L__BB8_42:
	setp.ge.s32 	%p24, %r9, %r60;
	@%p24 bra 	$L__BB8_44;
	ld.global.f32 	%f150, [%rd3+8];
$L__BB8_44:
	setp.ge.s32 	%p25, %r12, %r60;
	@%p25 bra 	$L__BB8_46;
	ld.global.f32 	%f149, [%rd3+12];
$L__BB8_46:
	setp.ge.s32 	%p26, %r15, %r60;
	@%p26 bra 	$L__BB8_48;
	ld.global.f32 	%f148, [%rd3+16];
$L__BB8_48:
	setp.ge.s32 	%p27, %r18, %r60;
	@%p27 bra 	$L__BB8_50;
	ld.global.f32 	%f147, [%rd3+20];
$L__BB8_50:
	setp.ge.s32 	%p28, %r21, %r60;
	@%p28 bra 	$L__BB8_52;
	ld.global.f32 	%f146, [%rd3+24];
$L__BB8_52:
	setp.ge.s32 	%p29, %r24, %r60;
	@%p29 bra 	$L__BB8_54;
	ld.global.f32 	%f145, [%rd3+28];
$L__BB8_54:
	setp.ge.s32 	%p30, %r27, %r60;
	@%p30 bra 	$L__BB8_56;
	ld.global.f32 	%f144, [%rd3+32];
$L__BB8_56:
	setp.ge.s32 	%p31, %r30, %r60;
	@%p31 bra 	$L__BB8_58;
	ld.global.f32 	%f143, [%rd3+36];
$L__BB8_58:
	setp.ge.s32 	%p32, %r33, %r60;
	@%p32 bra 	$L__BB8_60;
	ld.global.f32 	%f142, [%rd3+40];
$L__BB8_60:
	setp.ge.s32 	%p33, %r36, %r60;
	@%p33 bra 	$L__BB8_62;
	ld.global.f32 	%f141, [%rd3+44];
$L__BB8_62:
	setp.ge.s32 	%p34, %r39, %r60;
	@%p34 bra 	$L__BB8_64;
	ld.global.f32 	%f140, [%rd3+48];
$L__BB8_64:
	setp.ge.s32 	%p35, %r42, %r60;
	@%p35 bra 	$L__BB8_66;
	ld.global.f32 	%f139, [%rd3+52];
$L__BB8_66:
	setp.ge.s32 	%p36, %r45, %r60;
	@%p36 bra 	$L__BB8_68;
	ld.global.f32 	%f138, [%rd3+56];
$L__BB8_68:
	setp.ge.s32 	%p37, %r48, %r60;
	@%p37 bra 	$L__BB8_70;
	ld.global.f32 	%f137, [%rd3+60];
$L__BB8_70:
	setp.ge.s32 	%p38, %r51, %r60;
	@%p38 bra 	$L__BB8_72;
	ld.global.f32 	%f136, [%rd3+64];
$L__BB8_72:
	setp.ge.s32 	%p39, %r54, %r60;
	@%p39 bra 	$L__BB8_74;
	ld.global.f32 	%f135, [%rd3+68];
$L__BB8_74:
	setp.ge.s32 	%p40, %r57, %r60;
	@%p40 bra 	$L__BB8_76;
	ld.global.f32 	%f134, [%rd3+72];
$L__BB8_76:
	bar.sync 	0;
	setp.gt.s32 	%p41, %r744, -1;
	selp.b32 	%r253, -2147483648, -1, %p41;
	xor.b32  	%r783, %r253, %r744;
	setp.gt.s32 	%p42, %r745, -1;
	selp.b32 	%r254, -2147483648, -1, %p42;
	xor.b32  	%r782, %r254, %r745;
	setp.gt.s32 	%p43, %r746, -1;
	selp.b32 	%r255, -2147483648, -1, %p43;
	xor.b32  	%r781, %r255, %r746;
	setp.gt.s32 	%p44, %r747, -1;
	selp.b32 	%r256, -2147483648, -1, %p44;
	xor.b32  	%r780, %r256, %r747;
	setp.gt.s32 	%p45, %r748, -1;
	selp.b32 	%r257, -2147483648, -1, %p45;
	xor.b32  	%r779, %r257, %r748;
	setp.gt.s32 	%p46, %r749, -1;
	selp.b32 	%r258, -2147483648, -1, %p46;
	xor.b32  	%r778, %r258, %r749;
	setp.gt.s32 	%p47, %r750, -1;
	selp.b32 	%r259, -2147483648, -1, %p47;
	xor.b32  	%r777, %r259, %r750;
	setp.gt.s32 	%p48, %r751, -1;
	selp.b32 	%r260, -2147483648, -1, %p48;
	xor.b32  	%r776, %r260, %r751;
	setp.gt.s32 	%p49, %r752, -1;
	selp.b32 	%r261, -2147483648, -1, %p49;
	xor.b32  	%r775, %r261, %r752;
	setp.gt.s32 	%p50, %r753, -1;
	selp.b32 	%r262, -2147483648, -1, %p50;
	xor.b32  	%r774, %r262, %r753;
	setp.gt.s32 	%p51, %r754, -1;
	selp.b32 	%r263, -2147483648, -1, %p51;
	xor.b32  	%r773, %r263, %r754;
	setp.gt.s32 	%p52, %r755, -1;
	selp.b32 	%r264, -2147483648, -1, %p52;
	xor.b32  	%r772, %r264, %r755;
	setp.gt.s32 	%p53, %r756, -1;
	selp.b32 	%r265, -2147483648, -1, %p53;
	xor.b32  	%r771, %r265, %r756;
	setp.gt.s32 	%p54, %r757, -1;
	selp.b32 	%r266, -2147483648, -1, %p54;
	xor.b32  	%r770, %r266, %r757;
	setp.gt.s32 	%p55, %r758, -1;
	selp.b32 	%r267, -2147483648, -1, %p55;
	xor.b32  	%r769, %r267, %r758;
	setp.gt.s32 	%p56, %r759, -1;
	selp.b32 	%r268, -2147483648, -1, %p56;
	xor.b32  	%r768, %r268, %r759;
	setp.gt.s32 	%p57, %r760, -1;
	selp.b32 	%r269, -2147483648, -1, %p57;
	xor.b32  	%r767, %r269, %r760;
	setp.gt.s32 	%p58, %r761, -1;
	selp.b32 	%r270, -2147483648, -1, %p58;
	xor.b32  	%r766, %r270, %r761;
	setp.gt.s32 	%p59, %r762, -1;
	selp.b32 	%r271, -2147483648, -1, %p59;
	xor.b32  	%r765, %r271, %r762;
	shr.u32 	%r80, %r2, 5;
	shl.b32 	%r272, %r2, 2;
	mov.u32 	%r273, _ZZN3cub18CUB_300001_SM_10006detail10radix_sort31DeviceRadixSortSingleTileKernelINS1_5radix10policy_hubIffyE10Policy1000ELNS0_9SortOrderE0EffyNS1_21identity_decomposer_tEEEvPKT1_PSA_PKT2_PSE_T3_iiT4_E12temp_storage;
	add.s32 	%r81, %r273, %r272;
	shl.b32 	%r274, %r2, 7;
	add.s32 	%r82, %r81, %r274;
	shl.b32 	%r275, %r80, 2;
	add.s32 	%r276, %r273, %r275;
	add.s32 	%r83, %r276, 33792;
	mad.lo.s32 	%r84, %r2, -56, %r82;
	add.s32 	%r764, %r228, 6;
	sub.s32 	%r763, %r229, %r228;
$L__BB8_77:
	add.s32 	%r336, %r764, -6;
	min.s32 	%r279, %r763, 6;
	mov.b32 	%r365, 0;
	st.shared.u32 	[%r81], %r365;
	st.shared.u32 	[%r81+1024], %r365;
	st.shared.u32 	[%r81+2048], %r365;
	st.shared.u32 	[%r81+3072], %r365;
	st.shared.u32 	[%r81+4096], %r365;
	st.shared.u32 	[%r81+5120], %r365;
	st.shared.u32 	[%r81+6144], %r365;
	st.shared.u32 	[%r81+7168], %r365;
	st.shared.u32 	[%r81+8192], %r365;
	st.shared.u32 	[%r81+9216], %r365;
	st.shared.u32 	[%r81+10240], %r365;
	st.shared.u32 	[%r81+11264], %r365;
	st.shared.u32 	[%r81+12288], %r365;
	st.shared.u32 	[%r81+13312], %r365;
	st.shared.u32 	[%r81+14336], %r365;
	st.shared.u32 	[%r81+15360], %r365;
	st.shared.u32 	[%r81+16384], %r365;
	st.shared.u32 	[%r81+17408], %r365;
	st.shared.u32 	[%r81+18432], %r365;
	st.shared.u32 	[%r81+19456], %r365;
	st.shared.u32 	[%r81+20480], %r365;
	st.shared.u32 	[%r81+21504], %r365;
	st.shared.u32 	[%r81+22528], %r365;
	st.shared.u32 	[%r81+23552], %r365;
	st.shared.u32 	[%r81+24576], %r365;
	st.shared.u32 	[%r81+25600], %r365;
	st.shared.u32 	[%r81+26624], %r365;
	st.shared.u32 	[%r81+27648], %r365;
	st.shared.u32 	[%r81+28672], %r365;
	st.shared.u32 	[%r81+29696], %r365;
	st.shared.u32 	[%r81+30720], %r365;
	st.shared.u32 	[%r81+31744], %r365;
	st.shared.u32 	[%r81+32768], %r365;
	// begin inline asm
	bmsk.clamp.b32 %r277, %r365, %r279;
	// end inline asm
	setp.eq.s32 	%p60, %r783, 2147483647;
	selp.b32 	%r281, -2147483648, %r783, %p60;
	// begin inline asm
	shr.b32 %r280, %r281, %r336;
	// end inline asm
	and.b32  	%r368, %r277, %r280;
	shl.b32 	%r369, %r368, 10;
	and.b32  	%r370, %r369, 31744;
	add.s32 	%r371, %r81, %r370;
	shr.u32 	%r372, %r368, 4;
	and.b32  	%r373, %r372, 268435454;
	add.s32 	%r109, %r371, %r373;
	ld.shared.u16 	%rs1, [%r109];
	add.s16 	%rs20, %rs1, 1;
	st.shared.u16 	[%r109], %rs20;
	setp.eq.s32 	%p61, %r782, 2147483647;
	selp.b32 	%r284, -2147483648, %r782, %p61;
	// begin inline asm
	shr.b32 %r283, %r284, %r336;
	// end inline asm
	and.b32  	%r374, %r277, %r283;
	shl.b32 	%r375, %r374, 10;
	and.b32  	%r376, %r375, 31744;
	add.s32 	%r377, %r81, %r376;
	shr.u32 	%r378, %r374, 4;
	and.b32  	%r379, %r378, 268435454;
	add.s32 	%r110, %r377, %r379;
	ld.shared.u16 	%rs2, [%r110];
	add.s16 	%rs21, %rs2, 1;
	st.shared.u16 	[%r110], %rs21;
	setp.eq.s32 	%p62, %r781, 2147483647;
	selp.b32 	%r287, -2147483648, %r781, %p62;
	// begin inline asm
	shr.b32 %r286, %r287, %r336;
	// end inline asm
	and.b32  	%r380, %r277, %r286;
	shl.b32 	%r381, %r380, 10;
	and.b32  	%r382, %r381, 31744;
	add.s32 	%r383, %r81, %r382;
	shr.u32 	%r384, %r380, 4;
	and.b32  	%r385, %r384, 268435454;
	add.s32 	%r111, %r383, %r385;
	ld.shared.u16 	%rs3, [%r111];
	add.s16 	%rs22, %rs3, 1;
	st.shared.u16 	[%r111], %rs22;
	setp.eq.s32 	%p63, %r780, 2147483647;
	selp.b32 	%r290, -2147483648, %r780, %p63;
	// begin inline asm
	shr.b32 %r289, %r290, %r336;
	// end inline asm
	and.b32  	%r386, %r277, %r289;
	shl.b32 	%r387, %r386, 10;
	and.b32  	%r388, %r387, 31744;
	add.s32 	%r389, %r81, %r388;
	shr.u32 	%r390, %r386, 4;
	and.b32  	%r391, %r390, 268435454;
	add.s32 	%r112, %r389, %r391;
	ld.shared.u16 	%rs4, [%r112];
	add.s16 	%rs23, %rs4, 1;
	st.shared.u16 	[%r112], %rs23;
	setp.eq.s32 	%p64, %r779, 2147483647;
	selp.b32 	%r293, -2147483648, %r779, %p64;
	// begin inline asm
	shr.b32 %r292, %r293, %r336;
	// end inline asm
	and.b32  	%r392, %r277, %r292;
	shl.b32 	%r393, %r392, 10;
	and.b32  	%r394, %r393, 31744;
	add.s32 	%r395, %r81, %r394;
	shr.u32 	%r396, %r392, 4;
	and.b32  	%r397, %r396, 268435454;
	add.s32 	%r113, %r395, %r397;
	ld.shared.u16 	%rs5, [%r113];
	add.s16 	%rs24, %rs5, 1;
	st.shared.u16 	[%r113], %rs24;
	setp.eq.s32 	%p65, %r778, 2147483647;
	selp.b32 	%r296, -2147483648, %r778, %p65;
	// begin inline asm
	shr.b32 %r295, %r296, %r336;
	// end inline asm
	and.b32  	%r398, %r277, %r295;
	shl.b32 	%r399, %r398, 10;
	and.b32  	%r400, %r399, 31744;
	add.s32 	%r401, %r81, %r400;
	shr.u32 	%r402, %r398, 4;
	and.b32  	%r403, %r402, 268435454;
	add.s32 	%r114, %r401, %r403;
	ld.shared.u16 	%rs6, [%r114];
	add.s16 	%rs25, %rs6, 1;
	st.shared.u16 	[%r114], %rs25;
	setp.eq.s32 	%p66, %r777, 2147483647;
	selp.b32 	%r299, -2147483648, %r777, %p66;
	// begin inline asm
	shr.b32 %r298, %r299, %r336;
	// end inline asm
	and.b32  	%r404, %r277, %r298;
	shl.b32 	%r405, %r404, 10;
	and.b32  	%r406, %r405, 31744;
	add.s32 	%r407, %r81, %r406;
	shr.u32 	%r408, %r404, 4;
	and.b32  	%r409, %r408, 268435454;
	add.s32 	%r115, %r407, %r409;
	ld.shared.u16 	%rs7, [%r115];
	add.s16 	%rs26, %rs7, 1;
	st.shared.u16 	[%r115], %rs26;
	setp.eq.s32 	%p67, %r776, 2147483647;
	selp.b32 	%r302, -2147483648, %r776, %p67;
	// begin inline asm
	shr.b32 %r301, %r302, %r336;
	// end inline asm
	and.b32  	%r410, %r277, %r301;
	shl.b32 	%r411, %r410, 10;
	and.b32  	%r412, %r411, 31744;
	add.s32 	%r413, %r81, %r412;
	shr.u32 	%r414, %r410, 4;
	and.b32  	%r415, %r414, 268435454;
	add.s32 	%r116, %r413, %r415;
	ld.shared.u16 	%rs8, [%r116];
	add.s16 	%rs27, %rs8, 1;
	st.shared.u16 	[%r116], %rs27;
	setp.eq.s32 	%p68, %r775, 2147483647;
	selp.b32 	%r305, -2147483648, %r775, %p68;
	// begin inline asm
	shr.b32 %r304, %r305, %r336;
	// end inline asm
	and.b32  	%r416, %r277, %r304;
	shl.b32 	%r417, %r416, 10;
	and.b32  	%r418, %r417, 31744;
	add.s32 	%r419, %r81, %r418;
	shr.u32 	%r420, %r416, 4;
	and.b32  	%r421, %r420, 268435454;
	add.s32 	%r117, %r419, %r421;
	ld.shared.u16 	%rs9, [%r117];
	add.s16 	%rs28, %rs9, 1;
	st.shared.u16 	[%r117], %rs28;
	setp.eq.s32 	%p69, %r774, 2147483647;
	selp.b32 	%r308, -2147483648, %r774, %p69;
	// begin inline asm
	shr.b32 %r307, %r308, %r336;
	// end inline asm
	and.b32  	%r422, %r277, %r307;
	shl.b32 	%r423, %r422, 10;
	and.b32  	%r424, %r423, 31744;
	add.s32 	%r425, %r81, %r424;
	shr.u32 	%r426, %r422, 4;
	and.b32  	%r427, %r426, 268435454;
	add.s32 	%r118, %r425, %r427;
	ld.shared.u16 	%rs10, [%r118];
	add.s16 	%rs29, %rs10, 1;
	st.shared.u16 	[%r118], %rs29;
	setp.eq.s32 	%p70, %r773, 2147483647;
	selp.b32 	%r311, -2147483648, %r773, %p70;
	// begin inline asm
	shr.b32 %r310, %r311, %r336;
	// end inline asm
	and.b32  	%r428, %r277, %r310;
	shl.b32 	%r429, %r428, 10;
	and.b32  	%r430, %r429, 31744;
	add.s32 	%r431, %r81, %r430;
	shr.u32 	%r432, %r428, 4;
	and.b32  	%r433, %r432, 268435454;
	add.s32 	%r119, %r431, %r433;
	ld.shared.u16 	%rs11, [%r119];
	add.s16 	%rs30, %rs11, 1;
	st.shared.u16 	[%r119], %rs30;
	setp.eq.s32 	%p71, %r772, 2147483647;
	selp.b32 	%r314, -2147483648, %r772, %p71;
	// begin inline asm
	shr.b32 %r313, %r314, %r336;
	// end inline asm
	and.b32  	%r434, %r277, %r313;
	shl.b32 	%r435, %r434, 10;
	and.b32  	%r436, %r435, 31744;
	add.s32 	%r437, %r81, %r436;
	shr.u32 	%r438, %r434, 4;
	and.b32  	%r439, %r438, 268435454;
	add.s32 	%r120, %r437, %r439;
	ld.shared.u16 	%rs12, [%r120];
	add.s16 	%rs31, %rs12, 1;
	st.shared.u16 	[%r120], %rs31;
	setp.eq.s32 	%p72, %r771, 2147483647;
	selp.b32 	%r317, -2147483648, %r771, %p72;
	// begin inline asm
	shr.b32 %r316, %r317, %r336;
	// end inline asm
	and.b32  	%r440, %r277, %r316;
	shl.b32 	%r441, %r440, 10;
	and.b32  	%r442, %r441, 31744;
	add.s32 	%r443, %r81, %r442;
	shr.u32 	%r444, %r440, 4;
	and.b32  	%r445, %r444, 268435454;
	add.s32 	%r121, %r443, %r445;
	ld.shared.u16 	%rs13, [%r121];
	add.s16 	%rs32, %rs13, 1;
	st.shared.u16 	[%r121], %rs32;
	setp.eq.s32 	%p73, %r770, 2147483647;
	selp.b32 	%r320, -2147483648, %r770, %p73;
	// begin inline asm
	shr.b32 %r319, %r320, %r336;
	// end inline asm
	and.b32  	%r446, %r277, %r319;
	shl.b32 	%r447, %r446, 10;
	and.b32  	%r448, %r447, 31744;
	add.s32 	%r449, %r81, %r448;
	shr.u32 	%r450, %r446, 4;
	and.b32  	%r451, %r450, 268435454;
	add.s32 	%r122, %r449, %r451;
	ld.shared.u16 	%rs14, [%r122];
	add.s16 	%rs33, %rs14, 1;
	st.shared.u16 	[%r122], %rs33;
	setp.eq.s32 	%p74, %r769, 2147483647;
	selp.b32 	%r323, -2147483648, %r769, %p74;
	// begin inline asm
	shr.b32 %r322, %r323, %r336;
	// end inline asm
	and.b32  	%r452, %r277, %r322;
	shl.b32 	%r453, %r452, 10;
	and.b32  	%r454, %r453, 31744;
	add.s32 	%r455, %r81, %r454;
	shr.u32 	%r456, %r452, 4;
	and.b32  	%r457, %r456, 268435454;
	add.s32 	%r123, %r455, %r457;
	ld.shared.u16 	%rs15, [%r123];
	add.s16 	%rs34, %rs15, 1;
	st.shared.u16 	[%r123], %rs34;
	setp.eq.s32 	%p75, %r768, 2147483647;
	selp.b32 	%r326, -2147483648, %r768, %p75;
	// begin inline asm
	shr.b32 %r325, %r326, %r336;
	// end inline asm
	and.b32  	%r458, %r277, %r325;
	shl.b32 	%r459, %r458, 10;
	and.b32  	%r460, %r459, 31744;
	add.s32 	%r461, %r81, %r460;
	shr.u32 	%r462, %r458, 4;
	and.b32  	%r463, %r462, 268435454;
	add.s32 	%r124, %r461, %r463;
	ld.shared.u16 	%rs16, [%r124];
	add.s16 	%rs35, %rs16, 1;
	st.shared.u16 	[%r124], %rs35;
	setp.eq.s32 	%p76, %r767, 2147483647;
	selp.b32 	%r329, -2147483648, %r767, %p76;
	// begin inline asm
	shr.b32 %r328, %r329, %r336;
	// end inline asm
	and.b32  	%r464, %r277, %r328;
	shl.b32 	%r465, %r464, 10;
	and.b32  	%r466, %r465, 31744;
	add.s32 	%r467, %r81, %r466;
	shr.u32 	%r468, %r464, 4;
	and.b32  	%r469, %r468, 268435454;
	add.s32 	%r125, %r467, %r469;
	ld.shared.u16 	%rs17, [%r125];
	add.s16 	%rs36, %rs17, 1;
	st.shared.u16 	[%r125], %rs36;
	setp.eq.s32 	%p77, %r766, 2147483647;
	selp.b32 	%r332, -2147483648, %r766, %p77;
	// begin inline asm
	shr.b32 %r331, %r332, %r336;
	// end inline asm
	and.b32  	%r470, %r277, %r331;
	shl.b32 	%r471, %r470, 10;
	and.b32  	%r472, %r471, 31744;
	add.s32 	%r473, %r81, %r472;
	shr.u32 	%r474, %r470, 4;
	and.b32  	%r475, %r474, 268435454;
	add.s32 	%r126, %r473, %r475;
	ld.shared.u16 	%rs18, [%r126];
	add.s16 	%rs37, %rs18, 1;
	st.shared.u16 	[%r126], %rs37;
	setp.eq.s32 	%p78, %r765, 2147483647;
	selp.b32 	%r335, -2147483648, %r765, %p78;
	// begin inline asm
	shr.b32 %r334, %r335, %r336;
	// end inline asm
	and.b32  	%r476, %r277, %r334;
	shl.b32 	%r477, %r476, 10;
	and.b32  	%r478, %r477, 31744;
	add.s32 	%r479, %r81, %r478;
	shr.u32 	%r480, %r476, 4;
	and.b32  	%r481, %r480, 268435454;
	add.s32 	%r127, %r479, %r481;
	ld.shared.u16 	%rs19, [%r127];
	add.s16 	%rs38, %rs19, 1;
	st.shared.u16 	[%r127], %rs38;
	bar.sync 	0;
	ld.shared.u32 	%r128, [%r82];
	ld.shared.u32 	%r482, [%r82+4];
	ld.shared.u32 	%r483, [%r82+8];
	ld.shared.u32 	%r484, [%r82+12];
	ld.shared.u32 	%r485, [%r82+16];
	ld.shared.u32 	%r486, [%r82+20];
	ld.shared.u32 	%r487, [%r82+24];
	ld.shared.u32 	%r488, [%r82+28];
	ld.shared.u32 	%r489, [%r82+32];
	ld.shared.u32 	%r490, [%r82+36];
	ld.shared.u32 	%r491, [%r82+40];
	ld.shared.u32 	%r492, [%r82+44];
	ld.shared.u32 	%r493, [%r82+48];
	ld.shared.u32 	%r494, [%r82+52];
	ld.shared.u32 	%r495, [%r82+56];
	ld.shared.u32 	%r496, [%r82+60];
	ld.shared.u32 	%r497, [%r82+64];
	ld.shared.u32 	%r498, [%r82+68];
	ld.shared.u32 	%r499, [%r82+72];
	ld.shared.u32 	%r500, [%r82+76];
	ld.shared.u32 	%r501, [%r82+80];
	ld.shared.u32 	%r502, [%r82+84];
	ld.shared.u32 	%r503, [%r82+88];
	ld.shared.u32 	%r504, [%r82+92];
	ld.shared.u32 	%r505, [%r82+96];
	ld.shared.u32 	%r506, [%r82+100];
	ld.shared.u32 	%r507, [%r82+104];
	ld.shared.u32 	%r508, [%r82+108];
	ld.shared.u32 	%r509, [%r82+112];
	ld.shared.u32 	%r510, [%r82+116];
	ld.shared.u32 	%r511, [%r82+120];
	ld.shared.u32 	%r512, [%r82+124];
	ld.shared.u32 	%r513, [%r82+128];
	add.s32 	%r129, %r482, %r128;
	add.s32 	%r130, %r483, %r129;
	add.s32 	%r131, %r484, %r130;
	add.s32 	%r132, %r485, %r131;
	add.s32 	%r133, %r486, %r132;
	add.s32 	%r134, %r487, %r133;
	add.s32 	%r135, %r488, %r134;
	add.s32 	%r136, %r489, %r135;
	add.s32 	%r137, %r490, %r136;
	add.s32 	%r138, %r491, %r137;
	add.s32 	%r139, %r492, %r138;
	add.s32 	%r140, %r493, %r139;
	add.s32 	%r141, %r494, %r140;
	add.s32 	%r142, %r495, %r141;
	add.s32 	%r143, %r496, %r142;
	add.s32 	%r144, %r497, %r143;
	add.s32 	%r145, %r498, %r144;
	add.s32 	%r146, %r499, %r145;
	add.s32 	%r147, %r500, %r146;
	add.s32 	%r148, %r501, %r147;
	add.s32 	%r149, %r502, %r148;
	add.s32 	%r150, %r503, %r149;
	add.s32 	%r151, %r504, %r150;
	add.s32 	%r152, %r505, %r151;
	add.s32 	%r153, %r506, %r152;
	add.s32 	%r154, %r507, %r153;
	add.s32 	%r155, %r508, %r154;
	add.s32 	%r156, %r509, %r155;
	add.s32 	%r157, %r510, %r156;
	add.s32 	%r158, %r511, %r157;
	add.s32 	%r159, %r512, %r158;
	add.s32 	%r342, %r513, %r159;
	// begin inline asm
	mov.u32 %r337, %laneid;
	// end inline asm
	mov.b32 	%r340, 1;
	mov.b32 	%r367, -1;
	// begin inline asm
	{  .reg .u32 r0;  .reg .pred p;  shfl.sync.up.b32 r0|p, %r342, %r340, %r365, %r367;  @p add.u32 r0, r0, %r342;  mov.u32 %r338, r0;}
	// end inline asm
	mov.b32 	%r346, 2;
	// begin inline asm
	{  .reg .u32 r0;  .reg .pred p;  shfl.sync.up.b32 r0|p, %r338, %r346, %r365, %r367;  @p add.u32 r0, r0, %r338;  mov.u32 %r344, r0;}
	// end inline asm
	mov.b32 	%r352, 4;
	// begin inline asm
	{  .reg .u32 r0;  .reg .pred p;  shfl.sync.up.b32 r0|p, %r344, %r352, %r365, %r367;  @p add.u32 r0, r0, %r344;  mov.u32 %r350, r0;}
	// end inline asm
	mov.b32 	%r358, 8;
	// begin inline asm
	{  .reg .u32 r0;  .reg .pred p;  shfl.sync.up.b32 r0|p, %r350, %r358, %r365, %r367;  @p add.u32 r0, r0, %r350;  mov.u32 %r356, r0;}
	// end inline asm
	mov.b32 	%r364, 16;
	// begin inline asm
	{  .reg .u32 r0;  .reg .pred p;  shfl.sync.up.b32 r0|p, %r356, %r364, %r365, %r367;  @p add.u32 r0, r0, %r356;  mov.u32 %r362, r0;}
	// end inline asm
	setp.ne.s32 	%p79, %r337, 31;
	@%p79 bra 	$L__BB8_79;
	st.shared.u32 	[%r83], %r362;
$L__BB8_79:
	sub.s32 	%r514, %r362, %r342;
	setp.gt.u32 	%p80, %r2, 31;
	setp.eq.s32 	%p81, %r80, 7;
	setp.eq.s32 	%p82, %r80, 6;
	setp.eq.s32 	%p83, %r80, 5;
	setp.eq.s32 	%p84, %r80, 4;
	setp.eq.s32 	%p85, %r80, 3;
	setp.eq.s32 	%p86, %r80, 2;
	setp.eq.s32 	%p87, %r80, 1;
	bar.sync 	0;
	ld.shared.v4.u32 	{%r515, %r516, %r517, %r518}, [_ZZN3cub18CUB_300001_SM_10006detail10radix_sort31DeviceRadixSortSingleTileKernelINS1_5radix10policy_hubIffyE10Policy1000ELNS0_9SortOrderE0EffyNS1_21identity_decomposer_tEEEvPKT1_PSA_PKT2_PSE_T3_iiT4_E12temp_storage+33792];
	selp.b32 	%r519, %r515, %r784, %p87;
	add.s32 	%r520, %r516, %r515;
	selp.b32 	%r521, %r520, %r519, %p86;
	add.s32 	%r522, %r520, %r517;
	selp.b32 	%r523, %r522, %r521, %p85;
	add.s32 	%r524, %r522, %r518;
	selp.b32 	%r525, %r524, %r523, %p84;
	ld.shared.v4.u32 	{%r526, %r527, %r528, %r529}, [_ZZN3cub18CUB_300001_SM_10006detail10radix_sort31DeviceRadixSortSingleTileKernelINS1_5radix10policy_hubIffyE10Policy1000ELNS0_9SortOrderE0EffyNS1_21identity_decomposer_tEEEvPKT1_PSA_PKT2_PSE_T3_iiT4_E12temp_storage+33808];
	add.s32 	%r530, %r524, %r526;
	selp.b32 	%r531, %r530, %r525, %p83;
	add.s32 	%r532, %r530, %r527;
	selp.b32 	%r533, %r532, %r531, %p82;
	add.s32 	%r534, %r532, %r528;
	selp.b32 	%r784, %r534, %r533, %p81;
	add.s32 	%r164, %r534, %r529;
	setp.ne.s32 	%p88, %r337, 0;
	selp.b32 	%r535, %r514, 0, %p88;
	add.s32 	%r536, %r784, %r535;
	or.pred  	%p89, %p80, %p88;
	selp.b32 	%r785, %r536, %r514, %p80;
	@%p89 bra 	$L__BB8_81;
	shl.b32 	%r785, %r164, 16;
	st.shared.u32 	[_ZZN3cub18CUB_300001_SM_10006detail10radix_sort31DeviceRadixSortSingleTileKernelINS1_5radix10policy_hubIffyE10Policy1000ELNS0_9SortOrderE0EffyNS1_21identity_decomposer_tEEEvPKT1_PSA_PKT2_PSE_T3_iiT4_E12temp_storage+33832], %r785;
$L__BB8_81:
	setp.eq.s32 	%p90, %r2, 0;
	bar.sync 	0;
	ld.shared.u32 	%r537, [_ZZN3cub18CUB_300001_SM_10006detail10radix_sort31DeviceRadixSortSingleTileKernelINS1_5radix10policy_hubIffyE10Policy1000ELNS0_9SortOrderE0EffyNS1_21identity_decomposer_tEEEvPKT1_PSA_PKT2_PSE_T3_iiT4_E12temp_storage+33832];
	selp.b32 	%r538, 0, %r537, %p90;
	add.s32 	%r539, %r785, %r538;
	add.s32 	%r540, %r128, %r539;
	add.s32 	%r541, %r129, %r539;
	add.s32 	%r542, %r130, %r539;
	add.s32 	%r543, %r131, %r539;
	add.s32 	%r544, %r132, %r539;
	add.s32 	%r545, %r133, %r539;
	add.s32 	%r546, %r134, %r539;
	add.s32 	%r547, %r135, %r539;
	add.s32 	%r548, %r136, %r539;
	add.s32 	%r549, %r137, %r539;
	add.s32 	%r550, %r138, %r539;
	add.s32 	%r551, %r139, %r539;
	add.s32 	%r552, %r140, %r539;
	add.s32 	%r553, %r141, %r539;
	add.s32 	%r554, %r142, %r539;
	add.s32 	%r555, %r143, %r539;
	add.s32 	%r556, %r144, %r539;
	add.s32 	%r557, %r145, %r539;
	add.s32 	%r558, %r146, %r539;
	add.s32 	%r559, %r147, %r539;
	add.s32 	%r560, %r148, %r539;
	add.s32 	%r561, %r149, %r539;
	add.s32 	%r562, %r150, %r539;
	add.s32 	%r563, %r151, %r539;
	add.s32 	%r564, %r152, %r539;
	add.s32 	%r565, %r153, %r539;
	add.s32 	%r566, %r154, %r539;
	add.s32 	%r567, %r155, %r539;
	add.s32 	%r568, %r156, %r539;
	add.s32 	%r569, %r157, %r539;
	add.s32 	%r570, %r158, %r539;
	add.s32 	%r571, %r159, %r539;
	st.shared.u32 	[%r82], %r539;
	st.shared.u32 	[%r82+4], %r540;
	st.shared.u32 	[%r82+8], %r541;
	st.shared.u32 	[%r82+12], %r542;
	st.shared.u32 	[%r82+16], %r543;
	st.shared.u32 	[%r82+20], %r544;
	st.shared.u32 	[%r82+24], %r545;
	st.shared.u32 	[%r82+28], %r546;
	st.shared.u32 	[%r82+32], %r547;
	st.shared.u32 	[%r82+36], %r548;
	st.shared.u32 	[%r82+40], %r549;
	st.shared.u32 	[%r82+44], %r550;
	st.shared.u32 	[%r82+48], %r551;
	st.shared.u32 	[%r82+52], %r552;
	st.shared.u32 	[%r82+56], %r553;
	st.shared.u32 	[%r82+60], %r554;
	st.shared.u32 	[%r82+64], %r555;
	st.shared.u32 	[%r82+68], %r556;
	st.shared.u32 	[%r82+72], %r557;
	st.shared.u32 	[%r82+76], %r558;
	st.shared.u32 	[%r82+80], %r559;
	st.shared.u32 	[%r82+84], %r560;
	st.shared.u32 	[%r82+88], %r561;
	st.shared.u32 	[%r82+92], %r562;
	st.shared.u32 	[%r82+96], %r563;
	st.shared.u32 	[%r82+100], %r564;
	st.shared.u32 	[%r82+104], %r565;
	st.shared.u32 	[%r82+108], %r566;
	st.shared.u32 	[%r82+112], %r567;
	st.shared.u32 	[%r82+116], %r568;
	st.shared.u32 	[%r82+120], %r569;
	st.shared.u32 	[%r82+124], %r570;
	st.shared.u32 	[%r82+128], %r571;
	bar.sync 	0;
	cvt.u32.u16 	%r572, %rs1;
	ld.shared.u16 	%r573, [%r109];
	add.s32 	%r168, %r573, %r572;
	cvt.u32.u16 	%r574, %rs2;
	ld.shared.u16 	%r575, [%r110];
	add.s32 	%r169, %r575, %r574;
	cvt.u32.u16 	%r576, %rs3;
	ld.shared.u16 	%r577, [%r111];
	add.s32 	%r170, %r577, %r576;
	cvt.u32.u16 	%r578, %rs4;
	ld.shared.u16 	%r579, [%r112];
	add.s32 	%r171, %r579, %r578;
	cvt.u32.u16 	%r580, %rs5;
	ld.shared.u16 	%r581, [%r113];
	add.s32 	%r172, %r581, %r580;
	cvt.u32.u16 	%r582, %rs6;
	ld.shared.u16 	%r583, [%r114];
	add.s32 	%r173, %r583, %r582;
	cvt.u32.u16 	%r584, %rs7;
	ld.shared.u16 	%r585, [%r115];
	add.s32 	%r174, %r585, %r584;
	cvt.u32.u16 	%r586, %rs8;
	ld.shared.u16 	%r587, [%r116];
	add.s32 	%r175, %r587, %r586;
	cvt.u32.u16 	%r588, %rs9;
	ld.shared.u16 	%r589, [%r117];
	add.s32 	%r176, %r589, %r588;
	cvt.u32.u16 	%r590, %rs10;
	ld.shared.u16 	%r591, [%r118];
	add.s32 	%r177, %r591, %r590;
	cvt.u32.u16 	%r592, %rs11;
	ld.shared.u16 	%r593, [%r119];
	add.s32 	%r178, %r593, %r592;
	cvt.u32.u16 	%r594, %rs12;
	ld.shared.u16 	%r595, [%r120];
	add.s32 	%r179, %r595, %r594;
	cvt.u32.u16 	%r596, %rs13;
	ld.shared.u16 	%r597, [%r121];
	add.s32 	%r180, %r597, %r596;
	cvt.u32.u16 	%r598, %rs14;
	ld.shared.u16 	%r599, [%r122];
	add.s32 	%r181, %r599, %r598;
	cvt.u32.u16 	%r600, %rs15;
	ld.shared.u16 	%r601, [%r123];
	add.s32 	%r182, %r601, %r600;
	cvt.u32.u16 	%r602, %rs16;
	ld.shared.u16 	%r603, [%r124];
	add.s32 	%r183, %r603, %r602;
	cvt.u32.u16 	%r604, %rs17;
	ld.shared.u16 	%r605, [%r125];
	add.s32 	%r184, %r605, %r604;
	cvt.u32.u16 	%r606, %rs18;
	ld.shared.u16 	%r607, [%r126];
	add.s32 	%r185, %r607, %r606;
	cvt.u32.u16 	%r608, %rs19;
	ld.shared.u16 	%r609, [%r127];
	add.s32 	%r186, %r609, %r608;
	bar.sync 	0;
	setp.lt.s32 	%p91, %r764, %r229;
	@%p91 bra 	$L__BB8_121;
	cvt.u64.u32 	%rd15, %r2;
	shl.b32 	%r610, %r168, 2;
	mov.u32 	%r611, _ZZN3cub18CUB_300001_SM_10006detail10radix_sort31DeviceRadixSortSingleTileKernelINS1_5radix10policy_hubIffyE10Policy1000ELNS0_9SortOrderE0EffyNS1_21identity_decomposer_tEEEvPKT1_PSA_PKT2_PSE_T3_iiT4_E12temp_storage;
	add.s32 	%r612, %r611, %r610;
	st.shared.u32 	[%r612], %r783;
	shl.b32 	%r613, %r169, 2;
	add.s32 	%r614, %r611, %r613;
	st.shared.u32 	[%r614], %r782;
	shl.b32 	%r615, %r170, 2;
	add.s32 	%r616, %r611, %r615;
	st.shared.u32 	[%r616], %r781;
	shl.b32 	%r617, %r171, 2;
	add.s32 	%r618, %r611, %r617;
	st.shared.u32 	[%r618], %r780;
	shl.b32 	%r619, %r172, 2;
	add.s32 	%r620, %r611, %r619;
	st.shared.u32 	[%r620], %r779;
	shl.b32 	%r621, %r173, 2;
	add.s32 	%r622, %r611, %r621;
	st.shared.u32 	[%r622], %r778;
	shl.b32 	%r623, %r174, 2;
	add.s32 	%r624, %r611, %r623;
	st.shared.u32 	[%r624], %r777;
	shl.b32 	%r625, %r175, 2;
	add.s32 	%r626, %r611, %r625;
	st.shared.u32 	[%r626], %r776;
	shl.b32 	%r627, %r176, 2;
	add.s32 	%r628, %r611, %r627;
	st.shared.u32 	[%r628], %r775;
	shl.b32 	%r629, %r177, 2;
	add.s32 	%r630, %r611, %r629;
	st.shared.u32 	[%r630], %r774;
	shl.b32 	%r631, %r178, 2;
	add.s32 	%r632, %r611, %r631;
	st.shared.u32 	[%r632], %r773;
	shl.b32 	%r633, %r179, 2;
	add.s32 	%r634, %r611, %r633;
	st.shared.u32 	[%r634], %r772;
	shl.b32 	%r635, %r180, 2;
	add.s32 	%r636, %r611, %r635;
	st.shared.u32 	[%r636], %r771;
	shl.b32 	%r637, %r181, 2;
	add.s32 	%r638, %r611, %r637;
	st.shared.u32 	[%r638], %r770;
	shl.b32 	%r639, %r182, 2;
	add.s32 	%r640, %r611, %r639;
	st.shared.u32 	[%r640], %r769;
	shl.b32 	%r641, %r183, 2;
	add.s32 	%r642, %r611, %r641;
	st.shared.u32 	[%r642], %r768;
	shl.b32 	%r643, %r184, 2;
	add.s32 	%r644, %r611, %r643;
	st.shared.u32 	[%r644], %r767;
	shl.b32 	%r645, %r185, 2;
	add.s32 	%r646, %r611, %r645;
	st.shared.u32 	[%r646], %r766;
	shl.b32 	%r647, %r186, 2;
	add.s32 	%r648, %r611, %r647;
	st.shared.u32 	[%r648], %r765;
	bar.sync 	0;
	mad.lo.s32 	%r187, %r2, -72, %r84;
	ld.shared.u32 	%r188, [%r187];
	ld.shared.u32 	%r189, [%r187+1024];
	ld.shared.u32 	%r190, [%r187+2048];
	ld.shared.u32 	%r191, [%r187+3072];
	ld.shared.u32 	%r192, [%r187+4096];
	ld.shared.u32 	%r193, [%r187+5120];
	ld.shared.u32 	%r194, [%r187+6144];
	ld.shared.u32 	%r195, [%r187+7168];
	ld.shared.u32 	%r196, [%r187+8192];
	ld.shared.u32 	%r197, [%r187+9216];
	ld.shared.u32 	%r198, [%r187+10240];
	ld.shared.u32 	%r199, [%r187+11264];
	ld.shared.u32 	%r200, [%r187+12288];
	ld.shared.u32 	%r201, [%r187+13312];
	ld.shared.u32 	%r202, [%r187+14336];
	ld.shared.u32 	%r203, [%r187+15360];
	ld.shared.u32 	%r204, [%r187+16384];
	ld.shared.u32 	%r205, [%r187+17408];
	ld.shared.u32 	%r206, [%r187+18432];
	bar.sync 	0;
	st.shared.f32 	[%r612], %f152;
	st.shared.f32 	[%r614], %f151;
	st.shared.f32 	[%r616], %f150;
	st.shared.f32 	[%r618], %f149;
	st.shared.f32 	[%r620], %f148;
	st.shared.f32 	[%r622], %f147;
	st.shared.f32 	[%r624], %f146;
	st.shared.f32 	[%r626], %f145;
	st.shared.f32 	[%r628], %f144;
	st.shared.f32 	[%r630], %f143;
	st.shared.f32 	[%r632], %f142;
	st.shared.f32 	[%r634], %f141;
	st.shared.f32 	[%r636], %f140;
	st.shared.f32 	[%r638], %f139;
	st.shared.f32 	[%r640], %f138;
	st.shared.f32 	[%r642], %f137;
	st.shared.f32 	[%r644], %f136;
	st.shared.f32 	[%r646], %f135;
	st.shared.f32 	[%r648], %f134;
	bar.sync 	0;
	ld.shared.f32 	%f58, [%r187+1024];
	ld.shared.f32 	%f59, [%r187+2048];
	ld.shared.f32 	%f60, [%r187+3072];
	ld.shared.f32 	%f61, [%r187+4096];
	ld.shared.f32 	%f62, [%r187+5120];
	ld.shared.f32 	%f63, [%r187+6144];
	ld.shared.f32 	%f64, [%r187+7168];
	ld.shared.f32 	%f65, [%r187+8192];
	ld.shared.f32 	%f66, [%r187+9216];
	ld.shared.f32 	%f67, [%r187+10240];
	ld.shared.f32 	%f68, [%r187+11264];
	ld.shared.f32 	%f69, [%r187+12288];
	ld.shared.f32 	%f70, [%r187+13312];
	ld.shared.f32 	%f71, [%r187+14336];
	ld.shared.f32 	%f72, [%r187+15360];
	ld.shared.f32 	%f73, [%r187+16384];
	ld.shared.f32 	%f74, [%r187+17408];
	ld.shared.f32 	%f75, [%r187+18432];
	setp.gt.u64 	%p92, %rd2, %rd15;
	cvta.to.global.u64 	%rd16, %rd6;
	mul.wide.u32 	%rd17, %r2, 4;
	add.s64 	%rd4, %rd16, %rd17;
	cvta.to.global.u64 	%rd18, %rd8;
	add.s64 	%rd5, %rd18, %rd17;
	@%p92 bra 	$L__BB8_83;
	bra.uni 	$L__BB8_84;
$L__BB8_83:
	ld.shared.f32 	%f114, [%r187];
	setp.gt.s32 	%p93, %r188, -1;
	selp.b32 	%r649, -1, -2147483648, %p93;
	xor.b32  	%r650, %r649, %r188;
	st.global.u32 	[%rd4], %r650;
	st.global.f32 	[%rd5], %f114;
$L__BB8_84:
	add.s32 	%r651, %r2, 256;
	cvt.u64.u32 	%rd19, %r651;
	setp.le.u64 	%p94, %rd2, %rd19;
	@%p94 bra 	$L__BB8_86;
	setp.gt.s32 	%p95, %r189, -1;
	selp.b32 	%r652, -1, -2147483648, %p95;
	xor.b32  	%r653, %r652, %r189;
	st.global.u32 	[%rd4+1024], %r653;
	st.global.f32 	[%rd5+1024], %f58;
$L__BB8_86:
	add.s32 	%r654, %r2, 512;
	cvt.u64.u32 	%rd20, %r654;
	setp.le.u64 	%p96, %rd2, %rd20;
	@%p96 bra 	$L__BB8_88;
	setp.gt.s32 	%p97, %r190, -1;
	selp.b32 	%r655, -1, -2147483648, %p97;
	xor.b32  	%r656, %r655, %r190;
	st.global.u32 	[%rd4+2048], %r656;
	st.global.f32 	[%rd5+2048], %f59;
$L__BB8_88:
	add.s32 	%r657, %r2, 768;
	cvt.u64.u32 	%rd21, %r657;
	setp.le.u64 	%p98, %rd2, %rd21;
	@%p98 bra 	$L__BB8_90;
	setp.gt.s32 	%p99, %r191, -1;
	selp.b32 	%r658, -1, -2147483648, %p99;
	xor.b32  	%r659, %r658, %r191;
	st.global.u32 	[%rd4+3072], %r659;
	st.global.f32 	[%rd5+3072], %f60;
$L__BB8_90:
	or.b32  	%r660, %r2, 1024;
	cvt.u64.u32 	%rd22, %r660;
	setp.le.u64 	%p100, %rd2, %rd22;
	@%p100 bra 	$L__BB8_92;
	setp.gt.s32 	%p101, %r192, -1;
	selp.b32 	%r661, -1, -2147483648, %p101;
	xor.b32  	%r662, %r661, %r192;
	st.global.u32 	[%rd4+4096], %r662;
	st.global.f32 	[%rd5+4096], %f61;
$L__BB8_92:
	add.s32 	%r663, %r2, 1280;
	cvt.u64.u32 	%rd23, %r663;
	setp.le.u64 	%p102, %rd2, %rd23;
	@%p102 bra 	$L__BB8_94;
	setp.gt.s32 	%p103, %r193, -1;
	selp.b32 	%r664, -1, -2147483648, %p103;
	xor.b32  	%r665, %r664, %r193;
	st.global.u32 	[%rd4+5120], %r665;
	st.global.f32 	[%rd5+5120], %f62;
$L__BB8_94:
	add.s32 	%r666, %r2, 1536;
	cvt.u64.u32 	%rd24, %r666;
	setp.le.u64 	%p104, %rd2, %rd24;
	@%p104 bra 	$L__BB8_96;
	setp.gt.s32 	%p105, %r194, -1;
	selp.b32 	%r667, -1, -2147483648, %p105;
	xor.b32  	%r668, %r667, %r194;
	st.global.u32 	[%rd4+6144], %r668;
	st.global.f32 	[%rd5+6144], %f63;
$L__BB8_96:
	add.s32 	%r669, %r2, 1792;
	cvt.u64.u32 	%rd25, %r669;
	setp.le.u64 	%p106, %rd2, %rd25;
	@%p106 bra 	$L__BB8_98;
	setp.gt.s32 	%p107, %r195, -1;
	selp.b32 	%r670, -1, -2147483648, %p107;
	xor.b32  	%r671, %r670, %r195;
	st.global.u32 	[%rd4+7168], %r671;
	st.global.f32 	[%rd5+7168], %f64;
$L__BB8_98:
	or.b32  	%r672, %r2, 2048;
	cvt.u64.u32 	%rd26, %r672;
	setp.le.u64 	%p108, %rd2, %rd26;
	@%p108 bra 	$L__BB8_100;
	setp.gt.s32 	%p109, %r196, -1;
	selp.b32 	%r673, -1, -2147483648, %p109;
	xor.b32  	%r674, %r673, %r196;
	st.global.u32 	[%rd4+8192], %r674;
	st.global.f32 	[%rd5+8192], %f65;
$L__BB8_100:
	add.s32 	%r675, %r2, 2304;
	cvt.u64.u32 	%rd27, %r675;
	setp.le.u64 	%p110, %rd2, %rd27;
	@%p110 bra 	$L__BB8_102;
	setp.gt.s32 	%p111, %r197, -1;
	selp.b32 	%r676, -1, -2147483648, %p111;
	xor.b32  	%r677, %r676, %r197;
	st.global.u32 	[%rd4+9216], %r677;
	st.global.f32 	[%rd5+9216], %f66;
$L__BB8_102:
	add.s32 	%r678, %r2, 2560;
	cvt.u64.u32 	%rd28, %r678;
	setp.le.u64 	%p112, %rd2, %rd28;
	@%p112 bra 	$L__BB8_104;
	setp.gt.s32 	%p113, %r198, -1;
	selp.b32 	%r679, -1, -2147483648, %p113;
	xor.b32  	%r680, %r679, %r198;
	st.global.u32 	[%rd4+10240], %r680;
	st.global.f32 	[%rd5+10240], %f67;
$L__BB8_104:
	add.s32 	%r681, %r2, 2816;
	cvt.u64.u32 	%rd29, %r681;
	setp.le.u64 	%p114, %rd2, %rd29;
	@%p114 bra 	$L__BB8_106;
	setp.gt.s32 	%p115, %r199, -1;
	selp.b32 	%r682, -1, -2147483648, %p115;
	xor.b32  	%r683, %r682, %r199;
	st.global.u32 	[%rd4+11264], %r683;
	st.global.f32 	[%rd5+11264], %f68;
$L__BB8_106:
	or.b32  	%r684, %r2, 3072;
	cvt.u64.u32 	%rd30, %r684;
	setp.le.u64 	%p116, %rd2, %rd30;
	@%p116 bra 	$L__BB8_108;
	setp.gt.s32 	%p117, %r200, -1;
	selp.b32 	%r685, -1, -2147483648, %p117;
	xor.b32  	%r686, %r685, %r200;
	st.global.u32 	[%rd4+12288], %r686;
	st.global.f32 	[%rd5+12288], %f69;
$L__BB8_108:
	add.s32 	%r687, %r2, 3328;
	cvt.u64.u32 	%rd31, %r687;
	setp.le.u64 	%p118, %rd2, %rd31;
	@%p118 bra 	$L__BB8_110;
	setp.gt.s32 	%p119, %r201, -1;
	selp.b32 	%r688, -1, -2147483648, %p119;
	xor.b32  	%r689, %r688, %r201;
	st.global.u32 	[%rd4+13312], %r689;
	st.global.f32 	[%rd5+13312], %f70;
$L__BB8_110:
	add.s32 	%r690, %r2, 3584;
	cvt.u64.u32 	%rd32, %r690;
	setp.le.u64 	%p120, %rd2, %rd32;
	@%p120 bra 	$L__BB8_112;
	setp.gt.s32 	%p121, %r202, -1;
	selp.b32 	%r691, -1, -2147483648, %p121;
	xor.b32  	%r692, %r691, %r202;
	st.global.u32 	[%rd4+14336], %r692;
	st.global.f32 	[%rd5+14336], %f71;
$L__BB8_112:
	add.s32 	%r693, %r2, 3840;
	cvt.u64.u32 	%rd33, %r693;
	setp.le.u64 	%p122, %rd2, %rd33;
	@%p122 bra 	$L__BB8_114;
	setp.gt.s32 	%p123, %r203, -1;
	selp.b32 	%r694, -1, -2147483648, %p123;
	xor.b32  	%r695, %r694, %r203;
	st.global.u32 	[%rd4+15360], %r695;
	st.global.f32 	[%rd5+15360], %f72;
$L__BB8_114:
	or.b32  	%r696, %r2, 4096;
	cvt.u64.u32 	%rd34, %r696;
	setp.le.u64 	%p124, %rd2, %rd34;
	@%p124 bra 	$L__BB8_116;
	setp.gt.s32 	%p125, %r204, -1;
	selp.b32 	%r697, -1, -2147483648, %p125;
	xor.b32  	%r698, %r697, %r204;
	st.global.u32 	[%rd4+16384], %r698;
	st.global.f32 	[%rd5+16384], %f73;
$L__BB8_116:
	add.s32 	%r699, %r2, 4352;
	cvt.u64.u32 	%rd35, %r699;
	setp.le.u64 	%p126, %rd2, %rd35;
	@%p126 bra 	$L__BB8_118;
	setp.gt.s32 	%p127, %r205, -1;
	selp.b32 	%r700, -1, -2147483648, %p127;
	xor.b32  	%r701, %r700, %r205;
	st.global.u32 	[%rd4+17408], %r701;
	st.global.f32 	[%rd5+17408], %f74;
$L__BB8_118:
	add.s32 	%r702, %r2, 4608;
	cvt.u64.u32 	%rd36, %r702;
	setp.le.u64 	%p128, %rd2, %rd36;
	@%p128 bra 	$L__BB8_120;
	setp.gt.s32 	%p129, %r206, -1;
	selp.b32 	%r703, -1, -2147483648, %p129;
	xor.b32  	%r704, %r703, %r206;
	st.global.u32 	[%rd4+18432], %r704;
	st.global.f32 	[%rd5+18432], %f75;
$L__BB8_120:
	ret;
$L__BB8_121:
	shl.b32 	%r705, %r168, 2;
	mov.u32 	%r706, _ZZN3cub18CUB_300001_SM_10006detail10radix_sort31DeviceRadixSortSingleTileKernelINS1_5radix10policy_hubIffyE10Policy1000ELNS0_9SortOrderE0EffyNS1_21identity_decomposer_tEEEvPKT1_PSA_PKT2_PSE_T3_iiT4_E12temp_storage;
	add.s32 	%r707, %r706, %r705;
	st.shared.u32 	[%r707], %r783;
	shl.b32 	%r708, %r169, 2;
	add.s32 	%r709, %r706, %r708;
	st.shared.u32 	[%r709], %r782;
	shl.b32 	%r710, %r170, 2;
	add.s32 	%r711, %r706, %r710;
	st.shared.u32 	[%r711], %r781;
	shl.b32 	%r712, %r171, 2;
	add.s32 	%r713, %r706, %r712;
	st.shared.u32 	[%r713], %r780;
	shl.b32 	%r714, %r172, 2;
	add.s32 	%r715, %r706, %r714;
	st.shared.u32 	[%r715], %r779;
	shl.b32 	%r716, %r173, 2;
	add.s32 	%r717, %r706, %r716;
	st.shared.u32 	[%r717], %r778;
	shl.b32 	%r718, %r174, 2;
	add.s32 	%r719, %r706, %r718;
	st.shared.u32 	[%r719], %r777;
	shl.b32 	%r720, %r175, 2;
	add.s32 	%r721, %r706, %r720;
	st.shared.u32 	[%r721], %r776;
	shl.b32 	%r722, %r176, 2;
	add.s32 	%r723, %r706, %r722;
	st.shared.u32 	[%r723], %r775;
	shl.b32 	%r724, %r177, 2;
	add.s32 	%r725, %r706, %r724;
	st.shared.u32 	[%r725], %r774;
	shl.b32 	%r726, %r178, 2;
	add.s32 	%r727, %r706, %r726;
	st.shared.u32 	[%r727], %r773;
	shl.b32 	%r728, %r179, 2;
	add.s32 	%r729, %r706, %r728;
	st.shared.u32 	[%r729], %r772;
	shl.b32 	%r730, %r180, 2;
	add.s32 	%r731, %r706, %r730;
	st.shared.u32 	[%r731], %r771;
	shl.b32 	%r732, %r181, 2;
	add.s32 	%r733, %r706, %r732;
	st.shared.u32 	[%r733], %r770;
	shl.b32 	%r734, %r182, 2;
	add.s32 	%r735, %r706, %r734;
	st.shared.u32 	[%r735], %r769;
	shl.b32 	%r736, %r183, 2;
	add.s32 	%r737, %r706, %r736;
	st.shared.u32 	[%r737], %r768;
	shl.b32 	%r738, %r184, 2;
	add.s32 	%r739, %r706, %r738;
	st.shared.u32 	[%r739], %r767;
	shl.b32 	%r740, %r185, 2;
	add.s32 	%r741, %r706, %r740;
	st.shared.u32 	[%r741], %r766;
	shl.b32 	%r742, %r186, 2;
	add.s32 	%r743, %r706, %r742;
	st.shared.u32 	[%r743], %r765;
	bar.sync 	0;
	ld.shared.u32 	%r783, [%r84];
	ld.shared.u32 	%r782, [%r84+4];
	ld.shared.u32 	%r781, [%r84+8];
	ld.shared.u32 	%r780, [%r84+12];
	ld.shared.u32 	%r779, [%r84+16];
	ld.shared.u32 	%r778, [%r84+20];
	ld.shared.u32 	%r777, [%r84+24];
	ld.shared.u32 	%r776, [%r84+28];
	ld.shared.u32 	%r775, [%r84+32];
	ld.shared.u32 	%r774, [%r84+36];
	ld.shared.u32 	%r773, [%r84+40];
	ld.shared.u32 	%r772, [%r84+44];
	ld.shared.u32 	%r771, [%r84+48];
	ld.shared.u32 	%r770, [%r84+52];
	ld.shared.u32 	%r769, [%r84+56];
	ld.shared.u32 	%r768, [%r84+60];
	ld.shared.u32 	%r767, [%r84+64];
	ld.shared.u32 	%r766, [%r84+68];
	ld.shared.u32 	%r765, [%r84+72];
	bar.sync 	0;
	st.shared.f32 	[%r707], %f152;
	st.shared.f32 	[%r709], %f151;
	st.shared.f32 	[%r711], %f150;
	st.shared.f32 	[%r713], %f149;
	st.shared.f32 	[%r715], %f148;
	st.shared.f32 	[%r717], %f147;
	st.shared.f32 	[%r719], %f146;
	st.shared.f32 	[%r721], %f145;
	st.shared.f32 	[%r723], %f144;
	st.shared.f32 	[%r725], %f143;
	st.shared.f32 	[%r727], %f142;
	st.shared.f32 	[%r729], %f141;
	st.shared.f32 	[%r731], %f140;
	st.shared.f32 	[%r733], %f139;
	st.shared.f32 	[%r735], %f138;
	st.shared.f32 	[%r737], %f137;
	st.shared.f32 	[%r739], %f136;
	st.shared.f32 	[%r741], %f135;
	st.shared.f32 	[%r743], %f134;
	bar.sync 	0;
	ld.shared.f32 	%f152, [%r84];
	ld.shared.f32 	%f151, [%r84+4];
	ld.shared.f32 	%f150, [%r84+8];
	ld.shared.f32 	%f149, [%r84+12];
	ld.shared.f32 	%f148, [%r84+16];
	ld.shared.f32 	%f147, [%r84+20];
	ld.shared.f32 	%f146, [%r84+24];
	ld.shared.f32 	%f145, [%r84+28];
	ld.shared.f32 	%f144, [%r84+32];
	ld.shared.f32 	%f143, [%r84+36];
	ld.shared.f32 	%f142, [%r84+40];
	ld.shared.f32 	%f141, [%r84+44];
	ld.shared.f32 	%f140, [%r84+48];
	ld.shared.f32 	%f139, [%r84+52];
	ld.shared.f32 	%f138, [%r84+56];
	ld.shared.f32 	%f137, [%r84+60];
	ld.shared.f32 	%f136, [%r84+64];
	ld.shared.f32 	%f135, [%r84+68];
	ld.shared.f32 	%f134, [%r84+72];
	bar.sync 	0;
	add.s32 	%r764, %r764, 6;
	add.s32 	%r763, %r763, -6;
	bra.uni 	$L__BB8_77;

}
	// .globl	_ZN3cub18CUB_300001_SM_10006detail10radix_sort30DeviceRadixSortHistogramKernelINS1_5radix10policy_hubIffyE10Policy1000ELNS0_9SortOrderE0EfyNS1_21identity_decomposer_tEEEvPT2_PKT1_SA_iiT3_
.visible .entry _ZN3cub18CUB_300001_SM_10006detail10radix_sort30DeviceRadixSortHistogramKernelINS1_5radix10policy_hubIffyE10Policy1000ELNS0_9SortOrderE0EfyNS1_21identity_decomposer_tEEEvPT2_PKT1_SA_iiT3_(
	.param .u64 .ptr .align 1 _ZN3cub18CUB_300001_SM_10006detail10radix_sort30DeviceRadixSortHistogramKernelINS1_5radix10policy_hubIffyE10Policy1000ELNS0_9SortOrderE0EfyNS1_21identity_decomposer_tEEEvPT2_PKT1_SA_iiT3__param_0,
	.param .u64 .ptr .align 1 _ZN3cub18CUB_300001_SM_10006detail10radix_sort30DeviceRadixSortHistogramKernelINS1_5radix10policy_hubIffyE10Policy1000ELNS0_9SortOrderE0EfyNS1_21identity_decomposer_tEEEvPT2_PKT1_SA_iiT3__param_1,
	.param .u64 _ZN3cub18CUB_300001_SM_10006detail10radix_sort30DeviceRadixSortHistogramKernelINS1_5radix10policy_hubIffyE10Policy1000ELNS0_9SortOrderE0EfyNS1_21identity_decomposer_tEEEvPT2_PKT1_SA_iiT3__param_2,
	.param .u32 _ZN3cub18CUB_300001_SM_10006detail10radix_sort30DeviceRadixSortHistogramKernelINS1_5radix10policy_hubIffyE10Policy1000ELNS0_9SortOrderE0EfyNS1_21identity_decomposer_tEEEvPT2_PKT1_SA_iiT3__param_3,
	.param .u32 _ZN3cub18CUB_300001_SM_10006detail10radix_sort30DeviceRadixSortHistogramKernelINS1_5radix10policy_hubIffyE10Policy1000ELNS0_9SortOrderE0EfyNS1_21identity_decomposer_tEEEvPT2_PKT1_SA_iiT3__param_4,
	.param .align 1 .b8 _ZN3cub18CUB_300001_SM_10006detail10radix_sort30DeviceRadixSortHistogramKernelINS1_5radix10policy_hubIffyE10Policy1000ELNS0_9SortOrderE0EfyNS1_21identity_decomposer_tEEEvPT2_PKT1_SA_iiT3__param_5[1]
)
.maxntid 128
{
	.reg .pred 	%p<123>;
	.reg .b32 	%r<518>;
	.reg .b64 	%rd<137>;
	// demoted variable
	.shared .align 4 .b8 _ZZN3cub18CUB_300001_SM_10006detail10radix_sort30DeviceRadixSortHistogramKernelINS1_5radix10policy_hubIffyE10Policy1000ELNS0_9SortOrderE0EfyNS1_21identity_decomposer_tEEEvPT2_PKT1_SA_iiT3_E12temp_storage[4096];
	ld.param.u64 	%rd18, [_ZN3cub18CUB_300001_SM_10006detail10radix_sort30DeviceRadixSortHistogramKernelINS1_5radix10policy_hubIffyE10Policy1000ELNS0_9SortOrderE0EfyNS1_21identity_decomposer_tEEEvPT2_PKT1_SA_iiT3__param_0];
	ld.param.u64 	%rd19, [_ZN3cub18CUB_300001_SM_10006detail10radix_sort30DeviceRadixSortHistogramKernelINS1_5radix10policy_hubIffyE10Policy1000ELNS0_9SortOrderE0EfyNS1_21identity_decomposer_tEEEvPT2_PKT1_SA_iiT3__param_1];
	ld.param.u64 	%rd17, [_ZN3cub18CUB_300001_SM_10006detail10radix_sort30DeviceRadixSortHistogramKernelINS1_5radix10policy_hubIffyE10Policy1000ELNS0_9SortOrderE0EfyNS1_21identity_decomposer_tEEEvPT2_PKT1_SA_iiT3__param_2];
	ld.param.u32 	%r174, [_ZN3cub18CUB_300001_SM_10006detail10radix_sort30DeviceRadixSortHistogramKernelINS1_5radix10policy_hubIffyE10Policy1000ELNS0_9SortOrderE0EfyNS1_21identity_decomposer_tEEEvPT2_PKT1_SA_iiT3__param_3];
	ld.param.u32 	%r175, [_ZN3cub18CUB_300001_SM_10006detail10radix_sort30DeviceRadixSortHistogramKernelINS1_5radix10policy_hubIffyE10Policy1000ELNS0_9SortOrderE0EfyNS1_21identity_decomposer_tEEEvPT2_PKT1_SA_iiT3__param_4];
	cvta.to.global.u64 	%rd1, %rd19;
	cvta.to.global.u64 	%rd2, %rd18;
	setp.eq.s64 	%p2, %rd17, 0;
	@%p2 bra 	$L__BB9_153;
	sub.s32 	%r176, %r175, %r174;
	add.s32 	%r177, %r176, 7;
	shr.s32 	%r178, %r177, 31;
	shr.u32 	%r179, %r178, 29;
	add.s32 	%r180, %r177, %r179;
	shr.s32 	%r181, %r180, 3;
	mov.u32 	%r182, %tid.x;
	setp.gt.u32 	%p3, %r182, 255;
	setp.lt.s32 	%p4, %r177, 8;
	mov.u32 	%r183, %ctaid.x;
	shl.b32 	%r184, %r183, 11;
	cvt.u64.u32 	%rd3, %r184;
	mov.u32 	%r185, %nctaid.x;
	shl.b32 	%r186, %r185, 11;
	cvt.u64.u32 	%rd4, %r186;
	add.s32 	%r1, %r181, -1;
	and.b32  	%r2, %r181, 15;
	and.b32  	%r3, %r181, 7;
	add.s32 	%r4, %r3, -1;
	and.b32  	%r5, %r181, 3;
	or.pred  	%p1, %p3, %p4;
	shl.b32 	%r187, %r182, 2;
	mov.u32 	%r188, _ZZN3cub18CUB_300001_SM_10006detail10radix_sort30DeviceRadixSortHistogramKernelINS1_5radix10policy_hubIffyE10Policy1000ELNS0_9SortOrderE0EfyNS1_21identity_decomposer_tEEEvPT2_PKT1_SA_iiT3_E12temp_storage;
	add.s32 	%r6, %r188, %r187;
	and.b32  	%r7, %r181, 268435440;
	cvt.u64.u32 	%rd5, %r182;
	add.s32 	%r8, %r182, 128;
	add.s32 	%r9, %r182, 256;
	add.s32 	%r10, %r182, 384;
	add.s32 	%r11, %r182, 512;
	add.s32 	%r12, %r182, 640;
	add.s32 	%r13, %r182, 768;
	or.b32  	%r14, %r182, 1024;
	add.s32 	%r15, %r182, 1920;
	and.b32  	%r16, %r181, 268435448;
	and.b32  	%r17, %r181, 1;
	neg.s32 	%r18, %r7;
	add.s32 	%r19, %r6, 8192;
	add.s64 	%rd21, %rd17, -1;
	shr.u64 	%rd22, %rd21, 30;
	add.s64 	%rd23, %rd22, 1;
	min.u64 	%rd6, %rd23, %rd17;
	mov.b64 	%rd135, 0;
$L__BB9_2:
	@%p1 bra 	$L__BB9_30;
	setp.lt.u32 	%p5, %r1, 15;
	mov.b32 	%r471, 0;
	@%p5 bra 	$L__BB9_6;
	mov.u32 	%r468, %r19;
	mov.u32 	%r469, %r18;
$L__BB9_5:
	.pragma "nounroll";
	mov.b32 	%r190, 0;
	st.shared.u32 	[%r468+-8192], %r190;
	st.shared.u32 	[%r468+-7168], %r190;
	st.shared.u32 	[%r468+-6144], %r190;
	st.shared.u32 	[%r468+-5120], %r190;
	st.shared.u32 	[%r468+-4096], %r190;
	st.shared.u32 	[%r468+-3072], %r190;
	st.shared.u32 	[%r468+-2048], %r190;
	st.shared.u32 	[%r468+-1024], %r190;
	st.shared.u32 	[%r468], %r190;
	st.shared.u32 	[%r468+1024], %r190;
	st.shared.u32 	[%r468+2048], %r190;
	st.shared.u32 	[%r468+3072], %r190;
	st.shared.u32 	[%r468+4096], %r190;
	st.shared.u32 	[%r468+5120], %r190;
	st.shared.u32 	[%r468+6144], %r190;
	st.shared.u32 	[%r468+7168], %r190;
	add.s32 	%r469, %r469, 16;
	add.s32 	%r468, %r468, 16384;
	setp.ne.s32 	%p6, %r469, 0;
	mov.u32 	%r471, %r7;
	@%p6 bra 	$L__BB9_5;
$L__BB9_6:
	add.s32 	%r25, %r2, -1;
	setp.eq.s32 	%p7, %r2, 0;
	@%p7 bra 	$L__BB9_16;
	setp.lt.u32 	%p8, %r25, 7;
	@%p8 bra 	$L__BB9_9;
	shl.b32 	%r191, %r471, 10;
	add.s32 	%r192, %r6, %r191;
	mov.b32 	%r193, 0;
	st.shared.u32 	[%r192], %r193;
	st.shared.u32 	[%r192+1024], %r193;
	st.shared.u32 	[%r192+2048], %r193;
	st.shared.u32 	[%r192+3072], %r193;
	st.shared.u32 	[%r192+4096], %r193;
	st.shared.u32 	[%r192+5120], %r193;
	st.shared.u32 	[%r192+6144], %r193;
	st.shared.u32 	[%r192+7168], %r193;
	add.s32 	%r471, %r471, 8;
$L__BB9_9:
	setp.eq.s32 	%p9, %r3, 0;
	@%p9 bra 	$L__BB9_16;
	setp.lt.u32 	%p10, %r4, 3;
	@%p10 bra 	$L__BB9_12;
	shl.b32 	%r194, %r471, 10;
	add.s32 	%r195, %r6, %r194;
	mov.b32 	%r196, 0;
	st.shared.u32 	[%r195], %r196;
	st.shared.u32 	[%r195+1024], %r196;
	st.shared.u32 	[%r195+2048], %r196;
	st.shared.u32 	[%r195+3072], %r196;
	add.s32 	%r471, %r471, 4;
$L__BB9_12:
	setp.eq.s32 	%p11, %r5, 0;
	@%p11 bra 	$L__BB9_16;
	setp.eq.s32 	%p12, %r5, 1;
	shl.b32 	%r197, %r471, 10;
	add.s32 	%r30, %r6, %r197;
	mov.b32 	%r198, 0;
	st.shared.u32 	[%r30], %r198;
	@%p12 bra 	$L__BB9_16;
	setp.eq.s32 	%p13, %r5, 2;
	mov.b32 	%r199, 0;
	st.shared.u32 	[%r30+1024], %r199;
	@%p13 bra 	$L__BB9_16;
	mov.b32 	%r200, 0;
	st.shared.u32 	[%r30+2048], %r200;
$L__BB9_16:
	cvt.u32.u64 	%r201, %rd5;
	setp.gt.u32 	%p14, %r201, 127;
	@%p14 bra 	$L__BB9_30;
	setp.lt.u32 	%p15, %r1, 15;
	mov.b32 	%r475, 0;
	@%p15 bra 	$L__BB9_20;
	mov.b32 	%r473, 0;
$L__BB9_19:
	.pragma "nounroll";
	shl.b32 	%r204, %r473, 10;
	add.s32 	%r205, %r6, %r204;
	mov.b32 	%r206, 0;
	st.shared.u32 	[%r205+512], %r206;
	st.shared.u32 	[%r205+1536], %r206;
	st.shared.u32 	[%r205+2560], %r206;
	st.shared.u32 	[%r205+3584], %r206;
	st.shared.u32 	[%r205+4608], %r206;
	st.shared.u32 	[%r205+5632], %r206;
	st.shared.u32 	[%r205+6656], %r206;
	st.shared.u32 	[%r205+7680], %r206;
	st.shared.u32 	[%r205+8704], %r206;
	st.shared.u32 	[%r205+9728], %r206;
	st.shared.u32 	[%r205+10752], %r206;
	st.shared.u32 	[%r205+11776], %r206;
	st.shared.u32 	[%r205+12800], %r206;
	st.shared.u32 	[%r205+13824], %r206;
	st.shared.u32 	[%r205+14848], %r206;
	st.shared.u32 	[%r205+15872], %r206;
	add.s32 	%r473, %r473, 16;
	setp.ne.s32 	%p16, %r473, %r7;
	mov.u32 	%r475, %r7;
	@%p16 bra 	$L__BB9_19;
$L__BB9_20:
	setp.eq.s32 	%p17, %r2, 0;
	@%p17 bra 	$L__BB9_30;
	setp.lt.u32 	%p18, %r25, 7;
	@%p18 bra 	$L__BB9_23;
	shl.b32 	%r207, %r475, 10;
	add.s32 	%r208, %r6, %r207;
	mov.b32 	%r209, 0;
	st.shared.u32 	[%r208+512], %r209;
	st.shared.u32 	[%r208+1536], %r209;
	st.shared.u32 	[%r208+2560], %r209;
	st.shared.u32 	[%r208+3584], %r209;
	st.shared.u32 	[%r208+4608], %r209;
	st.shared.u32 	[%r208+5632], %r209;
	st.shared.u32 	[%r208+6656], %r209;
	st.shared.u32 	[%r208+7680], %r209;
	add.s32 	%r475, %r475, 8;
$L__BB9_23:
	setp.eq.s32 	%p19, %r3, 0;
	@%p19 bra 	$L__BB9_30;
	setp.lt.u32 	%p20, %r4, 3;
	@%p20 bra 	$L__BB9_26;
	shl.b32 	%r210, %r475, 10;
	add.s32 	%r211, %r6, %r210;
	mov.b32 	%r212, 0;
	st.shared.u32 	[%r211+512], %r212;
	st.shared.u32 	[%r211+1536], %r212;
	st.shared.u32 	[%r211+2560], %r212;
	st.shared.u32 	[%r211+3584], %r212;
	add.s32 	%r475, %r475, 4;
$L__BB9_26:
	setp.eq.s32 	%p21, %r5, 0;
	@%p21 bra 	$L__BB9_30;
	setp.eq.s32 	%p22, %r5, 1;
	shl.b32 	%r213, %r475, 10;
	add.s32 	%r38, %r6, %r213;
	mov.b32 	%r214, 0;
	st.shared.u32 	[%r38+512], %r214;
	@%p22 bra 	$L__BB9_30;
	setp.eq.s32 	%p23, %r5, 2;
	mov.b32 	%r215, 0;
	st.shared.u32 	[%r38+1536], %r215;
	@%p23 bra 	$L__BB9_30;
	mov.b32 	%r216, 0;
	st.shared.u32 	[%r38+2560], %r216;
$L__BB9_30:
	bar.sync 	0;
	bar.sync 	0;
	shl.b64 	%rd8, %rd135, 30;
	sub.s64 	%rd24, %rd17, %rd8;
	min.u64 	%rd9, %rd24, 1073741824;
	setp.le.u64 	%p24, %rd9, %rd3;
	@%p24 bra 	$L__BB9_70;
	mov.u64 	%rd136, %rd3;
$L__BB9_32:
	add.s64 	%rd11, %rd136, %rd8;
	sub.s64 	%rd12, %rd17, %rd11;
	setp.lt.u64 	%p25, %rd12, 2048;
	@%p25 bra 	$L__BB9_34;
	add.s64 	%rd27, %rd11, %rd5;
	shl.b64 	%rd28, %rd27, 2;
	add.s64 	%rd29, %rd1, %rd28;
	ld.global.u32 	%r507, [%rd29];
	ld.global.u32 	%r506, [%rd29+512];
	ld.global.u32 	%r505, [%rd29+1024];
	ld.global.u32 	%r504, [%rd29+1536];
	ld.global.u32 	%r503, [%rd29+2048];
	ld.global.u32 	%r502, [%rd29+2560];
	ld.global.u32 	%r501, [%rd29+3072];
	ld.global.u32 	%r500, [%rd29+3584];
	ld.global.u32 	%r499, [%rd29+4096];
	ld.global.u32 	%r498, [%rd29+4608];
	ld.global.u32 	%r497, [%rd29+5120];
	ld.global.u32 	%r496, [%rd29+5632];
	ld.global.u32 	%r495, [%rd29+6144];
	ld.global.u32 	%r494, [%rd29+6656];
	ld.global.u32 	%r493, [%rd29+7168];
	ld.global.u32 	%r492, [%rd29+7680];
	bra.uni 	$L__BB9_66;
$L__BB9_34:
	cvt.u32.u64 	%r218, %rd5;
	cvt.u32.u64 	%r55, %rd12;
	setp.ge.s32 	%p26, %r218, %r55;
	add.s64 	%rd25, %rd11, %rd5;
	shl.b64 	%rd26, %rd25, 2;
	add.s64 	%rd13, %rd1, %rd26;
	mov.b32 	%r507, 2147483647;
	@%p26 bra 	$L__BB9_36;
	ld.global.u32 	%r507, [%rd13];
$L__BB9_36:
	setp.ge.s32 	%p27, %r8, %r55;
	mov.b32 	%r506, 2147483647;
	@%p27 bra 	$L__BB9_38;
	ld.global.u32 	%r506, [%rd13+512];
$L__BB9_38:
	setp.ge.s32 	%p28, %r9, %r55;
	mov.b32 	%r505, 2147483647;
	@%p28 bra 	$L__BB9_40;
	ld.global.u32 	%r505, [%rd13+1024];
$L__BB9_40:
	setp.ge.s32 	%p29, %r10, %r55;
	mov.b32 	%r504, 2147483647;
	@%p29 bra 	$L__BB9_42;
	ld.global.u32 	%r504, [%rd13+1536];
$L__BB9_42:
	setp.ge.s32 	%p30, %r11, %r55;
	mov.b32 	%r503, 2147483647;
	@%p30 bra 	$L__BB9_44;
	ld.global.u32 	%r503, [%rd13+2048];
$L__BB9_44:
	setp.ge.s32 	%p31, %r12, %r55;
	mov.b32 	%r502, 2147483647;
	@%p31 bra 	$L__BB9_46;
	ld.global.u32 	%r502, [%rd13+2560];
$L__BB9_46:
	setp.ge.s32 	%p32, %r13, %r55;
	mov.b32 	%r501, 2147483647;
	@%p32 bra 	$L__BB9_48;
	ld.global.u32 	%r501, [%rd13+3072];
$L__BB9_48:
	mov.u32 	%r226, %tid.x;
	add.s32 	%r227, %r226, 896;
	setp.ge.s32 	%p33, %r227, %r55;
	mov.b32 	%r500, 2147483647;
	@%p33 bra 	$L__BB9_50;
	ld.global.u32 	%r500, [%rd13+3584];
$L__BB9_50:
	setp.ge.s32 	%p34, %r14, %r55;
	mov.b32 	%r499, 2147483647;
	@%p34 bra 	$L__BB9_52;
	ld.global.u32 	%r499, [%rd13+4096];
$L__BB9_52:
	add.s32 	%r231, %r226, 1152;
	setp.ge.s32 	%p35, %r231, %r55;
	mov.b32 	%r498, 2147483647;
	@%p35 bra 	$L__BB9_54;
	ld.global.u32 	%r498, [%rd13+4608];
$L__BB9_54:
	add.s32 	%r234, %r226, 1280;
	setp.ge.s32 	%p36, %r234, %r55;
	mov.b32 	%r497, 2147483647;
	@%p36 bra 	$L__BB9_56;
	ld.global.u32 	%r497, [%rd13+5120];
$L__BB9_56:
	add.s32 	%r237, %r226, 1408;
	setp.ge.s32 	%p37, %r237, %r55;
	mov.b32 	%r496, 2147483647;
	@%p37 bra 	$L__BB9_58;
	ld.global.u32 	%r496, [%rd13+5632];
$L__BB9_58:
	add.s32 	%r240, %r226, 1536;
	setp.ge.s32 	%p38, %r240, %r55;
	mov.b32 	%r495, 2147483647;
	@%p38 bra 	$L__BB9_60;
	ld.global.u32 	%r495, [%rd13+6144];
$L__BB9_60:
	add.s32 	%r243, %r226, 1664;
	setp.ge.s32 	%p39, %r243, %r55;
	mov.b32 	%r494, 2147483647;
	@%p39 bra 	$L__BB9_62;
	ld.global.u32 	%r494, [%rd13+6656];
$L__BB9_62:
	add.s32 	%r246, %r226, 1792;
	setp.ge.s32 	%p40, %r246, %r55;
	mov.b32 	%r493, 2147483647;
	@%p40 bra 	$L__BB9_64;
	ld.global.u32 	%r493, [%rd13+7168];
$L__BB9_64:
	setp.ge.s32 	%p41, %r15, %r55;
	mov.b32 	%r492, 2147483647;
	@%p41 bra 	$L__BB9_66;
	ld.global.u32 	%r492, [%rd13+7680];
$L__BB9_66:
	setp.le.s32 	%p42, %r175, %r174;
	@%p42 bra 	$L__BB9_69;
	setp.gt.s32 	%p43, %r507, -1;
	selp.b32 	%r249, -2147483648, -1, %p43;
	xor.b32  	%r250, %r249, %r507;
	setp.gt.s32 	%p44, %r506, -1;
	selp.b32 	%r251, -2147483648, -1, %p44;
	xor.b32  	%r252, %r251, %r506;
	setp.gt.s32 	%p45, %r505, -1;
	selp.b32 	%r253, -2147483648, -1, %p45;
	xor.b32  	%r254, %r253, %r505;
	setp.gt.s32 	%p46, %r504, -1;
	selp.b32 	%r255, -2147483648, -1, %p46;
	xor.b32  	%r256, %r255, %r504;
	setp.gt.s32 	%p47, %r503, -1;
	selp.b32 	%r257, -2147483648, -1, %p47;
	xor.b32  	%r258, %r257, %r503;
	setp.gt.s32 	%p48, %r502, -1;
	selp.b32 	%r259, -2147483648, -1, %p48;
	xor.b32  	%r260, %r259, %r502;
	setp.gt.s32 	%p49, %r501, -1;
	selp.b32 	%r261, -2147483648, -1, %p49;
	xor.b32  	%r262, %r261, %r501;
	setp.gt.s32 	%p50, %r500, -1;
	selp.b32 	%r263, -2147483648, -1, %p50;
	xor.b32  	%r264, %r263, %r500;
	setp.gt.s32 	%p51, %r499, -1;
	selp.b32 	%r265, -2147483648, -1, %p51;
	xor.b32  	%r266, %r265, %r499;
	setp.gt.s32 	%p52, %r498, -1;
	selp.b32 	%r267, -2147483648, -1, %p52;
	xor.b32  	%r268, %r267, %r498;
	setp.gt.s32 	%p53, %r497, -1;
	selp.b32 	%r269, -2147483648, -1, %p53;
	xor.b32  	%r270, %r269, %r497;
	setp.gt.s32 	%p54, %r496, -1;
	selp.b32 	%r271, -2147483648, -1, %p54;
	xor.b32  	%r272, %r271, %r496;
	setp.gt.s32 	%p55, %r495, -1;
	selp.b32 	%r273, -2147483648, -1, %p55;
	xor.b32  	%r274, %r273, %r495;
	setp.gt.s32 	%p56, %r494, -1;
	selp.b32 	%r275, -2147483648, -1, %p56;
	xor.b32  	%r276, %r275, %r494;
	setp.gt.s32 	%p57, %r493, -1;
	selp.b32 	%r277, -2147483648, -1, %p57;
	xor.b32  	%r278, %r277, %r493;
	setp.gt.s32 	%p58, %r492, -1;
	selp.b32 	%r279, -2147483648, -1, %p58;
	xor.b32  	%r280, %r279, %r492;
	setp.eq.s32 	%p59, %r250, 2147483647;
	selp.b32 	%r103, -2147483648, %r250, %p59;
	setp.eq.s32 	%p60, %r252, 2147483647;
	selp.b32 	%r104, -2147483648, %r252, %p60;
	setp.eq.s32 	%p61, %r254, 2147483647;
	selp.b32 	%r105, -2147483648, %r254, %p61;
	setp.eq.s32 	%p62, %r256, 2147483647;
	selp.b32 	%r106, -2147483648, %r256, %p62;
	setp.eq.s32 	%p63, %r258, 2147483647;
	selp.b32 	%r107, -2147483648, %r258, %p63;
	setp.eq.s32 	%p64, %r260, 2147483647;
	selp.b32 	%r108, -2147483648, %r260, %p64;
	setp.eq.s32 	%p65, %r262, 2147483647;
	selp.b32 	%r109, -2147483648, %r262, %p65;
	setp.eq.s32 	%p66, %r264, 2147483647;
	selp.b32 	%r110, -2147483648, %r264, %p66;
	setp.eq.s32 	%p67, %r266, 2147483647;
	selp.b32 	%r111, -2147483648, %r266, %p67;
	setp.eq.s32 	%p68, %r268, 2147483647;
	selp.b32 	%r112, -2147483648, %r268, %p68;
	setp.eq.s32 	%p69, %r270, 2147483647;
	selp.b32 	%r113, -2147483648, %r270, %p69;
	setp.eq.s32 	%p70, %r272, 2147483647;
	selp.b32 	%r114, -2147483648, %r272, %p70;
	setp.eq.s32 	%p71, %r274, 2147483647;
	selp.b32 	%r115, -2147483648, %r274, %p71;
	setp.eq.s32 	%p72, %r276, 2147483647;
	selp.b32 	%r116, -2147483648, %r276, %p72;
	setp.eq.s32 	%p73, %r278, 2147483647;
	selp.b32 	%r117, -2147483648, %r278, %p73;
	setp.eq.s32 	%p74, %r280, 2147483647;
	selp.b32 	%r118, -2147483648, %r280, %p74;
	mov.b32 	%r508, 0;
	mov.u32 	%r509, %r174;
$L__BB9_68:
	sub.s32 	%r281, %r175, %r509;
	shl.b32 	%r282, %r508, 10;
	mov.u32 	%r283, _ZZN3cub18CUB_300001_SM_10006detail10radix_sort30DeviceRadixSortHistogramKernelINS1_5radix10policy_hubIffyE10Policy1000ELNS0_9SortOrderE0EfyNS1_21identity_decomposer_tEEEvPT2_PKT1_SA_iiT3_E12temp_storage;
	add.s32 	%r284, %r283, %r282;
	min.s32 	%r285, %r281, 8;
	mov.b32 	%r286, -1;
	shl.b32 	%r287, %r286, %r285;
	not.b32 	%r288, %r287;
	shr.u32 	%r289, %r103, %r509;
	and.b32  	%r290, %r289, %r288;
	shl.b32 	%r291, %r290, 2;
	add.s32 	%r292, %r284, %r291;
	atom.shared.add.u32 	%r293, [%r292], 1;
	shr.u32 	%r294, %r104, %r509;
	and.b32  	%r295, %r294, %r288;
	shl.b32 	%r296, %r295, 2;
	add.s32 	%r297, %r284, %r296;
	atom.shared.add.u32 	%r298, [%r297], 1;
	shr.u32 	%r299, %r105, %r509;
	and.b32  	%r300, %r299, %r288;
	shl.b32 	%r301, %r300, 2;
	add.s32 	%r302, %r284, %r301;
	atom.shared.add.u32 	%r303, [%r302], 1;
	shr.u32 	%r304, %r106, %r509;
	and.b32  	%r305, %r304, %r288;
	shl.b32 	%r306, %r305, 2;
	add.s32 	%r307, %r284, %r306;
	atom.shared.add.u32 	%r308, [%r307], 1;
	shr.u32 	%r309, %r107, %r509;
	and.b32  	%r310, %r309, %r288;
	shl.b32 	%r311, %r310, 2;
	add.s32 	%r312, %r284, %r311;
	atom.shared.add.u32 	%r313, [%r312], 1;
	shr.u32 	%r314, %r108, %r509;
	and.b32  	%r315, %r314, %r288;
	shl.b32 	%r316, %r315, 2;
	add.s32 	%r317, %r284, %r316;
	atom.shared.add.u32 	%r318, [%r317], 1;
	shr.u32 	%r319, %r109, %r509;
	and.b32  	%r320, %r319, %r288;
	shl.b32 	%r321, %r320, 2;
	add.s32 	%r322, %r284, %r321;
	atom.shared.add.u32 	%r323, [%r322], 1;
	shr.u32 	%r324, %r110, %r509;
	and.b32  	%r325, %r324, %r288;
	shl.b32 	%r326, %r325, 2;
	add.s32 	%r327, %r284, %r326;
	atom.shared.add.u32 	%r328, [%r327], 1;
	shr.u32 	%r329, %r111, %r509;
	and.b32  	%r330, %r329, %r288;
	shl.b32 	%r331, %r330, 2;
	add.s32 	%r332, %r284, %r331;
	atom.shared.add.u32 	%r333, [%r332], 1;
	shr.u32 	%r334, %r112, %r509;
	and.b32  	%r335, %r334, %r288;
	shl.b32 	%r336, %r335, 2;
	add.s32 	%r337, %r284, %r336;
	atom.shared.add.u32 	%r338, [%r337], 1;
	shr.u32 	%r339, %r113, %r509;
	and.b32  	%r340, %r339, %r288;
	shl.b32 	%r341, %r340, 2;
	add.s32 	%r342, %r284, %r341;
	atom.shared.add.u32 	%r343, [%r342], 1;
	shr.u32 	%r344, %r114, %r509;
	and.b32  	%r345, %r344, %r288;
	shl.b32 	%r346, %r345, 2;
	add.s32 	%r347, %r284, %r346;
	atom.shared.add.u32 	%r348, [%r347], 1;
	shr.u32 	%r349, %r115, %r509;
	and.b32  	%r350, %r349, %r288;
	shl.b32 	%r351, %r350, 2;
	add.s32 	%r352, %r284, %r351;
	atom.shared.add.u32 	%r353, [%r352], 1;
	shr.u32 	%r354, %r116, %r509;
	and.b32  	%r355, %r354, %r288;
	shl.b32 	%r356, %r355, 2;
	add.s32 	%r357, %r284, %r356;
	atom.shared.add.u32 	%r358, [%r357], 1;
	shr.u32 	%r359, %r117, %r509;
	and.b32  	%r360, %r359, %r288;
	shl.b32 	%r361, %r360, 2;
	add.s32 	%r362, %r284, %r361;
	atom.shared.add.u32 	%r363, [%r362], 1;
	shr.u32 	%r364, %r118, %r509;
	and.b32  	%r365, %r364, %r288;
	shl.b32 	%r366, %r365, 2;
	add.s32 	%r367, %r284, %r366;
	atom.shared.add.u32 	%r368, [%r367], 1;
	add.s32 	%r509, %r509, 8;
	add.s32 	%r508, %r508, 1;
	setp.lt.s32 	%p75, %r509, %r175;
	@%p75 bra 	$L__BB9_68;
$L__BB9_69:
	add.s64 	%rd136, %rd136, %rd4;
	setp.lt.u64 	%p76, %rd136, %rd9;
	@%p76 bra 	$L__BB9_32;
$L__BB9_70:
	bar.sync 	0;
	@%p1 bra 	$L__BB9_152;
	setp.lt.u32 	%p77, %r1, 7;
	mov.b32 	%r512, 0;
	@%p77 bra 	$L__BB9_90;
	mov.b32 	%r510, 0;
$L__BB9_73:
	.pragma "nounroll";
	shl.b32 	%r371, %r510, 10;
	add.s32 	%r124, %r6, %r371;
	ld.shared.u32 	%r125, [%r124];
	setp.eq.s32 	%p78, %r125, 0;
	@%p78 bra 	$L__BB9_75;
	cvt.u32.u64 	%r372, %rd5;
	shl.b32 	%r373, %r510, 8;
	add.s32 	%r374, %r373, %r372;
	mul.wide.u32 	%rd30, %r374, 8;
	add.s64 	%rd31, %rd2, %rd30;
	cvt.u64.u32 	%rd32, %r125;
	atom.global.add.u64 	%rd33, [%rd31], %rd32;
$L__BB9_75:
	ld.shared.u32 	%r126, [%r124+1024];
	setp.eq.s32 	%p79, %r126, 0;
	@%p79 bra 	$L__BB9_77;
	cvt.u32.u64 	%r375, %rd5;
	shl.b32 	%r376, %r510, 8;
	add.s32 	%r377, %r376, %r375;
	add.s32 	%r378, %r377, 256;
	mul.wide.u32 	%rd34, %r378, 8;
	add.s64 	%rd35, %rd2, %rd34;
	cvt.u64.u32 	%rd36, %r126;
	atom.global.add.u64 	%rd37, [%rd35], %rd36;
$L__BB9_77:
	ld.shared.u32 	%r127, [%r124+2048];
	setp.eq.s32 	%p80, %r127, 0;
	@%p80 bra 	$L__BB9_79;
	cvt.u32.u64 	%r379, %rd5;
	shl.b32 	%r380, %r510, 8;
	add.s32 	%r381, %r380, %r379;
	add.s32 	%r382, %r381, 512;
	mul.wide.u32 	%rd38, %r382, 8;
	add.s64 	%rd39, %rd2, %rd38;
	cvt.u64.u32 	%rd40, %r127;
	atom.global.add.u64 	%rd41, [%rd39], %rd40;
$L__BB9_79:
	ld.shared.u32 	%r128, [%r124+3072];
	setp.eq.s32 	%p81, %r128, 0;
	@%p81 bra 	$L__BB9_81;
	cvt.u32.u64 	%r383, %rd5;
	shl.b32 	%r384, %r510, 8;
	add.s32 	%r385, %r384, %r383;
	add.s32 	%r386, %r385, 768;
	mul.wide.u32 	%rd42, %r386, 8;
	add.s64 	%rd43, %rd2, %rd42;
	cvt.u64.u32 	%rd44, %r128;
	atom.global.add.u64 	%rd45, [%rd43], %rd44;
$L__BB9_81:
	ld.shared.u32 	%r129, [%r124+4096];
	setp.eq.s32 	%p82, %r129, 0;
	@%p82 bra 	$L__BB9_83;
	cvt.u32.u64 	%r387, %rd5;
	shl.b32 	%r388, %r510, 8;
	add.s32 	%r389, %r388, %r387;
	add.s32 	%r390, %r389, 1024;
	mul.wide.u32 	%rd46, %r390, 8;
	add.s64 	%rd47, %rd2, %rd46;
	cvt.u64.u32 	%rd48, %r129;
	atom.global.add.u64 	%rd49, [%rd47], %rd48;
$L__BB9_83:
	ld.shared.u32 	%r130, [%r124+5120];
	setp.eq.s32 	%p83, %r130, 0;
	@%p83 bra 	$L__BB9_85;
	cvt.u32.u64 	%r391, %rd5;
	shl.b32 	%r392, %r510, 8;
	add.s32 	%r393, %r392, %r391;
	add.s32 	%r394, %r393, 1280;
	mul.wide.u32 	%rd50, %r394, 8;
	add.s64 	%rd51, %rd2, %rd50;
	cvt.u64.u32 	%rd52, %r130;
	atom.global.add.u64 	%rd53, [%rd51], %rd52;
$L__BB9_85:
	ld.shared.u32 	%r131, [%r124+6144];
	setp.eq.s32 	%p84, %r131, 0;
	@%p84 bra 	$L__BB9_87;
	cvt.u32.u64 	%r395, %rd5;
	shl.b32 	%r396, %r510, 8;
	add.s32 	%r397, %r396, %r395;
	add.s32 	%r398, %r397, 1536;
	mul.wide.u32 	%rd54, %r398, 8;
	add.s64 	%rd55, %rd2, %rd54;
	cvt.u64.u32 	%rd56, %r131;
	atom.global.add.u64 	%rd57, [%rd55], %rd56;
$L__BB9_87:
	ld.shared.u32 	%r132, [%r124+7168];
	setp.eq.s32 	%p85, %r132, 0;
	@%p85 bra 	$L__BB9_89;
	cvt.u32.u64 	%r399, %rd5;
	shl.b32 	%r400, %r510, 8;
	add.s32 	%r401, %r400, %r399;
	add.s32 	%r402, %r401, 1792;
	mul.wide.u32 	%rd58, %r402, 8;
	add.s64 	%rd59, %rd2, %rd58;
	cvt.u64.u32 	%rd60, %r132;
	atom.global.add.u64 	%rd61, [%rd59], %rd60;
$L__BB9_89:
	add.s32 	%r510, %r510, 8;
	setp.ne.s32 	%p86, %r510, %r16;
	mov.u32 	%r512, %r16;
	@%p86 bra 	$L__BB9_73;
$L__BB9_90:
	add.s32 	%r135, %r5, -1;
	setp.eq.s32 	%p87, %r3, 0;
	@%p87 bra 	$L__BB9_111;
	setp.lt.u32 	%p88, %r4, 3;
	@%p88 bra 	$L__BB9_101;
	shl.b32 	%r403, %r512, 10;
	add.s32 	%r136, %r6, %r403;
	ld.shared.u32 	%r137, [%r136];
	setp.eq.s32 	%p89, %r137, 0;
	@%p89 bra 	$L__BB9_94;
	cvt.u32.u64 	%r404, %rd5;
	shl.b32 	%r405, %r512, 8;
	add.s32 	%r406, %r405, %r404;
	mul.wide.u32 	%rd62, %r406, 8;
	add.s64 	%rd63, %rd2, %rd62;
	cvt.u64.u32 	%rd64, %r137;
	atom.global.add.u64 	%rd65, [%rd63], %rd64;
$L__BB9_94:
	ld.shared.u32 	%r138, [%r136+1024];
	setp.eq.s32 	%p90, %r138, 0;
	@%p90 bra 	$L__BB9_96;
	cvt.u32.u64 	%r407, %rd5;
	shl.b32 	%r408, %r512, 8;
	add.s32 	%r409, %r408, %r407;
	add.s32 	%r410, %r409, 256;
	mul.wide.u32 	%rd66, %r410, 8;
	add.s64 	%rd67, %rd2, %rd66;
	cvt.u64.u32 	%rd68, %r138;
	atom.global.add.u64 	%rd69, [%rd67], %rd68;
$L__BB9_96:
	ld.shared.u32 	%r139, [%r136+2048];
	setp.eq.s32 	%p91, %r139, 0;
	@%p91 bra 	$L__BB9_98;
	cvt.u32.u64 	%r411, %rd5;
	shl.b32 	%r412, %r512, 8;
	add.s32 	%r413, %r412, %r411;
	add.s32 	%r414, %r413, 512;
	mul.wide.u32 	%rd70, %r414, 8;
	add.s64 	%rd71, %rd2, %rd70;
	cvt.u64.u32 	%rd72, %r139;
	atom.global.add.u64 	%rd73, [%rd71], %rd72;
$L__BB9_98:
	ld.shared.u32 	%r140, [%r136+3072];
	setp.eq.s32 	%p92, %r140, 0;
	@%p92 bra 	$L__BB9_100;
	cvt.u32.u64 	%r415, %rd5;
	shl.b32 	%r416, %r512, 8;
	add.s32 	%r417, %r416, %r415;
	add.s32 	%r418, %r417, 768;
	mul.wide.u32 	%rd74, %r418, 8;
	add.s64 	%rd75, %rd2, %rd74;
	cvt.u64.u32 	%rd76, %r140;
	atom.global.add.u64 	%rd77, [%rd75], %rd76;
$L__BB9_100:
	add.s32 	%r512, %r512, 4;
$L__BB9_101:
	setp.eq.s32 	%p93, %r5, 0;
	@%p93 bra 	$L__BB9_111;
	setp.eq.s32 	%p94, %r135, 0;
	@%p94 bra 	$L__BB9_108;
	shl.b32 	%r419, %r512, 10;
	add.s32 	%r143, %r6, %r419;
	ld.shared.u32 	%r144, [%r143];
	setp.eq.s32 	%p95, %r144, 0;
	@%p95 bra 	$L__BB9_105;
	cvt.u32.u64 	%r420, %rd5;
	shl.b32 	%r421, %r512, 8;
	add.s32 	%r422, %r421, %r420;
	mul.wide.u32 	%rd78, %r422, 8;
	add.s64 	%rd79, %rd2, %rd78;
	cvt.u64.u32 	%rd80, %r144;
	atom.global.add.u64 	%rd81, [%rd79], %rd80;
$L__BB9_105:
	ld.shared.u32 	%r145, [%r143+1024];
	setp.eq.s32 	%p96, %r145, 0;
	@%p96 bra 	$L__BB9_107;
	cvt.u32.u64 	%r423, %rd5;
	shl.b32 	%r424, %r512, 8;
	add.s32 	%r425, %r424, %r423;
	add.s32 	%r426, %r425, 256;
	mul.wide.u32 	%rd82, %r426, 8;
	add.s64 	%rd83, %rd2, %rd82;
	cvt.u64.u32 	%rd84, %r145;
	atom.global.add.u64 	%rd85, [%rd83], %rd84;
$L__BB9_107:
	add.s32 	%r512, %r512, 2;
$L__BB9_108:
	setp.eq.s32 	%p97, %r17, 0;
	@%p97 bra 	$L__BB9_111;
	shl.b32 	%r427, %r512, 10;
	add.s32 	%r428, %r6, %r427;
	ld.shared.u32 	%r148, [%r428];
	setp.eq.s32 	%p98, %r148, 0;
	@%p98 bra 	$L__BB9_111;
	cvt.u32.u64 	%r429, %rd5;
	shl.b32 	%r430, %r512, 8;
	add.s32 	%r431, %r430, %r429;
	mul.wide.u32 	%rd86, %r431, 8;
	add.s64 	%rd87, %rd2, %rd86;
	cvt.u64.u32 	%rd88, %r148;
	atom.global.add.u64 	%rd89, [%rd87], %rd88;
$L__BB9_111:
	cvt.u32.u64 	%r432, %rd5;
	setp.gt.u32 	%p99, %r432, 127;
	@%p99 bra 	$L__BB9_152;
	setp.lt.u32 	%p100, %r1, 7;
	mov.b32 	%r516, 0;
	@%p100 bra 	$L__BB9_131;
	mov.b32 	%r514, 0;
$L__BB9_114:
	.pragma "nounroll";
	shl.b32 	%r436, %r514, 10;
	add.s32 	%r150, %r6, %r436;
	ld.shared.u32 	%r151, [%r150+512];
	setp.eq.s32 	%p101, %r151, 0;
	shl.b32 	%r437, %r514, 8;
	add.s32 	%r438, %r437, %r432;
	mul.wide.u32 	%rd90, %r438, 8;
	add.s64 	%rd15, %rd2, %rd90;
	@%p101 bra 	$L__BB9_116;
	cvt.u64.u32 	%rd91, %r151;
	atom.global.add.u64 	%rd92, [%rd15+1024], %rd91;
$L__BB9_116:
	ld.shared.u32 	%r152, [%r150+1536];
	setp.eq.s32 	%p102, %r152, 0;
	@%p102 bra 	$L__BB9_118;
	cvt.u64.u32 	%rd93, %r152;
	atom.global.add.u64 	%rd94, [%rd15+3072], %rd93;
$L__BB9_118:
	ld.shared.u32 	%r153, [%r150+2560];
	setp.eq.s32 	%p103, %r153, 0;
	@%p103 bra 	$L__BB9_120;
	cvt.u64.u32 	%rd95, %r153;
	atom.global.add.u64 	%rd96, [%rd15+5120], %rd95;
$L__BB9_120:
	ld.shared.u32 	%r154, [%r150+3584];
	setp.eq.s32 	%p104, %r154, 0;
	@%p104 bra 	$L__BB9_122;
	cvt.u64.u32 	%rd97, %r154;
	atom.global.add.u64 	%rd98, [%rd15+7168], %rd97;
$L__BB9_122:
	ld.shared.u32 	%r155, [%r150+4608];
	setp.eq.s32 	%p105, %r155, 0;
	@%p105 bra 	$L__BB9_124;
	cvt.u64.u32 	%rd99, %r155;
	atom.global.add.u64 	%rd100, [%rd15+9216], %rd99;
$L__BB9_124:
	ld.shared.u32 	%r156, [%r150+5632];
	setp.eq.s32 	%p106, %r156, 0;
	@%p106 bra 	$L__BB9_126;
	cvt.u64.u32 	%rd101, %r156;
	atom.global.add.u64 	%rd102, [%rd15+11264], %rd101;
$L__BB9_126:
	ld.shared.u32 	%r157, [%r150+6656];
	setp.eq.s32 	%p107, %r157, 0;
	@%p107 bra 	$L__BB9_128;
	cvt.u64.u32 	%rd103, %r157;
	atom.global.add.u64 	%rd104, [%rd15+13312], %rd103;
$L__BB9_128:
	ld.shared.u32 	%r158, [%r150+7680];
	setp.eq.s32 	%p108, %r158, 0;
	@%p108 bra 	$L__BB9_130;
	cvt.u64.u32 	%rd105, %r158;
	atom.global.add.u64 	%rd106, [%rd15+15360], %rd105;
$L__BB9_130:
	add.s32 	%r514, %r514, 8;
	setp.ne.s32 	%p109, %r514, %r16;
	mov.u32 	%r516, %r16;
	@%p109 bra 	$L__BB9_114;
$L__BB9_131:
	setp.eq.s32 	%p110, %r3, 0;
	@%p110 bra 	$L__BB9_152;
	setp.lt.u32 	%p111, %r4, 3;
	@%p111 bra 	$L__BB9_142;
	shl.b32 	%r439, %r516, 10;
	add.s32 	%r161, %r6, %r439;
	ld.shared.u32 	%r162, [%r161+512];
	setp.eq.s32 	%p112, %r162, 0;
	@%p112 bra 	$L__BB9_135;
	shl.b32 	%r441, %r516, 8;
	add.s32 	%r442, %r441, %r432;
	mul.wide.u32 	%rd107, %r442, 8;
	add.s64 	%rd108, %rd2, %rd107;
	cvt.u64.u32 	%rd109, %r162;
	atom.global.add.u64 	%rd110, [%rd108+1024], %rd109;
$L__BB9_135:
	ld.shared.u32 	%r163, [%r161+1536];
	setp.eq.s32 	%p113, %r163, 0;
	@%p113 bra 	$L__BB9_137;
	shl.b32 	%r444, %r516, 8;
	add.s32 	%r445, %r444, %r432;
	add.s32 	%r446, %r445, 256;
	mul.wide.u32 	%rd111, %r446, 8;
	add.s64 	%rd112, %rd2, %rd111;
	cvt.u64.u32 	%rd113, %r163;
	atom.global.add.u64 	%rd114, [%rd112+1024], %rd113;
$L__BB9_137:
	ld.shared.u32 	%r164, [%r161+2560];
	setp.eq.s32 	%p114, %r164, 0;
	@%p114 bra 	$L__BB9_139;
	shl.b32 	%r448, %r516, 8;
	add.s32 	%r449, %r448, %r432;
	add.s32 	%r450, %r449, 512;
	mul.wide.u32 	%rd115, %r450, 8;
	add.s64 	%rd116, %rd2, %rd115;
	cvt.u64.u32 	%rd117, %r164;
	atom.global.add.u64 	%rd118, [%rd116+1024], %rd117;
$L__BB9_139:
	ld.shared.u32 	%r165, [%r161+3584];
	setp.eq.s32 	%p115, %r165, 0;
	@%p115 bra 	$L__BB9_141;
	shl.b32 	%r452, %r516, 8;
	add.s32 	%r453, %r452, %r432;
	add.s32 	%r454, %r453, 768;
	mul.wide.u32 	%rd119, %r454, 8;
	add.s64 	%rd120, %rd2, %rd119;
	cvt.u64.u32 	%rd121, %r165;
	atom.global.add.u64 	%rd122, [%rd120+1024], %rd121;
$L__BB9_141:
	add.s32 	%r516, %r516, 4;
$L__BB9_142:
	setp.eq.s32 	%p116, %r5, 0;
	@%p116 bra 	$L__BB9_152;
	setp.eq.s32 	%p117, %r135, 0;
	@%p117 bra 	$L__BB9_149;
	shl.b32 	%r455, %r516, 10;
	add.s32 	%r168, %r6, %r455;
	ld.shared.u32 	%r169, [%r168+512];
	setp.eq.s32 	%p118, %r169, 0;
	@%p118 bra 	$L__BB9_146;
	shl.b32 	%r457, %r516, 8;
	add.s32 	%r458, %r457, %r432;
	mul.wide.u32 	%rd123, %r458, 8;
	add.s64 	%rd124, %rd2, %rd123;
	cvt.u64.u32 	%rd125, %r169;
	atom.global.add.u64 	%rd126, [%rd124+1024], %rd125;
$L__BB9_146:
	ld.shared.u32 	%r170, [%r168+1536];
	setp.eq.s32 	%p119, %r170, 0;
	@%p119 bra 	$L__BB9_148;
	shl.b32 	%r460, %r516, 8;
	add.s32 	%r461, %r460, %r432;
	add.s32 	%r462, %r461, 256;
	mul.wide.u32 	%rd127, %r462, 8;
	add.s64 	%rd128, %rd2, %rd127;
	cvt.u64.u32 	%rd129, %r170;
	atom.global.add.u64 	%rd130, [%rd128+1024], %rd129;
$L__BB9_148:
	add.s32 	%r516, %r516, 2;
$L__BB9_149:
	setp.eq.s32 	%p120, %r17, 0;
	@%p120 bra 	$L__BB9_152;
	shl.b32 	%r463, %r516, 10;
	add.s32 	%r464, %r6, %r463;
	ld.shared.u32 	%r173, [%r464+512];
	setp.eq.s32 	%p121, %r173, 0;
	@%p121 bra 	$L__BB9_152;
	shl.b32 	%r466, %r516, 8;
	add.s32 	%r467, %r466, %r432;
	mul.wide.u32 	%rd131, %r467, 8;
	add.s64 	%rd132, %rd2, %rd131;
	cvt.u64.u32 	%rd133, %r173;
	atom.global.add.u64 	%rd134, [%rd132+1024], %rd133;
$L__BB9_152:
	bar.sync 	0;
	add.s64 	%rd135, %rd135, 1;
	setp.ne.s64 	%p122, %rd135, %rd6;
	@%p122 bra 	$L__BB9_2;
$L__BB9_153:
	ret;

}
	// .globl	_ZN3cub18CUB_300001_SM_10006detail10radix_sort33DeviceRadixSortExclusiveSumKernelINS1_5radix10policy_hubIffyE10Policy1000EyEEvPT0_
.visible .entry _ZN3cub18CUB_300001_SM_10006detail10radix_sort33DeviceRadixSortExclusiveSumKernelINS1_5radix10policy_hubIffyE10Policy1000EyEEvPT0_(
	.param .u64 .ptr .align 1 _ZN3cub18CUB_300001_SM_10006detail10radix_sort33DeviceRadixSortExclusiveSumKernelINS1_5radix10policy_hubIffyE10Policy1000EyEEvPT0__param_0
)
{
	.reg .pred 	%p<4>;
	.reg .b32 	%r<28>;
	.reg .b64 	%rd<54>;
	// demoted variable
	.shared .align 16 .b8 _ZZN3cub18CUB_300001_SM_10006detail10radix_sort33DeviceRadixSortExclusiveSumKernelINS1_5radix10policy_hubIffyE10Policy1000EyEEvPT0_E12temp_storage[2336];
	ld.param.u64 	%rd5, [_ZN3cub18CUB_300001_SM_10006detail10radix_sort33DeviceRadixSortExclusiveSumKernelINS1_5radix10policy_hubIffyE10Policy1000EyEEvPT0__param_0];
	cvta.to.global.u64 	%rd6, %rd5;
	mov.u32 	%r3, %ctaid.x;
	shl.b32 	%r4, %r3, 8;
	mov.u32 	%r1, %tid.x;
	setp.gt.u32 	%p1, %r1, 255;
	add.s32 	%r5, %r4, %r1;
	mul.wide.s32 	%rd7, %r5, 8;
	add.s64 	%rd1, %rd6, %rd7;
	@%p1 bra 	$L__BB10_2;
	ld.global.u64 	%rd53, [%rd1];
$L__BB10_2:
	shr.u32 	%r6, %r1, 3;
	add.s32 	%r7, %r6, %r1;
	shl.b32 	%r8, %r7, 3;
	mov.u32 	%r9, _ZZN3cub18CUB_300001_SM_10006detail10radix_sort33DeviceRadixSortExclusiveSumKernelINS1_5radix10policy_hubIffyE10Policy1000EyEEvPT0_E12temp_storage;
	add.s32 	%r10, %r9, %r8;
	add.s32 	%r2, %r10, 16;
	st.shared.u64 	[%r10+16], %rd53;
	bar.sync 	0;
	setp.gt.u32 	%p2, %r1, 31;
	@%p2 bra 	$L__BB10_4;
	mad.lo.s32 	%r27, %r1, 72, %r9;
	ld.shared.u64 	%rd23, [%r27+16];
	ld.shared.u64 	%rd24, [%r27+24];
	ld.shared.u64 	%rd25, [%r27+32];
	ld.shared.u64 	%rd26, [%r27+40];
	ld.shared.u64 	%rd27, [%r27+48];
	ld.shared.u64 	%rd28, [%r27+56];
	ld.shared.u64 	%rd29, [%r27+64];
	ld.shared.u64 	%rd30, [%r27+72];
	add.s64 	%rd31, %rd24, %rd23;
	add.s64 	%rd32, %rd31, %rd25;
	add.s64 	%rd33, %rd32, %rd26;
	add.s64 	%rd34, %rd33, %rd27;
	add.s64 	%rd35, %rd34, %rd28;
	add.s64 	%rd36, %rd35, %rd29;
	add.s64 	%rd10, %rd36, %rd30;
	mov.b32 	%r11, 1;
	mov.b32 	%r24, 0;
	mov.b32 	%r25, -1;
	// begin inline asm
	{  .reg .u64 r0;  .reg .u32 lo;  .reg .u32 hi;  .reg .pred p;  mov.b64 {lo, hi}, %rd10;  shfl.sync.up.b32 lo|p, lo, %r11, %r24, %r25;  shfl.sync.up.b32 hi|p, hi, %r11, %r24, %r25;  mov.b64 r0, {lo, hi};  @p add.u64 r0, r0, %rd10;  mov.u64 %rd8, r0;}
	// end inline asm
	mov.b32 	%r14, 2;
	// begin inline asm
	{  .reg .u64 r0;  .reg .u32 lo;  .reg .u32 hi;  .reg .pred p;  mov.b64 {lo, hi}, %rd8;  shfl.sync.up.b32 lo|p, lo, %r14, %r24, %r25;  shfl.sync.up.b32 hi|p, hi, %r14, %r24, %r25;  mov.b64 r0, {lo, hi};  @p add.u64 r0, r0, %rd8;  mov.u64 %rd11, r0;}
	// end inline asm
	mov.b32 	%r17, 4;
	// begin inline asm
	{  .reg .u64 r0;  .reg .u32 lo;  .reg .u32 hi;  .reg .pred p;  mov.b64 {lo, hi}, %rd11;  shfl.sync.up.b32 lo|p, lo, %r17, %r24, %r25;  shfl.sync.up.b32 hi|p, hi, %r17, %r24, %r25;  mov.b64 r0, {lo, hi};  @p add.u64 r0, r0, %rd11;  mov.u64 %rd14, r0;}
	// end inline asm
	mov.b32 	%r20, 8;
	// begin inline asm
	{  .reg .u64 r0;  .reg .u32 lo;  .reg .u32 hi;  .reg .pred p;  mov.b64 {lo, hi}, %rd14;  shfl.sync.up.b32 lo|p, lo, %r20, %r24, %r25;  shfl.sync.up.b32 hi|p, hi, %r20, %r24, %r25;  mov.b64 r0, {lo, hi};  @p add.u64 r0, r0, %rd14;  mov.u64 %rd17, r0;}
	// end inline asm
	mov.b32 	%r23, 16;
	// begin inline asm
	{  .reg .u64 r0;  .reg .u32 lo;  .reg .u32 hi;  .reg .pred p;  mov.b64 {lo, hi}, %rd17;  shfl.sync.up.b32 lo|p, lo, %r23, %r24, %r25;  shfl.sync.up.b32 hi|p, hi, %r23, %r24, %r25;  mov.b64 r0, {lo, hi};  @p add.u64 r0, r0, %rd17;  mov.u64 %rd20, r0;}
	// end inline asm
	sub.s64 	%rd37, %rd20, %rd10;
	ld.shared.u64 	%rd38, [%r27+16];
	ld.shared.u64 	%rd39, [%r27+24];
	ld.shared.u64 	%rd40, [%r27+32];
	ld.shared.u64 	%rd41, [%r27+40];
	ld.shared.u64 	%rd42, [%r27+48];
	ld.shared.u64 	%rd43, [%r27+56];
	ld.shared.u64 	%rd44, [%r27+64];
	add.s64 	%rd45, %rd38, %rd37;
	add.s64 	%rd46, %rd39, %rd45;
	add.s64 	%rd47, %rd40, %rd46;
	add.s64 	%rd48, %rd41, %rd47;
	add.s64 	%rd49, %rd42, %rd48;
	add.s64 	%rd50, %rd43, %rd49;
	add.s64 	%rd51, %rd44, %rd50;
	st.shared.u64 	[%r27+16], %rd37;
	st.shared.u64 	[%r27+24], %rd45;
	st.shared.u64 	[%r27+32], %rd46;
	st.shared.u64 	[%r27+40], %rd47;
	st.shared.u64 	[%r27+48], %rd48;
	st.shared.u64 	[%r27+56], %rd49;
	st.shared.u64 	[%r27+64], %rd50;
	st.shared.u64 	[%r27+72], %rd51;
$L__BB10_4:
	setp.gt.u32 	%p3, %r1, 255;
	bar.sync 	0;
	@%p3 bra 	$L__BB10_6;
	ld.shared.u64 	%rd52, [%r2];
	st.global.u64 	[%rd1], %rd52;
$L__BB10_6:
	ret;

}
	// .globl	_ZN3cub18CUB_300001_SM_10006detail10radix_sort29DeviceRadixSortOnesweepKernelINS1_5radix10policy_hubIffyE10Policy1000ELNS0_9SortOrderE0EffyiiNS1_21identity_decomposer_tEEEvPT5_SB_PT3_PKSC_PT1_PKSG_PT2_PKSK_T4_iiT6_
.visible .entry _ZN3cub18CUB_300001_SM_10006detail10radix_sort29DeviceRadixSortOnesweepKernelINS1_5radix10policy_hubIffyE10Policy1000ELNS0_9SortOrderE0EffyiiNS1_21identity_decomposer_tEEEvPT5_SB_PT3_PKSC_PT1_PKSG_PT2_PKSK_T4_iiT6_(
	.param .u64 .ptr .align 1 _ZN3cub18CUB_300001_SM_10006detail10radix_sort29DeviceRadixSortOnesweepKernelINS1_5radix10policy_hubIffyE10Policy1000ELNS0_9SortOrderE0EffyiiNS1_21identity_decomposer_tEEEvPT5_SB_PT3_PKSC_PT1_PKSG_PT2_PKSK_T4_iiT6__param_0,
	.param .u64 .ptr .align 1 _ZN3cub18CUB_300001_SM_10006detail10radix_sort29DeviceRadixSortOnesweepKernelINS1_5radix10policy_hubIffyE10Policy1000ELNS0_9SortOrderE0EffyiiNS1_21identity_decomposer_tEEEvPT5_SB_PT3_PKSC_PT1_PKSG_PT2_PKSK_T4_iiT6__param_1,
	.param .u64 .ptr .align 1 _ZN3cub18CUB_300001_SM_10006detail10radix_sort29DeviceRadixSortOnesweepKernelINS1_5radix10policy_hubIffyE10Policy1000ELNS0_9SortOrderE0EffyiiNS1_21identity_decomposer_tEEEvPT5_SB_PT3_PKSC_PT1_PKSG_PT2_PKSK_T4_iiT6__param_2,
	.param .u64 .ptr .align 1 _ZN3cub18CUB_300001_SM_10006detail10radix_sort29DeviceRadixSortOnesweepKernelINS1_5radix10policy_hubIffyE10Policy1000ELNS0_9SortOrderE0EffyiiNS1_21identity_decomposer_tEEEvPT5_SB_PT3_PKSC_PT1_PKSG_PT2_PKSK_T4_iiT6__param_3,
	.param .u64 .ptr .align 1 _ZN3cub18CUB_300001_SM_10006detail10radix_sort29DeviceRadixSortOnesweepKernelINS1_5radix10policy_hubIffyE10Policy1000ELNS0_9SortOrderE0EffyiiNS1_21identity_decomposer_tEEEvPT5_SB_PT3_PKSC_PT1_PKSG_PT2_PKSK_T4_iiT6__param_4,
	.param .u64 .ptr .align 1 _ZN3cub18CUB_300001_SM_10006detail10radix_sort29DeviceRadixSortOnesweepKernelINS1_5radix10policy_hubIffyE10Policy1000ELNS0_9SortOrderE0EffyiiNS1_21identity_decomposer_tEEEvPT5_SB_PT3_PKSC_PT1_PKSG_PT2_PKSK_T4_iiT6__param_5,
	.param .u64 .ptr .align 1 _ZN3cub18CUB_300001_SM_10006detail10radix_sort29DeviceRadixSortOnesweepKernelINS1_5radix10policy_hubIffyE10Policy1000ELNS0_9SortOrderE0EffyiiNS1_21identity_decomposer_tEEEvPT5_SB_PT3_PKSC_PT1_PKSG_PT2_PKSK_T4_iiT6__param_6,
	.param .u64 .ptr .align 1 _ZN3cub18CUB_300001_SM_10006detail10radix_sort29DeviceRadixSortOnesweepKernelINS1_5radix10policy_hubIffyE10Policy1000ELNS0_9SortOrderE0EffyiiNS1_21identity_decomposer_tEEEvPT5_SB_PT3_PKSC_PT1_PKSG_PT2_PKSK_T4_iiT6__param_7,
	.param .u32 _ZN3cub18CUB_300001_SM_10006detail10radix_sort29DeviceRadixSortOnesweepKernelINS1_5radix10policy_hubIffyE10Policy1000ELNS0_9SortOrderE0EffyiiNS1_21identity_decomposer_tEEEvPT5_SB_PT3_PKSC_PT1_PKSG_PT2_PKSK_T4_iiT6__param_8,
	.param .u32 _ZN3cub18CUB_300001_SM_10006detail10radix_sort29DeviceRadixSortOnesweepKernelINS1_5radix10policy_hubIffyE10Policy1000ELNS0_9SortOrderE0EffyiiNS1_21identity_decomposer_tEEEvPT5_SB_PT3_PKSC_PT1_PKSG_PT2_PKSK_T4_iiT6__param_9,
	.param .u32 _ZN3cub18CUB_300001_SM_10006detail10radix_sort29DeviceRadixSortOnesweepKernelINS1_5radix10policy_hubIffyE10Policy1000ELNS0_9SortOrderE0EffyiiNS1_21identity_decomposer_tEEEvPT5_SB_PT3_PKSC_PT1_PKSG_PT2_PKSK_T4_iiT6__param_10,
	.param .align 1 .b8 _ZN3cub18CUB_300001_SM_10006detail10radix_sort29DeviceRadixSortOnesweepKernelINS1_5radix10policy_hubIffyE10Policy1000ELNS0_9SortOrderE0EffyiiNS1_21identity_decomposer_tEEEvPT5_SB_PT3_PKSC_PT1_PKSG_PT2_PKSK_T4_iiT6__param_11[1]
)
.maxntid 384
{
	.reg .pred 	%p<358>;
	.reg .b32 	%r<2170>;
	.reg .b32 	%f<269>;
	.reg .b64 	%rd<457>;
	// demoted variable
	.shared .align 16 .b8 _ZZN3cub18CUB_300001_SM_10006detail10radix_sort29DeviceRadixSortOnesweepKernelINS1_5radix10policy_hubIffyE10Policy1000ELNS0_9SortOrderE0EffyiiNS1_21identity_decomposer_tEEEvPT5_SB_PT3_PKSC_PT1_PKSG_PT2_PKSK_T4_iiT6_E1s[28160];
	ld.param.u64 	%rd43, [_ZN3cub18CUB_300001_SM_10006detail10radix_sort29DeviceRadixSortOnesweepKernelINS1_5radix10policy_hubIffyE10Policy1000ELNS0_9SortOrderE0EffyiiNS1_21identity_decomposer_tEEEvPT5_SB_PT3_PKSC_PT1_PKSG_PT2_PKSK_T4_iiT6__param_0];
	ld.param.u64 	%rd44, [_ZN3cub18CUB_300001_SM_10006detail10radix_sort29DeviceRadixSortOnesweepKernelINS1_5radix10policy_hubIffyE10Policy1000ELNS0_9SortOrderE0EffyiiNS1_21identity_decomposer_tEEEvPT5_SB_PT3_PKSC_PT1_PKSG_PT2_PKSK_T4_iiT6__param_1];
	ld.param.u64 	%rd47, [_ZN3cub18CUB_300001_SM_10006detail10radix_sort29DeviceRadixSortOnesweepKernelINS1_5radix10policy_hubIffyE10Policy1000ELNS0_9SortOrderE0EffyiiNS1_21identity_decomposer_tEEEvPT5_SB_PT3_PKSC_PT1_PKSG_PT2_PKSK_T4_iiT6__param_4];
	ld.param.u64 	%rd50, [_ZN3cub18CUB_300001_SM_10006detail10radix_sort29DeviceRadixSortOnesweepKernelINS1_5radix10policy_hubIffyE10Policy1000ELNS0_9SortOrderE0EffyiiNS1_21identity_decomposer_tEEEvPT5_SB_PT3_PKSC_PT1_PKSG_PT2_PKSK_T4_iiT6__param_5];
	cvta.to.global.u64 	%rd1, %rd47;
	cvta.to.global.u64 	%rd2, %rd43;
	cvta.to.global.u64 	%rd3, %rd50;
	mov.u32 	%r1, %tid.x;
	shr.u32 	%r2, %r1, 5;
	// begin inline asm
	mov.u32 %r326, %laneid;
	// end inline asm
	setp.ne.s32 	%p1, %r1, 0;
	@%p1 bra 	$L__BB11_2;
	cvta.to.global.u64 	%rd51, %rd44;
	atom.global.add.u32 	%r327, [%rd51], 1;
	st.shared.u32 	[_ZZN3cub18CUB_300001_SM_10006detail10radix_sort29DeviceRadixSortOnesweepKernelINS1_5radix10policy_hubIffyE10Policy1000ELNS0_9SortOrderE0EffyiiNS1_21identity_decomposer_tEEEvPT5_SB_PT3_PKSC_PT1_PKSG_PT2_PKSK_T4_iiT6_E1s+26112], %r327;
$L__BB11_2:
	ld.param.u32 	%r2031, [_ZN3cub18CUB_300001_SM_10006detail10radix_sort29DeviceRadixSortOnesweepKernelINS1_5radix10policy_hubIffyE10Policy1000ELNS0_9SortOrderE0EffyiiNS1_21identity_decomposer_tEEEvPT5_SB_PT3_PKSC_PT1_PKSG_PT2_PKSK_T4_iiT6__param_8];
	bar.sync 	0;
	ld.shared.u32 	%r4, [_ZZN3cub18CUB_300001_SM_10006detail10radix_sort29DeviceRadixSortOnesweepKernelINS1_5radix10policy_hubIffyE10Policy1000ELNS0_9SortOrderE0EffyiiNS1_21identity_decomposer_tEEEvPT5_SB_PT3_PKSC_PT1_PKSG_PT2_PKSK_T4_iiT6_E1s+26112];
	mul.lo.s32 	%r328, %r4, 6528;
	add.s32 	%r5, %r328, 6528;
	setp.gt.s32 	%p2, %r5, %r2031;
	cvt.s64.s32 	%rd4, %r328;
	@%p2 bra 	$L__BB11_4;
	and.b32  	%r329, %r1, 31;
	and.b32  	%r330, %r1, 992;
	mul.lo.s32 	%r331, %r330, 17;
	or.b32  	%r332, %r331, %r329;
	cvt.u64.u32 	%rd52, %r332;
	add.s64 	%rd53, %rd52, %rd4;
	shl.b64 	%rd54, %rd53, 2;
	add.s64 	%rd55, %rd3, %rd54;
	ld.global.u32 	%r2118, [%rd55];
	ld.global.u32 	%r2117, [%rd55+128];
	ld.global.u32 	%r2116, [%rd55+256];
	ld.global.u32 	%r2115, [%rd55+384];
	ld.global.u32 	%r2114, [%rd55+512];
	ld.global.u32 	%r2113, [%rd55+640];
	ld.global.u32 	%r2112, [%rd55+768];
	ld.global.u32 	%r2111, [%rd55+896];
	ld.global.u32 	%r2110, [%rd55+1024];
	ld.global.u32 	%r2109, [%rd55+1152];
	ld.global.u32 	%r2108, [%rd55+1280];
	ld.global.u32 	%r2107, [%rd55+1408];
	ld.global.u32 	%r2106, [%rd55+1536];
	ld.global.u32 	%r2105, [%rd55+1664];
	ld.global.u32 	%r2104, [%rd55+1792];
	ld.global.u32 	%r2103, [%rd55+1920];
	ld.global.u32 	%r2102, [%rd55+2048];
	bra.uni 	$L__BB11_38;
$L__BB11_4:
	ld.param.u32 	%r2032, [_ZN3cub18CUB_300001_SM_10006detail10radix_sort29DeviceRadixSortOnesweepKernelINS1_5radix10policy_hubIffyE10Policy1000ELNS0_9SortOrderE0EffyiiNS1_21identity_decomposer_tEEEvPT5_SB_PT3_PKSC_PT1_PKSG_PT2_PKSK_T4_iiT6__param_8];
	cvt.u32.u64 	%r334, %rd4;
	sub.s32 	%r23, %r2032, %r334;
	and.b32  	%r335, %r1, 31;
	and.b32  	%r336, %r1, 992;
	mul.lo.s32 	%r337, %r336, 17;
	or.b32  	%r24, %r337, %r335;
	setp.ge.s32 	%p3, %r24, %r23;
	cvt.u64.u32 	%rd56, %r24;
	add.s64 	%rd57, %rd56, %rd4;
	shl.b64 	%rd58, %rd57, 2;
	add.s64 	%rd5, %rd3, %rd58;
	mov.b32 	%r2118, 2147483647;
	@%p3 bra 	$L__BB11_6;
	ld.global.u32 	%r2118, [%rd5];
$L__BB11_6:
	add.s32 	%r339, %r24, 32;
	setp.ge.s32 	%p4, %r339, %r23;
	mov.b32 	%r2117, 2147483647;
	@%p4 bra 	$L__BB11_8;
	ld.global.u32 	%r2117, [%rd5+128];
$L__BB11_8:
	add.s32 	%r341, %r24, 64;
	setp.ge.s32 	%p5, %r341, %r23;
	mov.b32 	%r2116, 2147483647;
	@%p5 bra 	$L__BB11_10;
	ld.global.u32 	%r2116, [%rd5+256];
$L__BB11_10:
	add.s32 	%r343, %r24, 96;
	setp.ge.s32 	%p6, %r343, %r23;
	mov.b32 	%r2115, 2147483647;
	@%p6 bra 	$L__BB11_12;
	ld.global.u32 	%r2115, [%rd5+384];
$L__BB11_12:
	add.s32 	%r345, %r24, 128;
	setp.ge.s32 	%p7, %r345, %r23;
	mov.b32 	%r2114, 2147483647;
	@%p7 bra 	$L__BB11_14;
	ld.global.u32 	%r2114, [%rd5+512];
$L__BB11_14:
	add.s32 	%r347, %r24, 160;
	setp.ge.s32 	%p8, %r347, %r23;
	mov.b32 	%r2113, 2147483647;
	@%p8 bra 	$L__BB11_16;
	ld.global.u32 	%r2113, [%rd5+640];
$L__BB11_16:
	add.s32 	%r349, %r24, 192;
	setp.ge.s32 	%p9, %r349, %r23;
	mov.b32 	%r2112, 2147483647;
	@%p9 bra 	$L__BB11_18;
	ld.global.u32 	%r2112, [%rd5+768];
$L__BB11_18:
	add.s32 	%r351, %r24, 224;
	setp.ge.s32 	%p10, %r351, %r23;
	mov.b32 	%r2111, 2147483647;
	@%p10 bra 	$L__BB11_20;
	ld.global.u32 	%r2111, [%rd5+896];
$L__BB11_20:
	add.s32 	%r353, %r24, 256;
	setp.ge.s32 	%p11, %r353, %r23;
	mov.b32 	%r2110, 2147483647;
	@%p11 bra 	$L__BB11_22;
	ld.global.u32 	%r2110, [%rd5+1024];
$L__BB11_22:
	add.s32 	%r355, %r24, 288;
	setp.ge.s32 	%p12, %r355, %r23;
	mov.b32 	%r2109, 2147483647;
	@%p12 bra 	$L__BB11_24;
	ld.global.u32 	%r2109, [%rd5+1152];
$L__BB11_24:
	add.s32 	%r357, %r24, 320;
	setp.ge.s32 	%p13, %r357, %r23;
	mov.b32 	%r2108, 2147483647;
	@%p13 bra 	$L__BB11_26;
	ld.global.u32 	%r2108, [%rd5+1280];
$L__BB11_26:
	add.s32 	%r359, %r24, 352;
	setp.ge.s32 	%p14, %r359, %r23;
	mov.b32 	%r2107, 2147483647;
	@%p14 bra 	$L__BB11_28;
	ld.global.u32 	%r2107, [%rd5+1408];
$L__BB11_28:
	add.s32 	%r361, %r24, 384;
	setp.ge.s32 	%p15, %r361, %r23;
	mov.b32 	%r2106, 2147483647;
	@%p15 bra 	$L__BB11_30;
	ld.global.u32 	%r2106, [%rd5+1536];
$L__BB11_30:
	add.s32 	%r363, %r24, 416;
	setp.ge.s32 	%p16, %r363, %r23;
	mov.b32 	%r2105, 2147483647;
	@%p16 bra 	$L__BB11_32;
	ld.global.u32 	%r2105, [%rd5+1664];
$L__BB11_32:
	add.s32 	%r365, %r24, 448;
	setp.ge.s32 	%p17, %r365, %r23;
	mov.b32 	%r2104, 2147483647;
	@%p17 bra 	$L__BB11_34;
	ld.global.u32 	%r2104, [%rd5+1792];
$L__BB11_34:
	add.s32 	%r367, %r24, 480;
	setp.ge.s32 	%p18, %r367, %r23;
	mov.b32 	%r2103, 2147483647;
	@%p18 bra 	$L__BB11_36;
	ld.global.u32 	%r2103, [%rd5+1920];
$L__BB11_36:
	add.s32 	%r369, %r24, 512;
	setp.ge.s32 	%p19, %r369, %r23;
	mov.b32 	%r2102, 2147483647;
	@%p19 bra 	$L__BB11_38;
	ld.global.u32 	%r2102, [%rd5+2048];
$L__BB11_38:
	ld.param.u32 	%r2084, [_ZN3cub18CUB_300001_SM_10006detail10radix_sort29DeviceRadixSortOnesweepKernelINS1_5radix10policy_hubIffyE10Policy1000ELNS0_9SortOrderE0EffyiiNS1_21identity_decomposer_tEEEvPT5_SB_PT3_PKSC_PT1_PKSG_PT2_PKSK_T4_iiT6__param_10];
	setp.gt.s32 	%p20, %r2118, -1;
	selp.b32 	%r370, -2147483648, -1, %p20;
	xor.b32  	%r2148, %r370, %r2118;
	setp.gt.s32 	%p21, %r2117, -1;
	selp.b32 	%r371, -2147483648, -1, %p21;
	xor.b32  	%r2147, %r371, %r2117;
	setp.gt.s32 	%p22, %r2116, -1;
	selp.b32 	%r372, -2147483648, -1, %p22;
	xor.b32  	%r2146, %r372, %r2116;
	setp.gt.s32 	%p23, %r2115, -1;
	selp.b32 	%r373, -2147483648, -1, %p23;
	xor.b32  	%r2145, %r373, %r2115;
	setp.gt.s32 	%p24, %r2114, -1;
	selp.b32 	%r374, -2147483648, -1, %p24;
	xor.b32  	%r2144, %r374, %r2114;
	setp.gt.s32 	%p25, %r2113, -1;
	selp.b32 	%r375, -2147483648, -1, %p25;
	xor.b32  	%r2143, %r375, %r2113;
	setp.gt.s32 	%p26, %r2112, -1;
	selp.b32 	%r376, -2147483648, -1, %p26;
	xor.b32  	%r2142, %r376, %r2112;
	setp.gt.s32 	%p27, %r2111, -1;
	selp.b32 	%r377, -2147483648, -1, %p27;
	xor.b32  	%r2141, %r377, %r2111;
	setp.gt.s32 	%p28, %r2110, -1;
	selp.b32 	%r378, -2147483648, -1, %p28;
	xor.b32  	%r2140, %r378, %r2110;
	setp.gt.s32 	%p29, %r2109, -1;
	selp.b32 	%r379, -2147483648, -1, %p29;
	xor.b32  	%r2139, %r379, %r2109;
	setp.gt.s32 	%p30, %r2108, -1;
	selp.b32 	%r380, -2147483648, -1, %p30;
	xor.b32  	%r2138, %r380, %r2108;
	setp.gt.s32 	%p31, %r2107, -1;
	selp.b32 	%r381, -2147483648, -1, %p31;
	xor.b32  	%r2137, %r381, %r2107;
	setp.gt.s32 	%p32, %r2106, -1;
	selp.b32 	%r382, -2147483648, -1, %p32;
	xor.b32  	%r2136, %r382, %r2106;
	setp.gt.s32 	%p33, %r2105, -1;
	selp.b32 	%r383, -2147483648, -1, %p33;
	xor.b32  	%r2135, %r383, %r2105;
	setp.gt.s32 	%p34, %r2104, -1;
	selp.b32 	%r384, -2147483648, -1, %p34;
	xor.b32  	%r2134, %r384, %r2104;
	setp.gt.s32 	%p35, %r2103, -1;
	selp.b32 	%r385, -2147483648, -1, %p35;
	xor.b32  	%r2133, %r385, %r2103;
	setp.gt.s32 	%p36, %r2102, -1;
	selp.b32 	%r386, -2147483648, -1, %p36;
	xor.b32  	%r2132, %r386, %r2102;
	mov.b32 	%r387, -1;
	shl.b32 	%r388, %r387, %r2084;
	not.b32 	%r92, %r388;
	shl.b32 	%r389, %r2, 10;
	mov.u32 	%r390, _ZZN3cub18CUB_300001_SM_10006detail10radix_sort29DeviceRadixSortOnesweepKernelINS1_5radix10policy_hubIffyE10Policy1000ELNS0_9SortOrderE0EffyiiNS1_21identity_decomposer_tEEEvPT5_SB_PT3_PKSC_PT1_PKSG_PT2_PKSK_T4_iiT6_E1s;
	add.s32 	%r93, %r390, %r389;
	setp.gt.s32 	%p37, %r326, 255;
	@%p37 bra 	$L__BB11_51;
	max.s32 	%r391, %r326, 224;
	sub.s32 	%r392, %r391, %r326;
	add.s32 	%r393, %r392, 31;
	shr.u32 	%r394, %r393, 5;
	add.s32 	%r94, %r394, 1;
	and.b32  	%r95, %r94, 15;
	setp.lt.u32 	%p38, %r393, 480;
	mov.u32 	%r2122, %r326;
	@%p38 bra 	$L__BB11_42;
	and.b32  	%r395, %r94, 268435440;
	neg.s32 	%r2120, %r395;
	shl.b32 	%r397, %r326, 2;
	add.s32 	%r398, %r389, %r397;
	add.s32 	%r400, %r398, %r390;
	add.s32 	%r2119, %r400, 1024;
	mov.u32 	%r2122, %r326;
$L__BB11_41:
	.pragma "nounroll";
	mov.b32 	%r401, 0;
	st.shared.u32 	[%r2119+-1024], %r401;
	st.shared.u32 	[%r2119+-896], %r401;
	st.shared.u32 	[%r2119+-768], %r401;
	st.shared.u32 	[%r2119+-640], %r401;
	st.shared.u32 	[%r2119+-512], %r401;
	st.shared.u32 	[%r2119+-384], %r401;
	st.shared.u32 	[%r2119+-256], %r401;
	st.shared.u32 	[%r2119+-128], %r401;
	st.shared.u32 	[%r2119], %r401;
	st.shared.u32 	[%r2119+128], %r401;
	st.shared.u32 	[%r2119+256], %r401;
	st.shared.u32 	[%r2119+384], %r401;
	st.shared.u32 	[%r2119+512], %r401;
	st.shared.u32 	[%r2119+640], %r401;
	st.shared.u32 	[%r2119+768], %r401;
	st.shared.u32 	[%r2119+896], %r401;
	add.s32 	%r2122, %r2122, 512;
	add.s32 	%r2120, %r2120, 16;
	add.s32 	%r2119, %r2119, 2048;
	setp.ne.s32 	%p39, %r2120, 0;
	@%p39 bra 	$L__BB11_41;
$L__BB11_42:
	setp.eq.s32 	%p40, %r95, 0;
	@%p40 bra 	$L__BB11_51;
	and.b32  	%r105, %r94, 7;
	setp.lt.u32 	%p41, %r95, 8;
	@%p41 bra 	$L__BB11_45;
	shl.b32 	%r402, %r2122, 2;
	add.s32 	%r403, %r93, %r402;
	mov.b32 	%r404, 0;
	st.shared.u32 	[%r403], %r404;
	st.shared.u32 	[%r403+128], %r404;
	st.shared.u32 	[%r403+256], %r404;
	st.shared.u32 	[%r403+384], %r404;
	st.shared.u32 	[%r403+512], %r404;
	st.shared.u32 	[%r403+640], %r404;
	st.shared.u32 	[%r403+768], %r404;
	st.shared.u32 	[%r403+896], %r404;
	add.s32 	%r2122, %r2122, 256;
$L__BB11_45:
	setp.eq.s32 	%p42, %r105, 0;
	@%p42 bra 	$L__BB11_51;
	and.b32  	%r108, %r94, 3;
	setp.lt.u32 	%p43, %r105, 4;
	@%p43 bra 	$L__BB11_48;
	shl.b32 	%r405, %r2122, 2;
	add.s32 	%r406, %r93, %r405;
	mov.b32 	%r407, 0;
	st.shared.u32 	[%r406], %r407;
	st.shared.u32 	[%r406+128], %r407;
	st.shared.u32 	[%r406+256], %r407;
	st.shared.u32 	[%r406+384], %r407;
	add.s32 	%r2122, %r2122, 128;
$L__BB11_48:
	setp.eq.s32 	%p44, %r108, 0;
	@%p44 bra 	$L__BB11_51;
	shl.b32 	%r409, %r2122, 2;
	add.s32 	%r410, %r389, %r409;
	add.s32 	%r2126, %r390, %r410;
	neg.s32 	%r2125, %r108;
$L__BB11_50:
	.pragma "nounroll";
	mov.b32 	%r412, 0;
	st.shared.u32 	[%r2126], %r412;
	add.s32 	%r2126, %r2126, 128;
	add.s32 	%r2125, %r2125, 1;
	setp.ne.s32 	%p45, %r2125, 0;
	@%p45 bra 	$L__BB11_50;
$L__BB11_51:
	ld.param.u32 	%r2047, [_ZN3cub18CUB_300001_SM_10006detail10radix_sort29DeviceRadixSortOnesweepKernelINS1_5radix10policy_hubIffyE10Policy1000ELNS0_9SortOrderE0EffyiiNS1_21identity_decomposer_tEEEvPT5_SB_PT3_PKSC_PT1_PKSG_PT2_PKSK_T4_iiT6__param_9];
	bar.warp.sync 	-1;
	setp.eq.s32 	%p46, %r2148, 2147483647;
	selp.b32 	%r414, -2147483648, %r2148, %p46;
	shr.u32 	%r415, %r414, %r2047;
	and.b32  	%r117, %r415, %r92;
	shl.b32 	%r416, %r117, 2;
	add.s32 	%r417, %r93, %r416;
	atom.shared.add.u32 	%r418, [%r417], 1;
	setp.eq.s32 	%p47, %r2147, 2147483647;
	selp.b32 	%r419, -2147483648, %r2147, %p47;
	shr.u32 	%r420, %r419, %r2047;
	and.b32  	%r421, %r420, %r92;
	shl.b32 	%r422, %r421, 2;
	add.s32 	%r423, %r93, %r422;
	atom.shared.add.u32 	%r424, [%r423], 1;
	setp.eq.s32 	%p48, %r2146, 2147483647;
	selp.b32 	%r425, -2147483648, %r2146, %p48;
	shr.u32 	%r426, %r425, %r2047;
	and.b32  	%r427, %r426, %r92;
	shl.b32 	%r428, %r427, 2;
	add.s32 	%r429, %r93, %r428;
	atom.shared.add.u32 	%r430, [%r429], 1;
	setp.eq.s32 	%p49, %r2145, 2147483647;
	selp.b32 	%r431, -2147483648, %r2145, %p49;
	shr.u32 	%r432, %r431, %r2047;
	and.b32  	%r433, %r432, %r92;
	shl.b32 	%r434, %r433, 2;
	add.s32 	%r435, %r93, %r434;
	atom.shared.add.u32 	%r436, [%r435], 1;
	setp.eq.s32 	%p50, %r2144, 2147483647;
	selp.b32 	%r437, -2147483648, %r2144, %p50;
	shr.u32 	%r438, %r437, %r2047;
	and.b32  	%r439, %r438, %r92;
	shl.b32 	%r440, %r439, 2;
	add.s32 	%r441, %r93, %r440;
	atom.shared.add.u32 	%r442, [%r441], 1;
	setp.eq.s32 	%p51, %r2143, 2147483647;
	selp.b32 	%r443, -2147483648, %r2143, %p51;
	shr.u32 	%r444, %r443, %r2047;
	and.b32  	%r445, %r444, %r92;
	shl.b32 	%r446, %r445, 2;
	add.s32 	%r447, %r93, %r446;
	atom.shared.add.u32 	%r448, [%r447], 1;
	setp.eq.s32 	%p52, %r2142, 2147483647;
	selp.b32 	%r449, -2147483648, %r2142, %p52;
	shr.u32 	%r450, %r449, %r2047;
	and.b32  	%r451, %r450, %r92;
	shl.b32 	%r452, %r451, 2;
	add.s32 	%r453, %r93, %r452;
	atom.shared.add.u32 	%r454, [%r453], 1;
	setp.eq.s32 	%p53, %r2141, 2147483647;
	selp.b32 	%r455, -2147483648, %r2141, %p53;
	shr.u32 	%r456, %r455, %r2047;
	and.b32  	%r457, %r456, %r92;
	shl.b32 	%r458, %r457, 2;
	add.s32 	%r459, %r93, %r458;
	atom.shared.add.u32 	%r460, [%r459], 1;
	setp.eq.s32 	%p54, %r2140, 2147483647;
	selp.b32 	%r461, -2147483648, %r2140, %p54;
	shr.u32 	%r462, %r461, %r2047;
	and.b32  	%r463, %r462, %r92;
	shl.b32 	%r464, %r463, 2;
	add.s32 	%r465, %r93, %r464;
	atom.shared.add.u32 	%r466, [%r465], 1;
	setp.eq.s32 	%p55, %r2139, 2147483647;
	selp.b32 	%r467, -2147483648, %r2139, %p55;
	shr.u32 	%r468, %r467, %r2047;
	and.b32  	%r469, %r468, %r92;
	shl.b32 	%r470, %r469, 2;
	add.s32 	%r471, %r93, %r470;
	atom.shared.add.u32 	%r472, [%r471], 1;
	setp.eq.s32 	%p56, %r2138, 2147483647;
	selp.b32 	%r473, -2147483648, %r2138, %p56;
	shr.u32 	%r474, %r473, %r2047;
	and.b32  	%r475, %r474, %r92;
	shl.b32 	%r476, %r475, 2;
	add.s32 	%r477, %r93, %r476;
	atom.shared.add.u32 	%r478, [%r477], 1;
	setp.eq.s32 	%p57, %r2137, 2147483647;
	selp.b32 	%r479, -2147483648, %r2137, %p57;
	shr.u32 	%r480, %r479, %r2047;
	and.b32  	%r481, %r480, %r92;
	shl.b32 	%r482, %r481, 2;
	add.s32 	%r483, %r93, %r482;
	atom.shared.add.u32 	%r484, [%r483], 1;
	setp.eq.s32 	%p58, %r2136, 2147483647;
	selp.b32 	%r485, -2147483648, %r2136, %p58;
	shr.u32 	%r486, %r485, %r2047;
	and.b32  	%r487, %r486, %r92;
	shl.b32 	%r488, %r487, 2;
	add.s32 	%r489, %r93, %r488;
	atom.shared.add.u32 	%r490, [%r489], 1;
	setp.eq.s32 	%p59, %r2135, 2147483647;
	selp.b32 	%r491, -2147483648, %r2135, %p59;
	shr.u32 	%r492, %r491, %r2047;
	and.b32  	%r493, %r492, %r92;
	shl.b32 	%r494, %r493, 2;
	add.s32 	%r495, %r93, %r494;
	atom.shared.add.u32 	%r496, [%r495], 1;
	setp.eq.s32 	%p60, %r2134, 2147483647;
	selp.b32 	%r497, -2147483648, %r2134, %p60;
	shr.u32 	%r498, %r497, %r2047;
	and.b32  	%r499, %r498, %r92;
	shl.b32 	%r500, %r499, 2;
	add.s32 	%r501, %r93, %r500;
	atom.shared.add.u32 	%r502, [%r501], 1;
	setp.eq.s32 	%p61, %r2133, 2147483647;
	selp.b32 	%r503, -2147483648, %r2133, %p61;
	shr.u32 	%r504, %r503, %r2047;
	and.b32  	%r505, %r504, %r92;
	shl.b32 	%r506, %r505, 2;
	add.s32 	%r507, %r93, %r506;
	atom.shared.add.u32 	%r508, [%r507], 1;
	setp.eq.s32 	%p62, %r2132, 2147483647;
	selp.b32 	%r509, -2147483648, %r2132, %p62;
	shr.u32 	%r510, %r509, %r2047;
	and.b32  	%r511, %r510, %r92;
	shl.b32 	%r512, %r511, 2;
	add.s32 	%r513, %r93, %r512;
	atom.shared.add.u32 	%r514, [%r513], 1;
	bar.sync 	0;
	setp.gt.u32 	%p63, %r1, 255;
	shl.b32 	%r515, %r1, 2;
	add.s32 	%r118, %r390, %r515;
	mov.b32 	%r2127, 0;
	@%p63 bra 	$L__BB11_53;
	ld.shared.u32 	%r517, [%r118];
	mov.b32 	%r518, 0;
	st.shared.u32 	[%r118], %r518;
	ld.shared.u32 	%r519, [%r118+1024];
	st.shared.u32 	[%r118+1024], %r517;
	add.s32 	%r520, %r519, %r517;
	ld.shared.u32 	%r521, [%r118+2048];
	st.shared.u32 	[%r118+2048], %r520;
	add.s32 	%r522, %r521, %r520;
	ld.shared.u32 	%r523, [%r118+3072];
	st.shared.u32 	[%r118+3072], %r522;
	add.s32 	%r524, %r523, %r522;
	ld.shared.u32 	%r525, [%r118+4096];
	st.shared.u32 	[%r118+4096], %r524;
	add.s32 	%r526, %r525, %r524;
	ld.shared.u32 	%r527, [%r118+5120];
	st.shared.u32 	[%r118+5120], %r526;
	add.s32 	%r528, %r527, %r526;
	ld.shared.u32 	%r529, [%r118+6144];
	st.shared.u32 	[%r118+6144], %r528;
	add.s32 	%r530, %r529, %r528;
	ld.shared.u32 	%r531, [%r118+7168];
	st.shared.u32 	[%r118+7168], %r530;
	add.s32 	%r532, %r531, %r530;
	ld.shared.u32 	%r533, [%r118+8192];
	st.shared.u32 	[%r118+8192], %r532;
	add.s32 	%r534, %r533, %r532;
	ld.shared.u32 	%r535, [%r118+9216];
	st.shared.u32 	[%r118+9216], %r534;
	add.s32 	%r536, %r535, %r534;
	ld.shared.u32 	%r537, [%r118+10240];
	st.shared.u32 	[%r118+10240], %r536;
	add.s32 	%r538, %r537, %r536;
	ld.shared.u32 	%r539, [%r118+11264];
	st.shared.u32 	[%r118+11264], %r538;
	add.s32 	%r2127, %r539, %r538;
$L__BB11_53:
	setp.gt.u32 	%p64, %r1, 255;
	shl.b32 	%r540, %r4, 8;
	add.s32 	%r541, %r540, %r1;
	mul.wide.s32 	%rd59, %r541, 4;
	add.s64 	%rd6, %rd2, %rd59;
	@%p64 bra 	$L__BB11_55;
	or.b32  	%r542, %r2127, 1073741824;
	st.volatile.global.u32 	[%rd6], %r542;
$L__BB11_55:
	ld.param.u64 	%rd442, [_ZN3cub18CUB_300001_SM_10006detail10radix_sort29DeviceRadixSortOnesweepKernelINS1_5radix10policy_hubIffyE10Policy1000ELNS0_9SortOrderE0EffyiiNS1_21identity_decomposer_tEEEvPT5_SB_PT3_PKSC_PT1_PKSG_PT2_PKSK_T4_iiT6__param_7];
	setp.lt.u32 	%p65, %r1, 256;
	setp.eq.s32 	%p66, %r2127, 6528;
	and.pred  	%p67, %p65, %p66;
	selp.u32 	%r543, 1, 0, %p67;
	{ 
	.reg .pred 	%p1; 
	.reg .pred 	%p2; 
	setp.ne.u32 	%p1, %r543, 0; 
	bar.red.or.pred 	%p2, 0, %p1; 
	selp.u32 	%r544, 1, 0, %p2; 
	}
	setp.eq.s32 	%p68, %r544, 0;
	and.b32  	%r545, %r1, 992;
	and.b32  	%r546, %r1, 31;
	mul.lo.s32 	%r547, %r545, 17;
	or.b32  	%r548, %r547, %r546;
	cvt.u64.u32 	%rd7, %r548;
	add.s64 	%rd61, %rd7, %rd4;
	cvta.to.global.u64 	%rd62, %rd442;
	shl.b64 	%rd63, %rd61, 2;
	add.s64 	%rd8, %rd62, %rd63;
	cvt.u64.u32 	%rd9, %r1;
	@%p68 bra 	$L__BB11_175;
	setp.gt.u32 	%p69, %r1, 255;
	shl.b32 	%r550, %r1, 3;
	add.s32 	%r552, %r390, %r550;
	add.s32 	%r121, %r552, 26112;
	@%p69 bra 	$L__BB11_64;
	ld.param.u64 	%rd436, [_ZN3cub18CUB_300001_SM_10006detail10radix_sort29DeviceRadixSortOnesweepKernelINS1_5radix10policy_hubIffyE10Policy1000ELNS0_9SortOrderE0EffyiiNS1_21identity_decomposer_tEEEvPT5_SB_PT3_PKSC_PT1_PKSG_PT2_PKSK_T4_iiT6__param_3];
	cvta.to.global.u64 	%rd64, %rd436;
	shl.b64 	%rd65, %rd9, 3;
	add.s64 	%rd66, %rd64, %rd65;
	ld.global.u64 	%rd67, [%rd66];
	setp.gt.u32 	%p70, %r1, %r117;
	selp.b64 	%rd68, 6528, 0, %p70;
	sub.s64 	%rd455, %rd67, %rd68;
	st.shared.u64 	[%r121], %rd455;
	setp.lt.s32 	%p71, %r4, 1;
	mov.u32 	%r2131, %r2127;
	@%p71 bra 	$L__BB11_63;
	mov.b32 	%r2129, -1;
	mov.u32 	%r2128, %r4;
	mov.u32 	%r2131, %r2127;
$L__BB11_59:
	add.s32 	%r125, %r2128, -1;
	shl.b32 	%r554, %r125, 8;
	add.s32 	%r555, %r554, %r1;
	mul.wide.s32 	%rd69, %r555, 4;
	add.s64 	%rd11, %rd2, %rd69;
$L__BB11_60:
	membar.cta;
	ld.volatile.global.u32 	%r126, [%rd11];
	setp.eq.s32 	%p72, %r126, 0;
	@%p72 bra 	$L__BB11_60;
	and.b32  	%r556, %r126, 1073741823;
	add.s32 	%r2131, %r556, %r2131;
	setp.gt.s32 	%p73, %r126, -1;
	vote.sync.ballot.b32 	%r2129, %p73, %r2129;
	setp.gt.u32 	%p75, %r2128, 1;
	and.pred  	%p76, %p73, %p75;
	mov.u32 	%r2128, %r125;
	@%p76 bra 	$L__BB11_59;
	ld.shared.u64 	%rd455, [%r121];
$L__BB11_63:
	or.b32  	%r557, %r2131, -2147483648;
	st.volatile.global.u32 	[%rd6], %r557;
	sub.s32 	%r560, %r2131, %r2127;
	cvt.s64.s32 	%rd72, %r560;
	add.s64 	%rd73, %rd455, %rd72;
	st.shared.u64 	[%r121], %rd73;
$L__BB11_64:
	ld.param.u32 	%r2033, [_ZN3cub18CUB_300001_SM_10006detail10radix_sort29DeviceRadixSortOnesweepKernelINS1_5radix10policy_hubIffyE10Policy1000ELNS0_9SortOrderE0EffyiiNS1_21identity_decomposer_tEEEvPT5_SB_PT3_PKSC_PT1_PKSG_PT2_PKSK_T4_iiT6__param_8];
	ld.param.u64 	%rd432, [_ZN3cub18CUB_300001_SM_10006detail10radix_sort29DeviceRadixSortOnesweepKernelINS1_5radix10policy_hubIffyE10Policy1000ELNS0_9SortOrderE0EffyiiNS1_21identity_decomposer_tEEEvPT5_SB_PT3_PKSC_PT1_PKSG_PT2_PKSK_T4_iiT6__param_2];
	setp.gt.u32 	%p77, %r1, 255;
	setp.lt.s32 	%p78, %r5, %r2033;
	setp.eq.s64 	%p79, %rd432, 0;
	or.pred  	%p80, %p79, %p78;
	or.pred  	%p81, %p77, %p80;
	@%p81 bra 	$L__BB11_66;
	ld.param.u64 	%rd433, [_ZN3cub18CUB_300001_SM_10006detail10radix_sort29DeviceRadixSortOnesweepKernelINS1_5radix10policy_hubIffyE10Policy1000ELNS0_9SortOrderE0EffyiiNS1_21identity_decomposer_tEEEvPT5_SB_PT3_PKSC_PT1_PKSG_PT2_PKSK_T4_iiT6__param_2];
	ld.shared.u64 	%rd74, [%r121];
	setp.gt.u32 	%p82, %r1, %r117;
	selp.b64 	%rd75, 6528, 0, %p82;
	cvt.s64.s32 	%rd76, %r2127;
	add.s64 	%rd77, %rd75, %rd76;
	add.s64 	%rd78, %rd77, %rd74;
	cvta.to.global.u64 	%rd79, %rd433;
	shl.b64 	%rd80, %rd9, 3;
	add.s64 	%rd81, %rd79, %rd80;
	st.global.u64 	[%rd81], %rd78;
$L__BB11_66:
	ld.param.u32 	%r2034, [_ZN3cub18CUB_300001_SM_10006detail10radix_sort29DeviceRadixSortOnesweepKernelINS1_5radix10policy_hubIffyE10Policy1000ELNS0_9SortOrderE0EffyiiNS1_21identity_decomposer_tEEEvPT5_SB_PT3_PKSC_PT1_PKSG_PT2_PKSK_T4_iiT6__param_8];
	setp.gt.s32 	%p83, %r5, %r2034;
	bar.sync 	0;
	shl.b32 	%r561, %r117, 3;
	add.s32 	%r563, %r390, %r561;
	ld.shared.u64 	%rd14, [%r563+26112];
	setp.gt.s32 	%p84, %r2148, -1;
	selp.b32 	%r564, -1, -2147483648, %p84;
	xor.b32  	%r2148, %r564, %r2148;
	setp.gt.s32 	%p85, %r2147, -1;
	selp.b32 	%r565, -1, -2147483648, %p85;
	xor.b32  	%r2147, %r565, %r2147;
	setp.gt.s32 	%p86, %r2146, -1;
	selp.b32 	%r566, -1, -2147483648, %p86;
	xor.b32  	%r2146, %r566, %r2146;
	setp.gt.s32 	%p87, %r2145, -1;
	selp.b32 	%r567, -1, -2147483648, %p87;
	xor.b32  	%r2145, %r567, %r2145;
	setp.gt.s32 	%p88, %r2144, -1;
	selp.b32 	%r568, -1, -2147483648, %p88;
	xor.b32  	%r2144, %r568, %r2144;
	setp.gt.s32 	%p89, %r2143, -1;
	selp.b32 	%r569, -1, -2147483648, %p89;
	xor.b32  	%r2143, %r569, %r2143;
	setp.gt.s32 	%p90, %r2142, -1;
	selp.b32 	%r570, -1, -2147483648, %p90;
	xor.b32  	%r2142, %r570, %r2142;
	setp.gt.s32 	%p91, %r2141, -1;
	selp.b32 	%r571, -1, -2147483648, %p91;
	xor.b32  	%r2141, %r571, %r2141;
	setp.gt.s32 	%p92, %r2140, -1;
	selp.b32 	%r572, -1, -2147483648, %p92;
	xor.b32  	%r2140, %r572, %r2140;
	setp.gt.s32 	%p93, %r2139, -1;
	selp.b32 	%r573, -1, -2147483648, %p93;
	xor.b32  	%r2139, %r573, %r2139;
	setp.gt.s32 	%p94, %r2138, -1;
	selp.b32 	%r574, -1, -2147483648, %p94;
	xor.b32  	%r2138, %r574, %r2138;
	setp.gt.s32 	%p95, %r2137, -1;
	selp.b32 	%r575, -1, -2147483648, %p95;
	xor.b32  	%r2137, %r575, %r2137;
	setp.gt.s32 	%p96, %r2136, -1;
	selp.b32 	%r576, -1, -2147483648, %p96;
	xor.b32  	%r2136, %r576, %r2136;
	setp.gt.s32 	%p97, %r2135, -1;
	selp.b32 	%r577, -1, -2147483648, %p97;
	xor.b32  	%r2135, %r577, %r2135;
	setp.gt.s32 	%p98, %r2134, -1;
	selp.b32 	%r578, -1, -2147483648, %p98;
	xor.b32  	%r2134, %r578, %r2134;
	setp.gt.s32 	%p99, %r2133, -1;
	selp.b32 	%r579, -1, -2147483648, %p99;
	xor.b32  	%r2133, %r579, %r2133;
	setp.gt.s32 	%p100, %r2132, -1;
	selp.b32 	%r580, -1, -2147483648, %p100;
	xor.b32  	%r2132, %r580, %r2132;
	@%p83 bra 	$L__BB11_68;
	add.s64 	%rd82, %rd14, %rd7;
	shl.b64 	%rd83, %rd82, 2;
	add.s64 	%rd84, %rd1, %rd83;
	st.global.u32 	[%rd84], %r2148;
	st.global.u32 	[%rd84+128], %r2147;
	st.global.u32 	[%rd84+256], %r2146;
	st.global.u32 	[%rd84+384], %r2145;
	st.global.u32 	[%rd84+512], %r2144;
	st.global.u32 	[%rd84+640], %r2143;
	st.global.u32 	[%rd84+768], %r2142;
	st.global.u32 	[%rd84+896], %r2141;
	st.global.u32 	[%rd84+1024], %r2140;
	st.global.u32 	[%rd84+1152], %r2139;
	st.global.u32 	[%rd84+1280], %r2138;
	st.global.u32 	[%rd84+1408], %r2137;
	st.global.u32 	[%rd84+1536], %r2136;
	st.global.u32 	[%rd84+1664], %r2135;
	st.global.u32 	[%rd84+1792], %r2134;
	st.global.u32 	[%rd84+1920], %r2133;
	st.global.u32 	[%rd84+2048], %r2132;
	bra.uni 	$L__BB11_102;
$L__BB11_68:
	ld.param.u32 	%r2035, [_ZN3cub18CUB_300001_SM_10006detail10radix_sort29DeviceRadixSortOnesweepKernelINS1_5radix10policy_hubIffyE10Policy1000ELNS0_9SortOrderE0EffyiiNS1_21identity_decomposer_tEEEvPT5_SB_PT3_PKSC_PT1_PKSG_PT2_PKSK_T4_iiT6__param_8];
	cvt.u32.u64 	%r581, %rd7;
	mad.lo.s32 	%r147, %r4, -6528, %r2035;
	setp.ge.s32 	%p101, %r581, %r147;
	add.s64 	%rd85, %rd14, %rd7;
	shl.b64 	%rd86, %rd85, 2;
	add.s64 	%rd15, %rd1, %rd86;
	@%p101 bra 	$L__BB11_70;
	st.global.u32 	[%rd15], %r2148;
$L__BB11_70:
	add.s32 	%r583, %r581, 32;
	setp.ge.s32 	%p102, %r583, %r147;
	@%p102 bra 	$L__BB11_72;
	st.global.u32 	[%rd15+128], %r2147;
$L__BB11_72:
	add.s32 	%r585, %r581, 64;
	setp.ge.s32 	%p103, %r585, %r147;
	@%p103 bra 	$L__BB11_74;
	st.global.u32 	[%rd15+256], %r2146;
$L__BB11_74:
	add.s32 	%r587, %r581, 96;
	setp.ge.s32 	%p104, %r587, %r147;
	@%p104 bra 	$L__BB11_76;
	st.global.u32 	[%rd15+384], %r2145;
$L__BB11_76:
	add.s32 	%r589, %r581, 128;
	setp.ge.s32 	%p105, %r589, %r147;
	@%p105 bra 	$L__BB11_78;
	st.global.u32 	[%rd15+512], %r2144;
$L__BB11_78:
	add.s32 	%r591, %r581, 160;
	setp.ge.s32 	%p106, %r591, %r147;
	@%p106 bra 	$L__BB11_80;
	st.global.u32 	[%rd15+640], %r2143;
$L__BB11_80:
	add.s32 	%r593, %r581, 192;
	setp.ge.s32 	%p107, %r593, %r147;
	@%p107 bra 	$L__BB11_82;
	st.global.u32 	[%rd15+768], %r2142;
$L__BB11_82:
	add.s32 	%r595, %r581, 224;
	setp.ge.s32 	%p108, %r595, %r147;
	@%p108 bra 	$L__BB11_84;
	st.global.u32 	[%rd15+896], %r2141;
$L__BB11_84:
	add.s32 	%r597, %r581, 256;
	setp.ge.s32 	%p109, %r597, %r147;
	@%p109 bra 	$L__BB11_86;
	st.global.u32 	[%rd15+1024], %r2140;
$L__BB11_86:
	add.s32 	%r599, %r581, 288;
	setp.ge.s32 	%p110, %r599, %r147;
	@%p110 bra 	$L__BB11_88;
	st.global.u32 	[%rd15+1152], %r2139;
$L__BB11_88:
	add.s32 	%r601, %r581, 320;
	setp.ge.s32 	%p111, %r601, %r147;
	@%p111 bra 	$L__BB11_90;
	st.global.u32 	[%rd15+1280], %r2138;
$L__BB11_90:
	add.s32 	%r603, %r581, 352;
	setp.ge.s32 	%p112, %r603, %r147;
	@%p112 bra 	$L__BB11_92;
	st.global.u32 	[%rd15+1408], %r2137;
$L__BB11_92:
	add.s32 	%r605, %r581, 384;
	setp.ge.s32 	%p113, %r605, %r147;
	@%p113 bra 	$L__BB11_94;
	st.global.u32 	[%rd15+1536], %r2136;
$L__BB11_94:
	add.s32 	%r607, %r581, 416;
	setp.ge.s32 	%p114, %r607, %r147;
	@%p114 bra 	$L__BB11_96;
	st.global.u32 	[%rd15+1664], %r2135;
$L__BB11_96:
	add.s32 	%r609, %r581, 448;
	setp.ge.s32 	%p115, %r609, %r147;
	@%p115 bra 	$L__BB11_98;
	st.global.u32 	[%rd15+1792], %r2134;
$L__BB11_98:
	add.s32 	%r611, %r581, 480;
	setp.ge.s32 	%p116, %r611, %r147;
	@%p116 bra 	$L__BB11_100;
	st.global.u32 	[%rd15+1920], %r2133;
$L__BB11_100:
	add.s32 	%r613, %r581, 512;
	setp.ge.s32 	%p117, %r613, %r147;
	@%p117 bra 	$L__BB11_102;
	st.global.u32 	[%rd15+2048], %r2132;
$L__BB11_102:
	ld.param.u32 	%r2036, [_ZN3cub18CUB_300001_SM_10006detail10radix_sort29DeviceRadixSortOnesweepKernelINS1_5radix10policy_hubIffyE10Policy1000ELNS0_9SortOrderE0EffyiiNS1_21identity_decomposer_tEEEvPT5_SB_PT3_PKSC_PT1_PKSG_PT2_PKSK_T4_iiT6__param_8];
	setp.gt.s32 	%p118, %r5, %r2036;
	@%p118 bra 	$L__BB11_104;
	ld.global.f32 	%f235, [%rd8];
	ld.global.f32 	%f234, [%rd8+128];
	ld.global.f32 	%f233, [%rd8+256];
	ld.global.f32 	%f232, [%rd8+384];
	ld.global.f32 	%f231, [%rd8+512];
	ld.global.f32 	%f230, [%rd8+640];
	ld.global.f32 	%f229, [%rd8+768];
	ld.global.f32 	%f228, [%rd8+896];
	ld.global.f32 	%f227, [%rd8+1024];
	ld.global.f32 	%f226, [%rd8+1152];
	ld.global.f32 	%f225, [%rd8+1280];
	ld.global.f32 	%f224, [%rd8+1408];
	ld.global.f32 	%f223, [%rd8+1536];
	ld.global.f32 	%f222, [%rd8+1664];
	ld.global.f32 	%f221, [%rd8+1792];
	ld.global.f32 	%f220, [%rd8+1920];
	ld.global.f32 	%f219, [%rd8+2048];
	bra.uni 	$L__BB11_138;
$L__BB11_104:
	ld.param.u32 	%r2037, [_ZN3cub18CUB_300001_SM_10006detail10radix_sort29DeviceRadixSortOnesweepKernelINS1_5radix10policy_hubIffyE10Policy1000ELNS0_9SortOrderE0EffyiiNS1_21identity_decomposer_tEEEvPT5_SB_PT3_PKSC_PT1_PKSG_PT2_PKSK_T4_iiT6__param_8];
	cvt.u32.u64 	%r614, %rd7;
	sub.s32 	%r148, %r2037, %r328;
	setp.ge.s32 	%p119, %r614, %r148;
	@%p119 bra 	$L__BB11_106;
	ld.global.f32 	%f235, [%rd8];
$L__BB11_106:
	add.s32 	%r617, %r614, 32;
	setp.ge.s32 	%p120, %r617, %r148;
	@%p120 bra 	$L__BB11_108;
	ld.global.f32 	%f234, [%rd8+128];
$L__BB11_108:
	add.s32 	%r619, %r614, 64;
	setp.ge.s32 	%p121, %r619, %r148;
	@%p121 bra 	$L__BB11_110;
	ld.global.f32 	%f233, [%rd8+256];
$L__BB11_110:
	add.s32 	%r621, %r614, 96;
	setp.ge.s32 	%p122, %r621, %r148;
	@%p122 bra 	$L__BB11_112;
	ld.global.f32 	%f232, [%rd8+384];
$L__BB11_112:
	add.s32 	%r623, %r614, 128;
	setp.ge.s32 	%p123, %r623, %r148;
	@%p123 bra 	$L__BB11_114;
	ld.global.f32 	%f231, [%rd8+512];
$L__BB11_114:
	add.s32 	%r625, %r614, 160;
	setp.ge.s32 	%p124, %r625, %r148;
	@%p124 bra 	$L__BB11_116;
	ld.global.f32 	%f230, [%rd8+640];
$L__BB11_116:
	add.s32 	%r627, %r614, 192;
	setp.ge.s32 	%p125, %r627, %r148;
	@%p125 bra 	$L__BB11_118;
	ld.global.f32 	%f229, [%rd8+768];
$L__BB11_118:
	add.s32 	%r629, %r614, 224;
	setp.ge.s32 	%p126, %r629, %r148;
	@%p126 bra 	$L__BB11_120;
	ld.global.f32 	%f228, [%rd8+896];
$L__BB11_120:
	add.s32 	%r631, %r614, 256;
	setp.ge.s32 	%p127, %r631, %r148;
	@%p127 bra 	$L__BB11_122;
	ld.global.f32 	%f227, [%rd8+1024];
$L__BB11_122:
	add.s32 	%r633, %r614, 288;
	setp.ge.s32 	%p128, %r633, %r148;
	@%p128 bra 	$L__BB11_124;
	ld.global.f32 	%f226, [%rd8+1152];
$L__BB11_124:
	add.s32 	%r635, %r614, 320;
	setp.ge.s32 	%p129, %r635, %r148;
	@%p129 bra 	$L__BB11_126;
	ld.global.f32 	%f225, [%rd8+1280];
$L__BB11_126:
	add.s32 	%r637, %r614, 352;
	setp.ge.s32 	%p130, %r637, %r148;
	@%p130 bra 	$L__BB11_128;
	ld.global.f32 	%f224, [%rd8+1408];
$L__BB11_128:
	add.s32 	%r639, %r614, 384;
	setp.ge.s32 	%p131, %r639, %r148;
	@%p131 bra 	$L__BB11_130;
	ld.global.f32 	%f223, [%rd8+1536];
$L__BB11_130:
	add.s32 	%r641, %r614, 416;
	setp.ge.s32 	%p132, %r641, %r148;
	@%p132 bra 	$L__BB11_132;
	ld.global.f32 	%f222, [%rd8+1664];
$L__BB11_132:
	add.s32 	%r643, %r614, 448;
	setp.ge.s32 	%p133, %r643, %r148;
	@%p133 bra 	$L__BB11_134;
	ld.global.f32 	%f221, [%rd8+1792];
$L__BB11_134:
	add.s32 	%r645, %r614, 480;
	setp.ge.s32 	%p134, %r645, %r148;
	@%p134 bra 	$L__BB11_136;
	ld.global.f32 	%f220, [%rd8+1920];
$L__BB11_136:
	add.s32 	%r647, %r614, 512;
	setp.ge.s32 	%p135, %r647, %r148;
	@%p135 bra 	$L__BB11_138;
	ld.global.f32 	%f219, [%rd8+2048];
$L__BB11_138:
	ld.param.u32 	%r2038, [_ZN3cub18CUB_300001_SM_10006detail10radix_sort29DeviceRadixSortOnesweepKernelINS1_5radix10policy_hubIffyE10Policy1000ELNS0_9SortOrderE0EffyiiNS1_21identity_decomposer_tEEEvPT5_SB_PT3_PKSC_PT1_PKSG_PT2_PKSK_T4_iiT6__param_8];
	mad.lo.s32 	%r648, %r4, 6528, 6528;
	setp.gt.s32 	%p136, %r648, %r2038;
	@%p136 bra 	$L__BB11_140;
	ld.param.u64 	%rd439, [_ZN3cub18CUB_300001_SM_10006detail10radix_sort29DeviceRadixSortOnesweepKernelINS1_5radix10policy_hubIffyE10Policy1000ELNS0_9SortOrderE0EffyiiNS1_21identity_decomposer_tEEEvPT5_SB_PT3_PKSC_PT1_PKSG_PT2_PKSK_T4_iiT6__param_6];
	add.s64 	%rd87, %rd14, %rd7;
	cvta.to.global.u64 	%rd88, %rd439;
	shl.b64 	%rd89, %rd87, 2;
	add.s64 	%rd90, %rd88, %rd89;
	st.global.f32 	[%rd90], %f235;
	st.global.f32 	[%rd90+128], %f234;
	st.global.f32 	[%rd90+256], %f233;
	st.global.f32 	[%rd90+384], %f232;
	st.global.f32 	[%rd90+512], %f231;
	st.global.f32 	[%rd90+640], %f230;
	st.global.f32 	[%rd90+768], %f229;
	st.global.f32 	[%rd90+896], %f228;
	st.global.f32 	[%rd90+1024], %f227;
	st.global.f32 	[%rd90+1152], %f226;
	st.global.f32 	[%rd90+1280], %f225;
	st.global.f32 	[%rd90+1408], %f224;
	st.global.f32 	[%rd90+1536], %f223;
	st.global.f32 	[%rd90+1664], %f222;
	st.global.f32 	[%rd90+1792], %f221;
	st.global.f32 	[%rd90+1920], %f220;
	st.global.f32 	[%rd90+2048], %f219;
	bra.uni 	$L__BB11_174;
$L__BB11_140:
	ld.param.u32 	%r2039, [_ZN3cub18CUB_300001_SM_10006detail10radix_sort29DeviceRadixSortOnesweepKernelINS1_5radix10policy_hubIffyE10Policy1000ELNS0_9SortOrderE0EffyiiNS1_21identity_decomposer_tEEEvPT5_SB_PT3_PKSC_PT1_PKSG_PT2_PKSK_T4_iiT6__param_8];
	ld.param.u64 	%rd440, [_ZN3cub18CUB_300001_SM_10006detail10radix_sort29DeviceRadixSortOnesweepKernelINS1_5radix10policy_hubIffyE10Policy1000ELNS0_9SortOrderE0EffyiiNS1_21identity_decomposer_tEEEvPT5_SB_PT3_PKSC_PT1_PKSG_PT2_PKSK_T4_iiT6__param_6];
	cvt.u32.u64 	%r649, %rd7;
	mad.lo.s32 	%r149, %r4, -6528, %r2039;
	setp.ge.s32 	%p137, %r649, %r149;
	add.s64 	%rd91, %rd14, %rd7;
	cvta.to.global.u64 	%rd92, %rd440;
	shl.b64 	%rd93, %rd91, 2;
	add.s64 	%rd16, %rd92, %rd93;
	@%p137 bra 	$L__BB11_142;
	st.global.f32 	[%rd16], %f235;
$L__BB11_142:
	add.s32 	%r651, %r649, 32;
	setp.ge.s32 	%p138, %r651, %r149;
	@%p138 bra 	$L__BB11_144;
	st.global.f32 	[%rd16+128], %f234;
$L__BB11_144:
	add.s32 	%r653, %r649, 64;
	setp.ge.s32 	%p139, %r653, %r149;
	@%p139 bra 	$L__BB11_146;
	st.global.f32 	[%rd16+256], %f233;
$L__BB11_146:
	add.s32 	%r655, %r649, 96;
	setp.ge.s32 	%p140, %r655, %r149;
	@%p140 bra 	$L__BB11_148;
	st.global.f32 	[%rd16+384], %f232;
$L__BB11_148:
	add.s32 	%r657, %r649, 128;
	setp.ge.s32 	%p141, %r657, %r149;
	@%p141 bra 	$L__BB11_150;
	st.global.f32 	[%rd16+512], %f231;
$L__BB11_150:
	add.s32 	%r659, %r649, 160;
	setp.ge.s32 	%p142, %r659, %r149;
	@%p142 bra 	$L__BB11_152;
	st.global.f32 	[%rd16+640], %f230;
$L__BB11_152:
	add.s32 	%r661, %r649, 192;
	setp.ge.s32 	%p143, %r661, %r149;
	@%p143 bra 	$L__BB11_154;
	st.global.f32 	[%rd16+768], %f229;
$L__BB11_154:
	add.s32 	%r663, %r649, 224;
	setp.ge.s32 	%p144, %r663, %r149;
	@%p144 bra 	$L__BB11_156;
	st.global.f32 	[%rd16+896], %f228;
$L__BB11_156:
	add.s32 	%r665, %r649, 256;
	setp.ge.s32 	%p145, %r665, %r149;
	@%p145 bra 	$L__BB11_158;
	st.global.f32 	[%rd16+1024], %f227;
$L__BB11_158:
	add.s32 	%r667, %r649, 288;
	setp.ge.s32 	%p146, %r667, %r149;
	@%p146 bra 	$L__BB11_160;
	st.global.f32 	[%rd16+1152], %f226;
$L__BB11_160:
	add.s32 	%r669, %r649, 320;
	setp.ge.s32 	%p147, %r669, %r149;
	@%p147 bra 	$L__BB11_162;
	st.global.f32 	[%rd16+1280], %f225;
$L__BB11_162:
	add.s32 	%r671, %r649, 352;
	setp.ge.s32 	%p148, %r671, %r149;
	@%p148 bra 	$L__BB11_164;
	st.global.f32 	[%rd16+1408], %f224;
$L__BB11_164:
	add.s32 	%r673, %r649, 384;
	setp.ge.s32 	%p149, %r673, %r149;
	@%p149 bra 	$L__BB11_166;
	st.global.f32 	[%rd16+1536], %f223;
$L__BB11_166:
	add.s32 	%r675, %r649, 416;
	setp.ge.s32 	%p150, %r675, %r149;
	@%p150 bra 	$L__BB11_168;
	st.global.f32 	[%rd16+1664], %f222;
$L__BB11_168:
	add.s32 	%r677, %r649, 448;
	setp.ge.s32 	%p151, %r677, %r149;
	@%p151 bra 	$L__BB11_170;
	st.global.f32 	[%rd16+1792], %f221;
$L__BB11_170:
	add.s32 	%r679, %r649, 480;
	setp.ge.s32 	%p152, %r679, %r149;
	@%p152 bra 	$L__BB11_172;
	st.global.f32 	[%rd16+1920], %f220;
$L__BB11_172:
	add.s32 	%r681, %r649, 512;
	setp.ge.s32 	%p153, %r681, %r149;
	@%p153 bra 	$L__BB11_174;
	st.global.f32 	[%rd16+2048], %f219;
$L__BB11_174:
	// begin inline asm
	exit;
	// end inline asm
$L__BB11_175:
	mul.hi.u32 	%r682, %r1, 357913942;
	add.s32 	%r683, %r682, %r1;
	shl.b32 	%r684, %r683, 2;
	add.s32 	%r686, %r390, %r684;
	add.s32 	%r167, %r686, 13328;
	st.shared.u32 	[%r686+13328], %r2127;
	bar.sync 	0;
	setp.gt.u32 	%p154, %r1, 31;
	@%p154 bra 	$L__BB11_177;
	mad.lo.s32 	%r718, %r1, 52, %r390;
	ld.shared.u32 	%r719, [%r718+13328];
	ld.shared.u32 	%r720, [%r718+13332];
	ld.shared.u32 	%r721, [%r718+13336];
	ld.shared.u32 	%r722, [%r718+13340];
	ld.shared.u32 	%r723, [%r718+13344];
	ld.shared.u32 	%r724, [%r718+13348];
	ld.shared.u32 	%r725, [%r718+13352];
	ld.shared.u32 	%r726, [%r718+13356];
	ld.shared.u32 	%r727, [%r718+13360];
	ld.shared.u32 	%r728, [%r718+13364];
	ld.shared.u32 	%r729, [%r718+13368];
	ld.shared.u32 	%r730, [%r718+13372];
	add.s32 	%r731, %r720, %r719;
	add.s32 	%r732, %r731, %r721;
	add.s32 	%r733, %r732, %r722;
	add.s32 	%r734, %r733, %r723;
	add.s32 	%r735, %r734, %r724;
	add.s32 	%r736, %r735, %r725;
	add.s32 	%r737, %r736, %r726;
	add.s32 	%r738, %r737, %r727;
	add.s32 	%r739, %r738, %r728;
	add.s32 	%r740, %r739, %r729;
	add.s32 	%r691, %r740, %r730;
	mov.b32 	%r689, 1;
	mov.b32 	%r714, 0;
	mov.b32 	%r716, -1;
	// begin inline asm
	{  .reg .s32 r0;  .reg .pred p;  shfl.sync.up.b32 r0|p, %r691, %r689, %r714, %r716;  @p add.s32 r0, r0, %r691;  mov.s32 %r687, r0;}
	// end inline asm
	mov.b32 	%r695, 2;
	// begin inline asm
	{  .reg .s32 r0;  .reg .pred p;  shfl.sync.up.b32 r0|p, %r687, %r695, %r714, %r716;  @p add.s32 r0, r0, %r687;  mov.s32 %r693, r0;}
	// end inline asm
	mov.b32 	%r701, 4;
	// begin inline asm
	{  .reg .s32 r0;  .reg .pred p;  shfl.sync.up.b32 r0|p, %r693, %r701, %r714, %r716;  @p add.s32 r0, r0, %r693;  mov.s32 %r699, r0;}
	// end inline asm
	mov.b32 	%r707, 8;
	// begin inline asm
	{  .reg .s32 r0;  .reg .pred p;  shfl.sync.up.b32 r0|p, %r699, %r707, %r714, %r716;  @p add.s32 r0, r0, %r699;  mov.s32 %r705, r0;}
	// end inline asm
	mov.b32 	%r713, 16;
	// begin inline asm
	{  .reg .s32 r0;  .reg .pred p;  shfl.sync.up.b32 r0|p, %r705, %r713, %r714, %r716;  @p add.s32 r0, r0, %r705;  mov.s32 %r711, r0;}
	// end inline asm
	sub.s32 	%r741, %r711, %r691;
	add.s32 	%r742, %r719, %r741;
	add.s32 	%r743, %r720, %r742;
	add.s32 	%r744, %r721, %r743;
	add.s32 	%r745, %r722, %r744;
	add.s32 	%r746, %r723, %r745;
	add.s32 	%r747, %r724, %r746;
	add.s32 	%r748, %r725, %r747;
	add.s32 	%r749, %r726, %r748;
	add.s32 	%r750, %r727, %r749;
	add.s32 	%r751, %r728, %r750;
	add.s32 	%r752, %r729, %r751;
	st.shared.u32 	[%r718+13328], %r741;
	st.shared.u32 	[%r718+13332], %r742;
	st.shared.u32 	[%r718+13336], %r743;
	st.shared.u32 	[%r718+13340], %r744;
	st.shared.u32 	[%r718+13344], %r745;
	st.shared.u32 	[%r718+13348], %r746;
	st.shared.u32 	[%r718+13352], %r747;
	st.shared.u32 	[%r718+13356], %r748;
	st.shared.u32 	[%r718+13360], %r749;
	st.shared.u32 	[%r718+13364], %r750;
	st.shared.u32 	[%r718+13368], %r751;
	st.shared.u32 	[%r718+13372], %r752;
$L__BB11_177:
	setp.gt.u32 	%p155, %r1, 255;
	bar.sync 	0;
	ld.shared.u32 	%r168, [%r167];
	@%p155 bra 	$L__BB11_179;
	ld.shared.u32 	%r756, [%r118];
	add.s32 	%r757, %r756, %r168;
	st.shared.u32 	[%r118], %r757;
	ld.shared.u32 	%r758, [%r118+1024];
	add.s32 	%r759, %r758, %r168;
	st.shared.u32 	[%r118+1024], %r759;
	ld.shared.u32 	%r760, [%r118+2048];
	add.s32 	%r761, %r760, %r168;
	st.shared.u32 	[%r118+2048], %r761;
	ld.shared.u32 	%r762, [%r118+3072];
	add.s32 	%r763, %r762, %r168;
	st.shared.u32 	[%r118+3072], %r763;
	ld.shared.u32 	%r764, [%r118+4096];
	add.s32 	%r765, %r764, %r168;
	st.shared.u32 	[%r118+4096], %r765;
	ld.shared.u32 	%r766, [%r118+5120];
	add.s32 	%r767, %r766, %r168;
	st.shared.u32 	[%r118+5120], %r767;
	ld.shared.u32 	%r768, [%r118+6144];
	add.s32 	%r769, %r768, %r168;
	st.shared.u32 	[%r118+6144], %r769;
	ld.shared.u32 	%r770, [%r118+7168];
	add.s32 	%r771, %r770, %r168;
	st.shared.u32 	[%r118+7168], %r771;
	ld.shared.u32 	%r772, [%r118+8192];
	add.s32 	%r773, %r772, %r168;
	st.shared.u32 	[%r118+8192], %r773;
	ld.shared.u32 	%r774, [%r118+9216];
	add.s32 	%r775, %r774, %r168;
	st.shared.u32 	[%r118+9216], %r775;
	ld.shared.u32 	%r776, [%r118+10240];
	add.s32 	%r777, %r776, %r168;
	st.shared.u32 	[%r118+10240], %r777;
	ld.shared.u32 	%r778, [%r118+11264];
	add.s32 	%r779, %r778, %r168;
	st.shared.u32 	[%r118+11264], %r779;
$L__BB11_179:
	ld.param.u32 	%r2085, [_ZN3cub18CUB_300001_SM_10006detail10radix_sort29DeviceRadixSortOnesweepKernelINS1_5radix10policy_hubIffyE10Policy1000ELNS0_9SortOrderE0EffyiiNS1_21identity_decomposer_tEEEvPT5_SB_PT3_PKSC_PT1_PKSG_PT2_PKSK_T4_iiT6__param_10];
	ld.param.u32 	%r2048, [_ZN3cub18CUB_300001_SM_10006detail10radix_sort29DeviceRadixSortOnesweepKernelINS1_5radix10policy_hubIffyE10Policy1000ELNS0_9SortOrderE0EffyiiNS1_21identity_decomposer_tEEEvPT5_SB_PT3_PKSC_PT1_PKSG_PT2_PKSK_T4_iiT6__param_9];
	shl.b32 	%r806, %r1, 5;
	and.b32  	%r807, %r806, 31744;
	add.s32 	%r169, %r390, %r807;
	bar.sync 	0;
	// begin inline asm
	mov.u32 %r780, %lanemask_le;
	// end inline asm
	setp.eq.s32 	%p156, %r2148, 2147483647;
	selp.b32 	%r809, -2147483648, %r2148, %p156;
	shr.u32 	%r810, %r809, %r2048;
	mov.b32 	%r811, -1;
	shl.b32 	%r812, %r811, %r2085;
	not.b32 	%r171, %r812;
	and.b32  	%r803, %r810, %r171;
	mov.b32 	%r783, 1;
	// begin inline asm
	{
    .reg .pred p;
    and.b32 %r781, %r803, %r783;    setp.ne.u32 p, %r781, 0;
    vote.ballot.sync.b32 %r781, p, 0xffffffff;
    @!p not.b32 %r781, %r781;
}

	// end inline asm
	mov.b32 	%r786, 2;
	// begin inline asm
	{
    .reg .pred p;
    and.b32 %r784, %r803, %r786;    setp.ne.u32 p, %r784, 0;
    vote.ballot.sync.b32 %r784, p, 0xffffffff;
    @!p not.b32 %r784, %r784;
}

	// end inline asm
	and.b32  	%r813, %r784, %r781;
	mov.b32 	%r789, 4;
	// begin inline asm
	{
    .reg .pred p;
    and.b32 %r787, %r803, %r789;    setp.ne.u32 p, %r787, 0;
    vote.ballot.sync.b32 %r787, p, 0xffffffff;
    @!p not.b32 %r787, %r787;
}

	// end inline asm
	and.b32  	%r814, %r787, %r813;
	mov.b32 	%r792, 8;
	// begin inline asm
	{
    .reg .pred p;
    and.b32 %r790, %r803, %r792;    setp.ne.u32 p, %r790, 0;
    vote.ballot.sync.b32 %r790, p, 0xffffffff;
    @!p not.b32 %r790, %r790;
}

	// end inline asm
	and.b32  	%r815, %r790, %r814;
	mov.b32 	%r795, 16;
	// begin inline asm
	{
    .reg .pred p;
    and.b32 %r793, %r803, %r795;    setp.ne.u32 p, %r793, 0;
    vote.ballot.sync.b32 %r793, p, 0xffffffff;
    @!p not.b32 %r793, %r793;
}

	// end inline asm
	and.b32  	%r816, %r793, %r815;
	mov.b32 	%r798, 32;
	// begin inline asm
	{
    .reg .pred p;
    and.b32 %r796, %r803, %r798;    setp.ne.u32 p, %r796, 0;
    vote.ballot.sync.b32 %r796, p, 0xffffffff;
    @!p not.b32 %r796, %r796;
}

	// end inline asm
	and.b32  	%r817, %r796, %r816;
	mov.b32 	%r801, 64;
	// begin inline asm
	{
    .reg .pred p;
    and.b32 %r799, %r803, %r801;    setp.ne.u32 p, %r799, 0;
    vote.ballot.sync.b32 %r799, p, 0xffffffff;
    @!p not.b32 %r799, %r799;
}

	// end inline asm
	and.b32  	%r818, %r799, %r817;
	mov.b32 	%r804, 128;
	// begin inline asm
	{
    .reg .pred p;
    and.b32 %r802, %r803, %r804;    setp.ne.u32 p, %r802, 0;
    vote.ballot.sync.b32 %r802, p, 0xffffffff;
    @!p not.b32 %r802, %r802;
}

	// end inline asm
	and.b32  	%r819, %r802, %r818;
	clz.b32 	%r820, %r819;
	sub.s32 	%r173, 31, %r820;
	and.b32  	%r821, %r780, %r819;
	popc.b32 	%r174, %r821;
	setp.ne.s32 	%p157, %r326, %r173;
	mov.b32 	%r2149, 0;
	@%p157 bra 	$L__BB11_181;
	shl.b32 	%r822, %r803, 2;
	add.s32 	%r823, %r169, %r822;
	atom.shared.add.u32 	%r2149, [%r823], %r174;
$L__BB11_181:
	ld.param.u32 	%r2049, [_ZN3cub18CUB_300001_SM_10006detail10radix_sort29DeviceRadixSortOnesweepKernelINS1_5radix10policy_hubIffyE10Policy1000ELNS0_9SortOrderE0EffyiiNS1_21identity_decomposer_tEEEvPT5_SB_PT3_PKSC_PT1_PKSG_PT2_PKSK_T4_iiT6__param_9];
	shfl.sync.idx.b32	%r849|%p158, %r2149, %r173, 31, -1;
	add.s32 	%r177, %r174, %r849;
	setp.eq.s32 	%p159, %r2147, 2147483647;
	selp.b32 	%r850, -2147483648, %r2147, %p159;
	shr.u32 	%r851, %r850, %r2049;
	and.b32  	%r846, %r851, %r171;
	mov.b32 	%r826, 1;
	// begin inline asm
	{
    .reg .pred p;
    and.b32 %r824, %r846, %r826;    setp.ne.u32 p, %r824, 0;
    vote.ballot.sync.b32 %r824, p, 0xffffffff;
    @!p not.b32 %r824, %r824;
}

	// end inline asm
	mov.b32 	%r829, 2;
	// begin inline asm
	{
    .reg .pred p;
    and.b32 %r827, %r846, %r829;    setp.ne.u32 p, %r827, 0;
    vote.ballot.sync.b32 %r827, p, 0xffffffff;
    @!p not.b32 %r827, %r827;
}

	// end inline asm
	and.b32  	%r852, %r827, %r824;
	mov.b32 	%r832, 4;
	// begin inline asm
	{
    .reg .pred p;
    and.b32 %r830, %r846, %r832;    setp.ne.u32 p, %r830, 0;
    vote.ballot.sync.b32 %r830, p, 0xffffffff;
    @!p not.b32 %r830, %r830;
}

	// end inline asm
	and.b32  	%r853, %r830, %r852;
	mov.b32 	%r835, 8;
	// begin inline asm
	{
    .reg .pred p;
    and.b32 %r833, %r846, %r835;    setp.ne.u32 p, %r833, 0;
    vote.ballot.sync.b32 %r833, p, 0xffffffff;
    @!p not.b32 %r833, %r833;
}

	// end inline asm
	and.b32  	%r854, %r833, %r853;
	mov.b32 	%r838, 16;
	// begin inline asm
	{
    .reg .pred p;
    and.b32 %r836, %r846, %r838;    setp.ne.u32 p, %r836, 0;
    vote.ballot.sync.b32 %r836, p, 0xffffffff;
    @!p not.b32 %r836, %r836;
}

	// end inline asm
	and.b32  	%r855, %r836, %r854;
	mov.b32 	%r841, 32;
	// begin inline asm
	{
    .reg .pred p;
    and.b32 %r839, %r846, %r841;    setp.ne.u32 p, %r839, 0;
    vote.ballot.sync.b32 %r839, p, 0xffffffff;
    @!p not.b32 %r839, %r839;
}

	// end inline asm
	and.b32  	%r856, %r839, %r855;
	mov.b32 	%r844, 64;
	// begin inline asm
	{
    .reg .pred p;
    and.b32 %r842, %r846, %r844;    setp.ne.u32 p, %r842, 0;
    vote.ballot.sync.b32 %r842, p, 0xffffffff;
    @!p not.b32 %r842, %r842;
}

	// end inline asm
	and.b32  	%r857, %r842, %r856;
	mov.b32 	%r847, 128;
	// begin inline asm
	{
    .reg .pred p;
    and.b32 %r845, %r846, %r847;    setp.ne.u32 p, %r845, 0;
    vote.ballot.sync.b32 %r845, p, 0xffffffff;
    @!p not.b32 %r845, %r845;
}

	// end inline asm
	and.b32  	%r858, %r845, %r857;
	clz.b32 	%r859, %r858;
	sub.s32 	%r179, 31, %r859;
	and.b32  	%r860, %r780, %r858;
	popc.b32 	%r180, %r860;
	setp.ne.s32 	%p160, %r326, %r179;
	mov.b32 	%r2150, 0;
	@%p160 bra 	$L__BB11_183;
	shl.b32 	%r861, %r846, 2;
	add.s32 	%r862, %r169, %r861;
	atom.shared.add.u32 	%r2150, [%r862], %r180;
$L__BB11_183:
	ld.param.u32 	%r2050, [_ZN3cub18CUB_300001_SM_10006detail10radix_sort29DeviceRadixSortOnesweepKernelINS1_5radix10policy_hubIffyE10Policy1000ELNS0_9SortOrderE0EffyiiNS1_21identity_decomposer_tEEEvPT5_SB_PT3_PKSC_PT1_PKSG_PT2_PKSK_T4_iiT6__param_9];
	shfl.sync.idx.b32	%r888|%p161, %r2150, %r179, 31, -1;
	add.s32 	%r183, %r180, %r888;
	setp.eq.s32 	%p162, %r2146, 2147483647;
	selp.b32 	%r889, -2147483648, %r2146, %p162;
	shr.u32 	%r890, %r889, %r2050;
	and.b32  	%r885, %r890, %r171;
	mov.b32 	%r865, 1;
	// begin inline asm
	{
    .reg .pred p;
    and.b32 %r863, %r885, %r865;    setp.ne.u32 p, %r863, 0;
    vote.ballot.sync.b32 %r863, p, 0xffffffff;
    @!p not.b32 %r863, %r863;
}

	// end inline asm
	mov.b32 	%r868, 2;
	// begin inline asm
	{
    .reg .pred p;
    and.b32 %r866, %r885, %r868;    setp.ne.u32 p, %r866, 0;
    vote.ballot.sync.b32 %r866, p, 0xffffffff;
    @!p not.b32 %r866, %r866;
}

	// end inline asm
	and.b32  	%r891, %r866, %r863;
	mov.b32 	%r871, 4;
	// begin inline asm
	{
    .reg .pred p;
    and.b32 %r869, %r885, %r871;    setp.ne.u32 p, %r869, 0;
    vote.ballot.sync.b32 %r869, p, 0xffffffff;
    @!p not.b32 %r869, %r869;
}

	// end inline asm
	and.b32  	%r892, %r869, %r891;
	mov.b32 	%r874, 8;
	// begin inline asm
	{
    .reg .pred p;
    and.b32 %r872, %r885, %r874;    setp.ne.u32 p, %r872, 0;
    vote.ballot.sync.b32 %r872, p, 0xffffffff;
    @!p not.b32 %r872, %r872;
}

	// end inline asm
	and.b32  	%r893, %r872, %r892;
	mov.b32 	%r877, 16;
	// begin inline asm
	{
    .reg .pred p;
    and.b32 %r875, %r885, %r877;    setp.ne.u32 p, %r875, 0;
    vote.ballot.sync.b32 %r875, p, 0xffffffff;
    @!p not.b32 %r875, %r875;
}

	// end inline asm
	and.b32  	%r894, %r875, %r893;
	mov.b32 	%r880, 32;
	// begin inline asm
	{
    .reg .pred p;
    and.b32 %r878, %r885, %r880;    setp.ne.u32 p, %r878, 0;
    vote.ballot.sync.b32 %r878, p, 0xffffffff;
    @!p not.b32 %r878, %r878;
}

	// end inline asm
	and.b32  	%r895, %r878, %r894;
	mov.b32 	%r883, 64;
	// begin inline asm
	{
    .reg .pred p;
    and.b32 %r881, %r885, %r883;    setp.ne.u32 p, %r881, 0;
    vote.ballot.sync.b32 %r881, p, 0xffffffff;
    @!p not.b32 %r881, %r881;
}

	// end inline asm
	and.b32  	%r896, %r881, %r895;
	mov.b32 	%r886, 128;
	// begin inline asm
	{
    .reg .pred p;
    and.b32 %r884, %r885, %r886;    setp.ne.u32 p, %r884, 0;
    vote.ballot.sync.b32 %r884, p, 0xffffffff;
    @!p not.b32 %r884, %r884;
}

	// end inline asm
	and.b32  	%r897, %r884, %r896;
	clz.b32 	%r898, %r897;
	sub.s32 	%r185, 31, %r898;
	and.b32  	%r899, %r780, %r897;
	popc.b32 	%r186, %r899;
	setp.ne.s32 	%p163, %r326, %r185;
	mov.b32 	%r2151, 0;
	@%p163 bra 	$L__BB11_185;
	shl.b32 	%r900, %r885, 2;
	add.s32 	%r901, %r169, %r900;
	atom.shared.add.u32 	%r2151, [%r901], %r186;
$L__BB11_185:
	ld.param.u32 	%r2051, [_ZN3cub18CUB_300001_SM_10006detail10radix_sort29DeviceRadixSortOnesweepKernelINS1_5radix10policy_hubIffyE10Policy1000ELNS0_9SortOrderE0EffyiiNS1_21identity_decomposer_tEEEvPT5_SB_PT3_PKSC_PT1_PKSG_PT2_PKSK_T4_iiT6__param_9];
	shfl.sync.idx.b32	%r927|%p164, %r2151, %r185, 31, -1;
	add.s32 	%r189, %r186, %r927;
	setp.eq.s32 	%p165, %r2145, 2147483647;
	selp.b32 	%r928, -2147483648, %r2145, %p165;
	shr.u32 	%r929, %r928, %r2051;
	and.b32  	%r924, %r929, %r171;
	mov.b32 	%r904, 1;
	// begin inline asm
	{
    .reg .pred p;
    and.b32 %r902, %r924, %r904;    setp.ne.u32 p, %r902, 0;
    vote.ballot.sync.b32 %r902, p, 0xffffffff;
    @!p not.b32 %r902, %r902;
}

	// end inline asm
	mov.b32 	%r907, 2;
	// begin inline asm
	{
    .reg .pred p;
    and.b32 %r905, %r924, %r907;    setp.ne.u32 p, %r905, 0;
    vote.ballot.sync.b32 %r905, p, 0xffffffff;
    @!p not.b32 %r905, %r905;
}

	// end inline asm
	and.b32  	%r930, %r905, %r902;
	mov.b32 	%r910, 4;
	// begin inline asm
	{
    .reg .pred p;
    and.b32 %r908, %r924, %r910;    setp.ne.u32 p, %r908, 0;
    vote.ballot.sync.b32 %r908, p, 0xffffffff;
    @!p not.b32 %r908, %r908;
}

	// end inline asm
	and.b32  	%r931, %r908, %r930;
	mov.b32 	%r913, 8;
	// begin inline asm
	{
    .reg .pred p;
    and.b32 %r911, %r924, %r913;    setp.ne.u32 p, %r911, 0;
    vote.ballot.sync.b32 %r911, p, 0xffffffff;
    @!p not.b32 %r911, %r911;
}

	// end inline asm
	and.b32  	%r932, %r911, %r931;
	mov.b32 	%r916, 16;
	// begin inline asm
	{
    .reg .pred p;
    and.b32 %r914, %r924, %r916;    setp.ne.u32 p, %r914, 0;
    vote.ballot.sync.b32 %r914, p, 0xffffffff;
    @!p not.b32 %r914, %r914;
}

	// end inline asm
	and.b32  	%r933, %r914, %r932;
	mov.b32 	%r919, 32;
	// begin inline asm
	{
    .reg .pred p;
    and.b32 %r917, %r924, %r919;    setp.ne.u32 p, %r917, 0;
    vote.ballot.sync.b32 %r917, p, 0xffffffff;
    @!p not.b32 %r917, %r917;
}

	// end inline asm
	and.b32  	%r934, %r917, %r933;
	mov.b32 	%r922, 64;
	// begin inline asm
	{
    .reg .pred p;
    and.b32 %r920, %r924, %r922;    setp.ne.u32 p, %r920, 0;
    vote.ballot.sync.b32 %r920, p, 0xffffffff;
    @!p not.b32 %r920, %r920;
}

	// end inline asm
	and.b32  	%r935, %r920, %r934;
	mov.b32 	%r925, 128;
	// begin inline asm
	{
    .reg .pred p;
    and.b32 %r923, %r924, %r925;    setp.ne.u32 p, %r923, 0;
    vote.ballot.sync.b32 %r923, p, 0xffffffff;
    @!p not.b32 %r923, %r923;
}

	// end inline asm
	and.b32  	%r936, %r923, %r935;
	clz.b32 	%r937, %r936;
	sub.s32 	%r191, 31, %r937;
	and.b32  	%r938, %r780, %r936;
	popc.b32 	%r192, %r938;
	setp.ne.s32 	%p166, %r326, %r191;
	mov.b32 	%r2152, 0;
	@%p166 bra 	$L__BB11_187;
	shl.b32 	%r939, %r924, 2;
	add.s32 	%r940, %r169, %r939;
	atom.shared.add.u32 	%r2152, [%r940], %r192;
$L__BB11_187:
	ld.param.u32 	%r2052, [_ZN3cub18CUB_300001_SM_10006detail10radix_sort29DeviceRadixSortOnesweepKernelINS1_5radix10policy_hubIffyE10Policy1000ELNS0_9SortOrderE0EffyiiNS1_21identity_decomposer_tEEEvPT5_SB_PT3_PKSC_PT1_PKSG_PT2_PKSK_T4_iiT6__param_9];
	shfl.sync.idx.b32	%r966|%p167, %r2152, %r191, 31, -1;
	add.s32 	%r195, %r192, %r966;
	setp.eq.s32 	%p168, %r2144, 2147483647;
	selp.b32 	%r967, -2147483648, %r2144, %p168;
	shr.u32 	%r968, %r967, %r2052;
	and.b32  	%r963, %r968, %r171;
	mov.b32 	%r943, 1;
	// begin inline asm
	{
    .reg .pred p;
    and.b32 %r941, %r963, %r943;    setp.ne.u32 p, %r941, 0;
    vote.ballot.sync.b32 %r941, p, 0xffffffff;
    @!p not.b32 %r941, %r941;
}

	// end inline asm
	mov.b32 	%r946, 2;
	// begin inline asm
	{
    .reg .pred p;
    and.b32 %r944, %r963, %r946;    setp.ne.u32 p, %r944, 0;
    vote.ballot.sync.b32 %r944, p, 0xffffffff;
    @!p not.b32 %r944, %r944;
}

	// end inline asm
	and.b32  	%r969, %r944, %r941;
	mov.b32 	%r949, 4;
	// begin inline asm
	{
    .reg .pred p;
    and.b32 %r947, %r963, %r949;    setp.ne.u32 p, %r947, 0;
    vote.ballot.sync.b32 %r947, p, 0xffffffff;
    @!p not.b32 %r947, %r947;
}

	// end inline asm
	and.b32  	%r970, %r947, %r969;
	mov.b32 	%r952, 8;
	// begin inline asm
	{
    .reg .pred p;
    and.b32 %r950, %r963, %r952;    setp.ne.u32 p, %r950, 0;
    vote.ballot.sync.b32 %r950, p, 0xffffffff;
    @!p not.b32 %r950, %r950;
}

	// end inline asm
	and.b32  	%r971, %r950, %r970;
	mov.b32 	%r955, 16;
	// begin inline asm
	{
    .reg .pred p;
    and.b32 %r953, %r963, %r955;    setp.ne.u32 p, %r953, 0;
    vote.ballot.sync.b32 %r953, p, 0xffffffff;
    @!p not.b32 %r953, %r953;
}

	// end inline asm
	and.b32  	%r972, %r953, %r971;
	mov.b32 	%r958, 32;
	// begin inline asm
	{
    .reg .pred p;
    and.b32 %r956, %r963, %r958;    setp.ne.u32 p, %r956, 0;
    vote.ballot.sync.b32 %r956, p, 0xffffffff;
    @!p not.b32 %r956, %r956;
}

	// end inline asm
	and.b32  	%r973, %r956, %r972;
	mov.b32 	%r961, 64;
	// begin inline asm
	{
    .reg .pred p;
    and.b32 %r959, %r963, %r961;    setp.ne.u32 p, %r959, 0;
    vote.ballot.sync.b32 %r959, p, 0xffffffff;
    @!p not.b32 %r959, %r959;
}

	// end inline asm
	and.b32  	%r974, %r959, %r973;
	mov.b32 	%r964, 128;
	// begin inline asm
	{
    .reg .pred p;
    and.b32 %r962, %r963, %r964;    setp.ne.u32 p, %r962, 0;
    vote.ballot.sync.b32 %r962, p, 0xffffffff;
    @!p not.b32 %r962, %r962;
}

	// end inline asm
	and.b32  	%r975, %r962, %r974;
	clz.b32 	%r976, %r975;
	sub.s32 	%r197, 31, %r976;
	and.b32  	%r977, %r780, %r975;
	popc.b32 	%r198, %r977;
	setp.ne.s32 	%p169, %r326, %r197;
	mov.b32 	%r2153, 0;
	@%p169 bra 	$L__BB11_189;
	shl.b32 	%r978, %r963, 2;
	add.s32 	%r979, %r169, %r978;
	atom.shared.add.u32 	%r2153, [%r979], %r198;
$L__BB11_189:
	ld.param.u32 	%r2053, [_ZN3cub18CUB_300001_SM_10006detail10radix_sort29DeviceRadixSortOnesweepKernelINS1_5radix10policy_hubIffyE10Policy1000ELNS0_9SortOrderE0EffyiiNS1_21identity_decomposer_tEEEvPT5_SB_PT3_PKSC_PT1_PKSG_PT2_PKSK_T4_iiT6__param_9];
	shfl.sync.idx.b32	%r1005|%p170, %r2153, %r197, 31, -1;
	add.s32 	%r201, %r198, %r1005;
	setp.eq.s32 	%p171, %r2143, 2147483647;
	selp.b32 	%r1006, -2147483648, %r2143, %p171;
	shr.u32 	%r1007, %r1006, %r2053;
	and.b32  	%r1002, %r1007, %r171;
	mov.b32 	%r982, 1;
	// begin inline asm
	{
    .reg .pred p;
    and.b32 %r980, %r1002, %r982;    setp.ne.u32 p, %r980, 0;
    vote.ballot.sync.b32 %r980, p, 0xffffffff;
    @!p not.b32 %r980, %r980;
}

	// end inline asm
	mov.b32 	%r985, 2;
	// begin inline asm
	{
    .reg .pred p;
    and.b32 %r983, %r1002, %r985;    setp.ne.u32 p, %r983, 0;
    vote.ballot.sync.b32 %r983, p, 0xffffffff;
    @!p not.b32 %r983, %r983;
}

	// end inline asm
	and.b32  	%r1008, %r983, %r980;
	mov.b32 	%r988, 4;
	// begin inline asm
	{
    .reg .pred p;
    and.b32 %r986, %r1002, %r988;    setp.ne.u32 p, %r986, 0;
    vote.ballot.sync.b32 %r986, p, 0xffffffff;
    @!p not.b32 %r986, %r986;
}

	// end inline asm
	and.b32  	%r1009, %r986, %r1008;
	mov.b32 	%r991, 8;
	// begin inline asm
	{
    .reg .pred p;
    and.b32 %r989, %r1002, %r991;    setp.ne.u32 p, %r989, 0;
    vote.ballot.sync.b32 %r989, p, 0xffffffff;
    @!p not.b32 %r989, %r989;
}

	// end inline asm
	and.b32  	%r1010, %r989, %r1009;
	mov.b32 	%r994, 16;
	// begin inline asm
	{
    .reg .pred p;
    and.b32 %r992, %r1002, %r994;    setp.ne.u32 p, %r992, 0;
    vote.ballot.sync.b32 %r992, p, 0xffffffff;
    @!p not.b32 %r992, %r992;
}

	// end inline asm
	and.b32  	%r1011, %r992, %r1010;
	mov.b32 	%r997, 32;
	// begin inline asm
	{
    .reg .pred p;
    and.b32 %r995, %r1002, %r997;    setp.ne.u32 p, %r995, 0;
    vote.ballot.sync.b32 %r995, p, 0xffffffff;
    @!p not.b32 %r995, %r995;
}

	// end inline asm
	and.b32  	%r1012, %r995, %r1011;
	mov.b32 	%r1000, 64;
	// begin inline asm
	{
    .reg .pred p;
    and.b32 %r998, %r1002, %r1000;    setp.ne.u32 p, %r998, 0;
    vote.ballot.sync.b32 %r998, p, 0xffffffff;
    @!p not.b32 %r998, %r998;
}

	// end inline asm
	and.b32  	%r1013, %r998, %r1012;
	mov.b32 	%r1003, 128;
	// begin inline asm
	{
    .reg .pred p;
    and.b32 %r1001, %r1002, %r1003;    setp.ne.u32 p, %r1001, 0;
    vote.ballot.sync.b32 %r1001, p, 0xffffffff;
    @!p not.b32 %r1001, %r1001;
}

	// end inline asm
	and.b32  	%r1014, %r1001, %r1013;
	clz.b32 	%r1015, %r1014;
	sub.s32 	%r203, 31, %r1015;
	and.b32  	%r1016, %r780, %r1014;
	popc.b32 	%r204, %r1016;
	setp.ne.s32 	%p172, %r326, %r203;
	mov.b32 	%r2154, 0;
	@%p172 bra 	$L__BB11_191;
	shl.b32 	%r1017, %r1002, 2;
	add.s32 	%r1018, %r169, %r1017;
	atom.shared.add.u32 	%r2154, [%r1018], %r204;
$L__BB11_191:
	ld.param.u32 	%r2054, [_ZN3cub18CUB_300001_SM_10006detail10radix_sort29DeviceRadixSortOnesweepKernelINS1_5radix10policy_hubIffyE10Policy1000ELNS0_9SortOrderE0EffyiiNS1_21identity_decomposer_tEEEvPT5_SB_PT3_PKSC_PT1_PKSG_PT2_PKSK_T4_iiT6__param_9];
	shfl.sync.idx.b32	%r1044|%p173, %r2154, %r203, 31, -1;
	add.s32 	%r207, %r204, %r1044;
	setp.eq.s32 	%p174, %r2142, 2147483647;
	selp.b32 	%r1045, -2147483648, %r2142, %p174;
	shr.u32 	%r1046, %r1045, %r2054;
	and.b32  	%r1041, %r1046, %r171;
	mov.b32 	%r1021, 1;
	// begin inline asm
	{
    .reg .pred p;
    and.b32 %r1019, %r1041, %r1021;    setp.ne.u32 p, %r1019, 0;
    vote.ballot.sync.b32 %r1019, p, 0xffffffff;
    @!p not.b32 %r1019, %r1019;
}

	// end inline asm
	mov.b32 	%r1024, 2;
	// begin inline asm
	{
    .reg .pred p;
    and.b32 %r1022, %r1041, %r1024;    setp.ne.u32 p, %r1022, 0;
    vote.ballot.sync.b32 %r1022, p, 0xffffffff;
    @!p not.b32 %r1022, %r1022;
}

	// end inline asm
	and.b32  	%r1047, %r1022, %r1019;
	mov.b32 	%r1027, 4;
	// begin inline asm
	{
    .reg .pred p;
    and.b32 %r1025, %r1041, %r1027;    setp.ne.u32 p, %r1025, 0;
    vote.ballot.sync.b32 %r1025, p, 0xffffffff;
    @!p not.b32 %r1025, %r1025;
}

	// end inline asm
	and.b32  	%r1048, %r1025, %r1047;
	mov.b32 	%r1030, 8;
	// begin inline asm
	{
    .reg .pred p;
    and.b32 %r1028, %r1041, %r1030;    setp.ne.u32 p, %r1028, 0;
    vote.ballot.sync.b32 %r1028, p, 0xffffffff;
    @!p not.b32 %r1028, %r1028;
}

	// end inline asm
	and.b32  	%r1049, %r1028, %r1048;
	mov.b32 	%r1033, 16;
	// begin inline asm
	{
    .reg .pred p;
    and.b32 %r1031, %r1041, %r1033;    setp.ne.u32 p, %r1031, 0;
    vote.ballot.sync.b32 %r1031, p, 0xffffffff;
    @!p not.b32 %r1031, %r1031;
}

	// end inline asm
	and.b32  	%r1050, %r1031, %r1049;
	mov.b32 	%r1036, 32;
	// begin inline asm
	{
    .reg .pred p;
    and.b32 %r1034, %r1041, %r1036;    setp.ne.u32 p, %r1034, 0;
    vote.ballot.sync.b32 %r1034, p, 0xffffffff;
    @!p not.b32 %r1034, %r1034;
}

	// end inline asm
	and.b32  	%r1051, %r1034, %r1050;
	mov.b32 	%r1039, 64;
	// begin inline asm
	{
    .reg .pred p;
    and.b32 %r1037, %r1041, %r1039;    setp.ne.u32 p, %r1037, 0;
    vote.ballot.sync.b32 %r1037, p, 0xffffffff;
    @!p not.b32 %r1037, %r1037;
}

	// end inline asm
	and.b32  	%r1052, %r1037, %r1051;
	mov.b32 	%r1042, 128;
	// begin inline asm
	{
    .reg .pred p;
    and.b32 %r1040, %r1041, %r1042;    setp.ne.u32 p, %r1040, 0;
    vote.ballot.sync.b32 %r1040, p, 0xffffffff;
    @!p not.b32 %r1040, %r1040;
}

	// end inline asm
	and.b32  	%r1053, %r1040, %r1052;
	clz.b32 	%r1054, %r1053;
	sub.s32 	%r209, 31, %r1054;
	and.b32  	%r1055, %r780, %r1053;
	popc.b32 	%r210, %r1055;
	setp.ne.s32 	%p175, %r326, %r209;
	mov.b32 	%r2155, 0;
	@%p175 bra 	$L__BB11_193;
	shl.b32 	%r1056, %r1041, 2;
	add.s32 	%r1057, %r169, %r1056;
	atom.shared.add.u32 	%r2155, [%r1057], %r210;
$L__BB11_193:
	ld.param.u32 	%r2055, [_ZN3cub18CUB_300001_SM_10006detail10radix_sort29DeviceRadixSortOnesweepKernelINS1_5radix10policy_hubIffyE10Policy1000ELNS0_9SortOrderE0EffyiiNS1_21identity_decomposer_tEEEvPT5_SB_PT3_PKSC_PT1_PKSG_PT2_PKSK_T4_iiT6__param_9];
	shfl.sync.idx.b32	%r1083|%p176, %r2155, %r209, 31, -1;
	add.s32 	%r213, %r210, %r1083;
	setp.eq.s32 	%p177, %r2141, 2147483647;
	selp.b32 	%r1084, -2147483648, %r2141, %p177;
	shr.u32 	%r1085, %r1084, %r2055;
	and.b32  	%r1080, %r1085, %r171;
	mov.b32 	%r1060, 1;
	// begin inline asm
	{
    .reg .pred p;
    and.b32 %r1058, %r1080, %r1060;    setp.ne.u32 p, %r1058, 0;
    vote.ballot.sync.b32 %r1058, p, 0xffffffff;
    @!p not.b32 %r1058, %r1058;
}

	// end inline asm
	mov.b32 	%r1063, 2;
	// begin inline asm
	{
    .reg .pred p;
    and.b32 %r1061, %r1080, %r1063;    setp.ne.u32 p, %r1061, 0;
    vote.ballot.sync.b32 %r1061, p, 0xffffffff;
    @!p not.b32 %r1061, %r1061;
}

	// end inline asm
	and.b32  	%r1086, %r1061, %r1058;
	mov.b32 	%r1066, 4;
	// begin inline asm
	{
    .reg .pred p;
    and.b32 %r1064, %r1080, %r1066;    setp.ne.u32 p, %r1064, 0;
    vote.ballot.sync.b32 %r1064, p, 0xffffffff;
    @!p not.b32 %r1064, %r1064;
}

	// end inline asm
	and.b32  	%r1087, %r1064, %r1086;
	mov.b32 	%r1069, 8;
	// begin inline asm
	{
    .reg .pred p;
    and.b32 %r1067, %r1080, %r1069;    setp.ne.u32 p, %r1067, 0;
    vote.ballot.sync.b32 %r1067, p, 0xffffffff;
    @!p not.b32 %r1067, %r1067;
}

	// end inline asm
	and.b32  	%r1088, %r1067, %r1087;
	mov.b32 	%r1072, 16;
	// begin inline asm
	{
    .reg .pred p;
    and.b32 %r1070, %r1080, %r1072;    setp.ne.u32 p, %r1070, 0;
    vote.ballot.sync.b32 %r1070, p, 0xffffffff;
    @!p not.b32 %r1070, %r1070;
}

	// end inline asm
	and.b32  	%r1089, %r1070, %r1088;
	mov.b32 	%r1075, 32;
	// begin inline asm
	{
    .reg .pred p;
    and.b32 %r1073, %r1080, %r1075;    setp.ne.u32 p, %r1073, 0;
    vote.ballot.sync.b32 %r1073, p, 0xffffffff;
    @!p not.b32 %r1073, %r1073;
}

	// end inline asm
	and.b32  	%r1090, %r1073, %r1089;
	mov.b32 	%r1078, 64;
	// begin inline asm
	{
    .reg .pred p;
    and.b32 %r1076, %r1080, %r1078;    setp.ne.u32 p, %r1076, 0;
    vote.ballot.sync.b32 %r1076, p, 0xffffffff;
    @!p not.b32 %r1076, %r1076;
}

	// end inline asm
	and.b32  	%r1091, %r1076, %r1090;
	mov.b32 	%r1081, 128;
	// begin inline asm
	{
    .reg .pred p;
    and.b32 %r1079, %r1080, %r1081;    setp.ne.u32 p, %r1079, 0;
    vote.ballot.sync.b32 %r1079, p, 0xffffffff;
    @!p not.b32 %r1079, %r1079;
}

	// end inline asm
	and.b32  	%r1092, %r1079, %r1091;
	clz.b32 	%r1093, %r1092;
	sub.s32 	%r215, 31, %r1093;
	and.b32  	%r1094, %r780, %r1092;
	popc.b32 	%r216, %r1094;
	setp.ne.s32 	%p178, %r326, %r215;
	mov.b32 	%r2156, 0;
	@%p178 bra 	$L__BB11_195;
	shl.b32 	%r1095, %r1080, 2;
	add.s32 	%r1096, %r169, %r1095;
	atom.shared.add.u32 	%r2156, [%r1096], %r216;
$L__BB11_195:
	ld.param.u32 	%r2056, [_ZN3cub18CUB_300001_SM_10006detail10radix_sort29DeviceRadixSortOnesweepKernelINS1_5radix10policy_hubIffyE10Policy1000ELNS0_9SortOrderE0EffyiiNS1_21identity_decomposer_tEEEvPT5_SB_PT3_PKSC_PT1_PKSG_PT2_PKSK_T4_iiT6__param_9];
	shfl.sync.idx.b32	%r1122|%p179, %r2156, %r215, 31, -1;
	add.s32 	%r219, %r216, %r1122;
	setp.eq.s32 	%p180, %r2140, 2147483647;
	selp.b32 	%r1123, -2147483648, %r2140, %p180;
	shr.u32 	%r1124, %r1123, %r2056;
	and.b32  	%r1119, %r1124, %r171;
	mov.b32 	%r1099, 1;
	// begin inline asm
	{
    .reg .pred p;
    and.b32 %r1097, %r1119, %r1099;    setp.ne.u32 p, %r1097, 0;
    vote.ballot.sync.b32 %r1097, p, 0xffffffff;
    @!p not.b32 %r1097, %r1097;
}

	// end inline asm
	mov.b32 	%r1102, 2;
	// begin inline asm
	{
    .reg .pred p;
    and.b32 %r1100, %r1119, %r1102;    setp.ne.u32 p, %r1100, 0;
    vote.ballot.sync.b32 %r1100, p, 0xffffffff;
    @!p not.b32 %r1100, %r1100;
}

	// end inline asm
	and.b32  	%r1125, %r1100, %r1097;
	mov.b32 	%r1105, 4;
	// begin inline asm
	{
    .reg .pred p;
    and.b32 %r1103, %r1119, %r1105;    setp.ne.u32 p, %r1103, 0;
    vote.ballot.sync.b32 %r1103, p, 0xffffffff;
    @!p not.b32 %r1103, %r1103;
}

	// end inline asm
	and.b32  	%r1126, %r1103, %r1125;
	mov.b32 	%r1108, 8;
	// begin inline asm
	{
    .reg .pred p;
    and.b32 %r1106, %r1119, %r1108;    setp.ne.u32 p, %r1106, 0;
    vote.ballot.sync.b32 %r1106, p, 0xffffffff;
    @!p not.b32 %r1106, %r1106;
}

	// end inline asm
	and.b32  	%r1127, %r1106, %r1126;
	mov.b32 	%r1111, 16;
	// begin inline asm
	{
    .reg .pred p;
    and.b32 %r1109, %r1119, %r1111;    setp.ne.u32 p, %r1109, 0;
    vote.ballot.sync.b32 %r1109, p, 0xffffffff;
    @!p not.b32 %r1109, %r1109;
}

	// end inline asm
	and.b32  	%r1128, %r1109, %r1127;
	mov.b32 	%r1114, 32;
	// begin inline asm
	{
    .reg .pred p;
    and.b32 %r1112, %r1119, %r1114;    setp.ne.u32 p, %r1112, 0;
    vote.ballot.sync.b32 %r1112, p, 0xffffffff;
    @!p not.b32 %r1112, %r1112;
}

	// end inline asm
	and.b32  	%r1129, %r1112, %r1128;
	mov.b32 	%r1117, 64;
	// begin inline asm
	{
    .reg .pred p;
    and.b32 %r1115, %r1119, %r1117;    setp.ne.u32 p, %r1115, 0;
    vote.ballot.sync.b32 %r1115, p, 0xffffffff;
    @!p not.b32 %r1115, %r1115;
}

	// end inline asm
	and.b32  	%r1130, %r1115, %r1129;
	mov.b32 	%r1120, 128;
	// begin inline asm
	{
    .reg .pred p;
    and.b32 %r1118, %r1119, %r1120;    setp.ne.u32 p, %r1118, 0;
    vote.ballot.sync.b32 %r1118, p, 0xffffffff;
    @!p not.b32 %r1118, %r1118;
}

	// end inline asm
	and.b32  	%r1131, %r1118, %r1130;
	clz.b32 	%r1132, %r1131;
	sub.s32 	%r221, 31, %r1132;
	and.b32  	%r1133, %r780, %r1131;
	popc.b32 	%r222, %r1133;
	setp.ne.s32 	%p181, %r326, %r221;
	mov.b32 	%r2157, 0;
	@%p181 bra 	$L__BB11_197;
	shl.b32 	%r1134, %r1119, 2;
	add.s32 	%r1135, %r169, %r1134;
	atom.shared.add.u32 	%r2157, [%r1135], %r222;
$L__BB11_197:
	ld.param.u32 	%r2057, [_ZN3cub18CUB_300001_SM_10006detail10radix_sort29DeviceRadixSortOnesweepKernelINS1_5radix10policy_hubIffyE10Policy1000ELNS0_9SortOrderE0EffyiiNS1_21identity_decomposer_tEEEvPT5_SB_PT3_PKSC_PT1_PKSG_PT2_PKSK_T4_iiT6__param_9];
	shfl.sync.idx.b32	%r1161|%p182, %r2157, %r221, 31, -1;
	add.s32 	%r225, %r222, %r1161;
	setp.eq.s32 	%p183, %r2139, 2147483647;
	selp.b32 	%r1162, -2147483648, %r2139, %p183;
	shr.u32 	%r1163, %r1162, %r2057;
	and.b32  	%r1158, %r1163, %r171;
	mov.b32 	%r1138, 1;
	// begin inline asm
	{
    .reg .pred p;
    and.b32 %r1136, %r1158, %r1138;    setp.ne.u32 p, %r1136, 0;
    vote.ballot.sync.b32 %r1136, p, 0xffffffff;
    @!p not.b32 %r1136, %r1136;
}

	// end inline asm
	mov.b32 	%r1141, 2;
	// begin inline asm
	{
    .reg .pred p;
    and.b32 %r1139, %r1158, %r1141;    setp.ne.u32 p, %r1139, 0;
    vote.ballot.sync.b32 %r1139, p, 0xffffffff;
    @!p not.b32 %r1139, %r1139;
}

	// end inline asm
	and.b32  	%r1164, %r1139, %r1136;
	mov.b32 	%r1144, 4;
	// begin inline asm
	{
    .reg .pred p;
    and.b32 %r1142, %r1158, %r1144;    setp.ne.u32 p, %r1142, 0;
    vote.ballot.sync.b32 %r1142, p, 0xffffffff;
    @!p not.b32 %r1142, %r1142;
}

	// end inline asm
	and.b32  	%r1165, %r1142, %r1164;
	mov.b32 	%r1147, 8;
	// begin inline asm
	{
    .reg .pred p;
    and.b32 %r1145, %r1158, %r1147;    setp.ne.u32 p, %r1145, 0;
    vote.ballot.sync.b32 %r1145, p, 0xffffffff;
    @!p not.b32 %r1145, %r1145;
}

	// end inline asm
	and.b32  	%r1166, %r1145, %r1165;
	mov.b32 	%r1150, 16;
	// begin inline asm
	{
    .reg .pred p;
    and.b32 %r1148, %r1158, %r1150;    setp.ne.u32 p, %r1148, 0;
    vote.ballot.sync.b32 %r1148, p, 0xffffffff;
    @!p not.b32 %r1148, %r1148;
}

	// end inline asm
	and.b32  	%r1167, %r1148, %r1166;
	mov.b32 	%r1153, 32;
	// begin inline asm
	{
    .reg .pred p;
    and.b32 %r1151, %r1158, %r1153;    setp.ne.u32 p, %r1151, 0;
    vote.ballot.sync.b32 %r1151, p, 0xffffffff;
    @!p not.b32 %r1151, %r1151;
}

	// end inline asm
	and.b32  	%r1168, %r1151, %r1167;
	mov.b32 	%r1156, 64;
	// begin inline asm
	{
    .reg .pred p;
    and.b32 %r1154, %r1158, %r1156;    setp.ne.u32 p, %r1154, 0;
    vote.ballot.sync.b32 %r1154, p, 0xffffffff;
    @!p not.b32 %r1154, %r1154;
}

	// end inline asm
	and.b32  	%r1169, %r1154, %r1168;
	mov.b32 	%r1159, 128;
	// begin inline asm
	{
    .reg .pred p;
    and.b32 %r1157, %r1158, %r1159;    setp.ne.u32 p, %r1157, 0;
    vote.ballot.sync.b32 %r1157, p, 0xffffffff;
    @!p not.b32 %r1157, %r1157;
}

	// end inline asm
	and.b32  	%r1170, %r1157, %r1169;
	clz.b32 	%r1171, %r1170;
	sub.s32 	%r227, 31, %r1171;
	and.b32  	%r1172, %r780, %r1170;
	popc.b32 	%r228, %r1172;
	setp.ne.s32 	%p184, %r326, %r227;
	mov.b32 	%r2158, 0;
	@%p184 bra 	$L__BB11_199;
	shl.b32 	%r1177, %r1158, 2;
	add.s32 	%r1178, %r169, %r1177;
	atom.shared.add.u32 	%r2158, [%r1178], %r228;
$L__BB11_199:
	ld.param.u32 	%r2058, [_ZN3cub18CUB_300001_SM_10006detail10radix_sort29DeviceRadixSortOnesweepKernelINS1_5radix10policy_hubIffyE10Policy1000ELNS0_9SortOrderE0EffyiiNS1_21identity_decomposer_tEEEvPT5_SB_PT3_PKSC_PT1_PKSG_PT2_PKSK_T4_iiT6__param_9];
	shfl.sync.idx.b32	%r1204|%p185, %r2158, %r227, 31, -1;
	add.s32 	%r231, %r228, %r1204;
	setp.eq.s32 	%p186, %r2138, 2147483647;
	selp.b32 	%r1205, -2147483648, %r2138, %p186;
	shr.u32 	%r1206, %r1205, %r2058;
	and.b32  	%r1201, %r1206, %r171;
	mov.b32 	%r1181, 1;
	// begin inline asm
	{
    .reg .pred p;
    and.b32 %r1179, %r1201, %r1181;    setp.ne.u32 p, %r1179, 0;
    vote.ballot.sync.b32 %r1179, p, 0xffffffff;
    @!p not.b32 %r1179, %r1179;
}

	// end inline asm
	mov.b32 	%r1184, 2;
	// begin inline asm
	{
    .reg .pred p;
    and.b32 %r1182, %r1201, %r1184;    setp.ne.u32 p, %r1182, 0;
    vote.ballot.sync.b32 %r1182, p, 0xffffffff;
    @!p not.b32 %r1182, %r1182;
}

	// end inline asm
	and.b32  	%r1207, %r1182, %r1179;
	mov.b32 	%r1187, 4;
	// begin inline asm
	{
    .reg .pred p;
    and.b32 %r1185, %r1201, %r1187;    setp.ne.u32 p, %r1185, 0;
    vote.ballot.sync.b32 %r1185, p, 0xffffffff;
    @!p not.b32 %r1185, %r1185;
}

	// end inline asm
	and.b32  	%r1208, %r1185, %r1207;
	mov.b32 	%r1190, 8;
	// begin inline asm
	{
    .reg .pred p;
    and.b32 %r1188, %r1201, %r1190;    setp.ne.u32 p, %r1188, 0;
    vote.ballot.sync.b32 %r1188, p, 0xffffffff;
    @!p not.b32 %r1188, %r1188;
}

	// end inline asm
	and.b32  	%r1209, %r1188, %r1208;
	mov.b32 	%r1193, 16;
	// begin inline asm
	{
    .reg .pred p;
    and.b32 %r1191, %r1201, %r1193;    setp.ne.u32 p, %r1191, 0;
    vote.ballot.sync.b32 %r1191, p, 0xffffffff;
    @!p not.b32 %r1191, %r1191;
}

	// end inline asm
	and.b32  	%r1210, %r1191, %r1209;
	mov.b32 	%r1196, 32;
	// begin inline asm
	{
    .reg .pred p;
    and.b32 %r1194, %r1201, %r1196;    setp.ne.u32 p, %r1194, 0;
    vote.ballot.sync.b32 %r1194, p, 0xffffffff;
    @!p not.b32 %r1194, %r1194;
}

	// end inline asm
	and.b32  	%r1211, %r1194, %r1210;
	mov.b32 	%r1199, 64;
	// begin inline asm
	{
    .reg .pred p;
    and.b32 %r1197, %r1201, %r1199;    setp.ne.u32 p, %r1197, 0;
    vote.ballot.sync.b32 %r1197, p, 0xffffffff;
    @!p not.b32 %r1197, %r1197;
}

	// end inline asm
	and.b32  	%r1212, %r1197, %r1211;
	mov.b32 	%r1202, 128;
	// begin inline asm
	{
    .reg .pred p;
    and.b32 %r1200, %r1201, %r1202;    setp.ne.u32 p, %r1200, 0;
    vote.ballot.sync.b32 %r1200, p, 0xffffffff;
    @!p not.b32 %r1200, %r1200;
}

	// end inline asm
	and.b32  	%r1213, %r1200, %r1212;
	clz.b32 	%r1214, %r1213;
	sub.s32 	%r233, 31, %r1214;
	and.b32  	%r1215, %r780, %r1213;
	popc.b32 	%r234, %r1215;
	setp.ne.s32 	%p187, %r326, %r233;
	mov.b32 	%r2159, 0;
	@%p187 bra 	$L__BB11_201;
	shl.b32 	%r1220, %r1201, 2;
	add.s32 	%r1221, %r169, %r1220;
	atom.shared.add.u32 	%r2159, [%r1221], %r234;
$L__BB11_201:
	ld.param.u32 	%r2059, [_ZN3cub18CUB_300001_SM_10006detail10radix_sort29DeviceRadixSortOnesweepKernelINS1_5radix10policy_hubIffyE10Policy1000ELNS0_9SortOrderE0EffyiiNS1_21identity_decomposer_tEEEvPT5_SB_PT3_PKSC_PT1_PKSG_PT2_PKSK_T4_iiT6__param_9];
	shfl.sync.idx.b32	%r1247|%p188, %r2159, %r233, 31, -1;
	add.s32 	%r237, %r234, %r1247;
	setp.eq.s32 	%p189, %r2137, 2147483647;
	selp.b32 	%r1248, -2147483648, %r2137, %p189;
	shr.u32 	%r1249, %r1248, %r2059;
	and.b32  	%r1244, %r1249, %r171;
	mov.b32 	%r1224, 1;
	// begin inline asm
	{
    .reg .pred p;
    and.b32 %r1222, %r1244, %r1224;    setp.ne.u32 p, %r1222, 0;
    vote.ballot.sync.b32 %r1222, p, 0xffffffff;
    @!p not.b32 %r1222, %r1222;
}

	// end inline asm
	mov.b32 	%r1227, 2;
	// begin inline asm
	{
    .reg .pred p;
    and.b32 %r1225, %r1244, %r1227;    setp.ne.u32 p, %r1225, 0;
    vote.ballot.sync.b32 %r1225, p, 0xffffffff;
    @!p not.b32 %r1225, %r1225;
}

	// end inline asm
	and.b32  	%r1250, %r1225, %r1222;
	mov.b32 	%r1230, 4;
	// begin inline asm
	{
    .reg .pred p;
    and.b32 %r1228, %r1244, %r1230;    setp.ne.u32 p, %r1228, 0;
    vote.ballot.sync.b32 %r1228, p, 0xffffffff;
    @!p not.b32 %r1228, %r1228;
}

	// end inline asm
	and.b32  	%r1251, %r1228, %r1250;
	mov.b32 	%r1233, 8;
	// begin inline asm
	{
    .reg .pred p;
    and.b32 %r1231, %r1244, %r1233;    setp.ne.u32 p, %r1231, 0;
    vote.ballot.sync.b32 %r1231, p, 0xffffffff;
    @!p not.b32 %r1231, %r1231;
}

	// end inline asm
	and.b32  	%r1252, %r1231, %r1251;
	mov.b32 	%r1236, 16;
	// begin inline asm
	{
    .reg .pred p;
    and.b32 %r1234, %r1244, %r1236;    setp.ne.u32 p, %r1234, 0;
    vote.ballot.sync.b32 %r1234, p, 0xffffffff;
    @!p not.b32 %r1234, %r1234;
}

	// end inline asm
	and.b32  	%r1253, %r1234, %r1252;
	mov.b32 	%r1239, 32;
	// begin inline asm
	{
    .reg .pred p;
    and.b32 %r1237, %r1244, %r1239;    setp.ne.u32 p, %r1237, 0;
    vote.ballot.sync.b32 %r1237, p, 0xffffffff;
    @!p not.b32 %r1237, %r1237;
}

	// end inline asm
	and.b32  	%r1254, %r1237, %r1253;
	mov.b32 	%r1242, 64;
	// begin inline asm
	{
    .reg .pred p;
    and.b32 %r1240, %r1244, %r1242;    setp.ne.u32 p, %r1240, 0;
    vote.ballot.sync.b32 %r1240, p, 0xffffffff;
    @!p not.b32 %r1240, %r1240;
}

	// end inline asm
	and.b32  	%r1255, %r1240, %r1254;
	mov.b32 	%r1245, 128;
	// begin inline asm
	{
    .reg .pred p;
    and.b32 %r1243, %r1244, %r1245;    setp.ne.u32 p, %r1243, 0;
    vote.ballot.sync.b32 %r1243, p, 0xffffffff;
    @!p not.b32 %r1243, %r1243;
}

	// end inline asm
	and.b32  	%r1256, %r1243, %r1255;
	clz.b32 	%r1257, %r1256;
	sub.s32 	%r239, 31, %r1257;
	and.b32  	%r1258, %r780, %r1256;
	popc.b32 	%r240, %r1258;
	setp.ne.s32 	%p190, %r326, %r239;
	mov.b32 	%r2160, 0;
	@%p190 bra 	$L__BB11_203;
	shl.b32 	%r1263, %r1244, 2;
	add.s32 	%r1264, %r169, %r1263;
	atom.shared.add.u32 	%r2160, [%r1264], %r240;
$L__BB11_203:
	ld.param.u32 	%r2060, [_ZN3cub18CUB_300001_SM_10006detail10radix_sort29DeviceRadixSortOnesweepKernelINS1_5radix10policy_hubIffyE10Policy1000ELNS0_9SortOrderE0EffyiiNS1_21identity_decomposer_tEEEvPT5_SB_PT3_PKSC_PT1_PKSG_PT2_PKSK_T4_iiT6__param_9];
	shfl.sync.idx.b32	%r1290|%p191, %r2160, %r239, 31, -1;
	add.s32 	%r243, %r240, %r1290;
	setp.eq.s32 	%p192, %r2136, 2147483647;
	selp.b32 	%r1291, -2147483648, %r2136, %p192;
	shr.u32 	%r1292, %r1291, %r2060;
	and.b32  	%r1287, %r1292, %r171;
	mov.b32 	%r1267, 1;
	// begin inline asm
	{
    .reg .pred p;
    and.b32 %r1265, %r1287, %r1267;    setp.ne.u32 p, %r1265, 0;
    vote.ballot.sync.b32 %r1265, p, 0xffffffff;
    @!p not.b32 %r1265, %r1265;
}

	// end inline asm
	mov.b32 	%r1270, 2;
	// begin inline asm
	{
    .reg .pred p;
    and.b32 %r1268, %r1287, %r1270;    setp.ne.u32 p, %r1268, 0;
    vote.ballot.sync.b32 %r1268, p, 0xffffffff;
    @!p not.b32 %r1268, %r1268;
}

	// end inline asm
	and.b32  	%r1293, %r1268, %r1265;
	mov.b32 	%r1273, 4;
	// begin inline asm
	{
    .reg .pred p;
    and.b32 %r1271, %r1287, %r1273;    setp.ne.u32 p, %r1271, 0;
    vote.ballot.sync.b32 %r1271, p, 0xffffffff;
    @!p not.b32 %r1271, %r1271;
}

	// end inline asm
	and.b32  	%r1294, %r1271, %r1293;
	mov.b32 	%r1276, 8;
	// begin inline asm
	{
    .reg .pred p;
    and.b32 %r1274, %r1287, %r1276;    setp.ne.u32 p, %r1274, 0;
    vote.ballot.sync.b32 %r1274, p, 0xffffffff;
    @!p not.b32 %r1274, %r1274;
}

	// end inline asm
	and.b32  	%r1295, %r1274, %r1294;
	mov.b32 	%r1279, 16;
	// begin inline asm
	{
    .reg .pred p;
    and.b32 %r1277, %r1287, %r1279;    setp.ne.u32 p, %r1277, 0;
    vote.ballot.sync.b32 %r1277, p, 0xffffffff;
    @!p not.b32 %r1277, %r1277;
}

	// end inline asm
	and.b32  	%r1296, %r1277, %r1295;
	mov.b32 	%r1282, 32;
	// begin inline asm
	{
    .reg .pred p;
    and.b32 %r1280, %r1287, %r1282;    setp.ne.u32 p, %r1280, 0;
    vote.ballot.sync.b32 %r1280, p, 0xffffffff;
    @!p not.b32 %r1280, %r1280;
}

	// end inline asm
	and.b32  	%r1297, %r1280, %r1296;
	mov.b32 	%r1285, 64;
	// begin inline asm
	{
    .reg .pred p;
    and.b32 %r1283, %r1287, %r1285;    setp.ne.u32 p, %r1283, 0;
    vote.ballot.sync.b32 %r1283, p, 0xffffffff;
    @!p not.b32 %r1283, %r1283;
}

	// end inline asm
	and.b32  	%r1298, %r1283, %r1297;
	mov.b32 	%r1288, 128;
	// begin inline asm
	{
    .reg .pred p;
    and.b32 %r1286, %r1287, %r1288;    setp.ne.u32 p, %r1286, 0;
    vote.ballot.sync.b32 %r1286, p, 0xffffffff;
    @!p not.b32 %r1286, %r1286;
}

	// end inline asm
	and.b32  	%r1299, %r1286, %r1298;
	clz.b32 	%r1300, %r1299;
	sub.s32 	%r245, 31, %r1300;
	and.b32  	%r1301, %r780, %r1299;
	popc.b32 	%r246, %r1301;
	setp.ne.s32 	%p193, %r326, %r245;
	mov.b32 	%r2161, 0;
	@%p193 bra 	$L__BB11_205;
	shl.b32 	%r1306, %r1287, 2;
	add.s32 	%r1307, %r169, %r1306;
	atom.shared.add.u32 	%r2161, [%r1307], %r246;
$L__BB11_205:
	ld.param.u32 	%r2061, [_ZN3cub18CUB_300001_SM_10006detail10radix_sort29DeviceRadixSortOnesweepKernelINS1_5radix10policy_hubIffyE10Policy1000ELNS0_9SortOrderE0EffyiiNS1_21identity_decomposer_tEEEvPT5_SB_PT3_PKSC_PT1_PKSG_PT2_PKSK_T4_iiT6__param_9];
	shfl.sync.idx.b32	%r1333|%p194, %r2161, %r245, 31, -1;
	add.s32 	%r249, %r246, %r1333;
	setp.eq.s32 	%p195, %r2135, 2147483647;
	selp.b32 	%r1334, -2147483648, %r2135, %p195;
	shr.u32 	%r1335, %r1334, %r2061;
	and.b32  	%r1330, %r1335, %r171;
	mov.b32 	%r1310, 1;
	// begin inline asm
	{
    .reg .pred p;
    and.b32 %r1308, %r1330, %r1310;    setp.ne.u32 p, %r1308, 0;
    vote.ballot.sync.b32 %r1308, p, 0xffffffff;
    @!p not.b32 %r1308, %r1308;
}

	// end inline asm
	mov.b32 	%r1313, 2;
	// begin inline asm
	{
    .reg .pred p;
    and.b32 %r1311, %r1330, %r1313;    setp.ne.u32 p, %r1311, 0;
    vote.ballot.sync.b32 %r1311, p, 0xffffffff;
    @!p not.b32 %r1311, %r1311;
}

	// end inline asm
	and.b32  	%r1336, %r1311, %r1308;
	mov.b32 	%r1316, 4;
	// begin inline asm
	{
    .reg .pred p;
    and.b32 %r1314, %r1330, %r1316;    setp.ne.u32 p, %r1314, 0;
    vote.ballot.sync.b32 %r1314, p, 0xffffffff;
    @!p not.b32 %r1314, %r1314;
}

	// end inline asm
	and.b32  	%r1337, %r1314, %r1336;
	mov.b32 	%r1319, 8;
	// begin inline asm
	{
    .reg .pred p;
    and.b32 %r1317, %r1330, %r1319;    setp.ne.u32 p, %r1317, 0;
    vote.ballot.sync.b32 %r1317, p, 0xffffffff;
    @!p not.b32 %r1317, %r1317;
}

	// end inline asm
	and.b32  	%r1338, %r1317, %r1337;
	mov.b32 	%r1322, 16;
	// begin inline asm
	{
    .reg .pred p;
    and.b32 %r1320, %r1330, %r1322;    setp.ne.u32 p, %r1320, 0;
    vote.ballot.sync.b32 %r1320, p, 0xffffffff;
    @!p not.b32 %r1320, %r1320;
}

	// end inline asm
	and.b32  	%r1339, %r1320, %r1338;
	mov.b32 	%r1325, 32;
	// begin inline asm
	{
    .reg .pred p;
    and.b32 %r1323, %r1330, %r1325;    setp.ne.u32 p, %r1323, 0;
    vote.ballot.sync.b32 %r1323, p, 0xffffffff;
    @!p not.b32 %r1323, %r1323;
}

	// end inline asm
	and.b32  	%r1340, %r1323, %r1339;
	mov.b32 	%r1328, 64;
	// begin inline asm
	{
    .reg .pred p;
    and.b32 %r1326, %r1330, %r1328;    setp.ne.u32 p, %r1326, 0;
    vote.ballot.sync.b32 %r1326, p, 0xffffffff;
    @!p not.b32 %r1326, %r1326;
}

	// end inline asm
	and.b32  	%r1341, %r1326, %r1340;
	mov.b32 	%r1331, 128;
	// begin inline asm
	{
    .reg .pred p;
    and.b32 %r1329, %r1330, %r1331;    setp.ne.u32 p, %r1329, 0;
    vote.ballot.sync.b32 %r1329, p, 0xffffffff;
    @!p not.b32 %r1329, %r1329;
}

	// end inline asm
	and.b32  	%r1342, %r1329, %r1341;
	clz.b32 	%r1343, %r1342;
	sub.s32 	%r251, 31, %r1343;
	and.b32  	%r1344, %r780, %r1342;
	popc.b32 	%r252, %r1344;
	setp.ne.s32 	%p196, %r326, %r251;
	mov.b32 	%r2162, 0;
	@%p196 bra 	$L__BB11_207;
	shl.b32 	%r1349, %r1330, 2;
	add.s32 	%r1350, %r169, %r1349;
	atom.shared.add.u32 	%r2162, [%r1350], %r252;
$L__BB11_207:
	ld.param.u32 	%r2062, [_ZN3cub18CUB_300001_SM_10006detail10radix_sort29DeviceRadixSortOnesweepKernelINS1_5radix10policy_hubIffyE10Policy1000ELNS0_9SortOrderE0EffyiiNS1_21identity_decomposer_tEEEvPT5_SB_PT3_PKSC_PT1_PKSG_PT2_PKSK_T4_iiT6__param_9];
	shfl.sync.idx.b32	%r1376|%p197, %r2162, %r251, 31, -1;
	add.s32 	%r255, %r252, %r1376;
	setp.eq.s32 	%p198, %r2134, 2147483647;
	selp.b32 	%r1377, -2147483648, %r2134, %p198;
	shr.u32 	%r1378, %r1377, %r2062;
	and.b32  	%r1373, %r1378, %r171;
	mov.b32 	%r1353, 1;
	// begin inline asm
	{
    .reg .pred p;
    and.b32 %r1351, %r1373, %r1353;    setp.ne.u32 p, %r1351, 0;
    vote.ballot.sync.b32 %r1351, p, 0xffffffff;
    @!p not.b32 %r1351, %r1351;
}

	// end inline asm
	mov.b32 	%r1356, 2;
	// begin inline asm
	{
    .reg .pred p;
    and.b32 %r1354, %r1373, %r1356;    setp.ne.u32 p, %r1354, 0;
    vote.ballot.sync.b32 %r1354, p, 0xffffffff;
    @!p not.b32 %r1354, %r1354;
}

	// end inline asm
	and.b32  	%r1379, %r1354, %r1351;
	mov.b32 	%r1359, 4;
	// begin inline asm
	{
    .reg .pred p;
    and.b32 %r1357, %r1373, %r1359;    setp.ne.u32 p, %r1357, 0;
    vote.ballot.sync.b32 %r1357, p, 0xffffffff;
    @!p not.b32 %r1357, %r1357;
}

	// end inline asm
	and.b32  	%r1380, %r1357, %r1379;
	mov.b32 	%r1362, 8;
	// begin inline asm
	{
    .reg .pred p;
    and.b32 %r1360, %r1373, %r1362;    setp.ne.u32 p, %r1360, 0;
    vote.ballot.sync.b32 %r1360, p, 0xffffffff;
    @!p not.b32 %r1360, %r1360;
}

	// end inline asm
	and.b32  	%r1381, %r1360, %r1380;
	mov.b32 	%r1365, 16;
	// begin inline asm
	{
    .reg .pred p;
    and.b32 %r1363, %r1373, %r1365;    setp.ne.u32 p, %r1363, 0;
    vote.ballot.sync.b32 %r1363, p, 0xffffffff;
    @!p not.b32 %r1363, %r1363;
}

	// end inline asm
	and.b32  	%r1382, %r1363, %r1381;
	mov.b32 	%r1368, 32;
	// begin inline asm
	{
    .reg .pred p;
    and.b32 %r1366, %r1373, %r1368;    setp.ne.u32 p, %r1366, 0;
    vote.ballot.sync.b32 %r1366, p, 0xffffffff;
    @!p not.b32 %r1366, %r1366;
}

	// end inline asm
	and.b32  	%r1383, %r1366, %r1382;
	mov.b32 	%r1371, 64;
	// begin inline asm
	{
    .reg .pred p;
    and.b32 %r1369, %r1373, %r1371;    setp.ne.u32 p, %r1369, 0;
    vote.ballot.sync.b32 %r1369, p, 0xffffffff;
    @!p not.b32 %r1369, %r1369;
}

	// end inline asm
	and.b32  	%r1384, %r1369, %r1383;
	mov.b32 	%r1374, 128;
	// begin inline asm
	{
    .reg .pred p;
    and.b32 %r1372, %r1373, %r1374;    setp.ne.u32 p, %r1372, 0;
    vote.ballot.sync.b32 %r1372, p, 0xffffffff;
    @!p not.b32 %r1372, %r1372;
}

	// end inline asm
	and.b32  	%r1385, %r1372, %r1384;
	clz.b32 	%r1386, %r1385;
	sub.s32 	%r257, 31, %r1386;
	and.b32  	%r1387, %r780, %r1385;
	popc.b32 	%r258, %r1387;
	setp.ne.s32 	%p199, %r326, %r257;
	mov.b32 	%r2163, 0;
	@%p199 bra 	$L__BB11_209;
	shl.b32 	%r1392, %r1373, 2;
	add.s32 	%r1393, %r169, %r1392;
	atom.shared.add.u32 	%r2163, [%r1393], %r258;
$L__BB11_209:
	ld.param.u32 	%r2063, [_ZN3cub18CUB_300001_SM_10006detail10radix_sort29DeviceRadixSortOnesweepKernelINS1_5radix10policy_hubIffyE10Policy1000ELNS0_9SortOrderE0EffyiiNS1_21identity_decomposer_tEEEvPT5_SB_PT3_PKSC_PT1_PKSG_PT2_PKSK_T4_iiT6__param_9];
	shfl.sync.idx.b32	%r1419|%p200, %r2163, %r257, 31, -1;
	add.s32 	%r261, %r258, %r1419;
	setp.eq.s32 	%p201, %r2133, 2147483647;
	selp.b32 	%r1420, -2147483648, %r2133, %p201;
	shr.u32 	%r1421, %r1420, %r2063;
	and.b32  	%r1416, %r1421, %r171;
	mov.b32 	%r1396, 1;
	// begin inline asm
	{
    .reg .pred p;
    and.b32 %r1394, %r1416, %r1396;    setp.ne.u32 p, %r1394, 0;
    vote.ballot.sync.b32 %r1394, p, 0xffffffff;
    @!p not.b32 %r1394, %r1394;
}

	// end inline asm
	mov.b32 	%r1399, 2;
	// begin inline asm
	{
    .reg .pred p;
    and.b32 %r1397, %r1416, %r1399;    setp.ne.u32 p, %r1397, 0;
    vote.ballot.sync.b32 %r1397, p, 0xffffffff;
    @!p not.b32 %r1397, %r1397;
}

	// end inline asm
	and.b32  	%r1422, %r1397, %r1394;
	mov.b32 	%r1402, 4;
	// begin inline asm
	{
    .reg .pred p;
    and.b32 %r1400, %r1416, %r1402;    setp.ne.u32 p, %r1400, 0;
    vote.ballot.sync.b32 %r1400, p, 0xffffffff;
    @!p not.b32 %r1400, %r1400;
}

	// end inline asm
	and.b32  	%r1423, %r1400, %r1422;
	mov.b32 	%r1405, 8;
	// begin inline asm
	{
    .reg .pred p;
    and.b32 %r1403, %r1416, %r1405;    setp.ne.u32 p, %r1403, 0;
    vote.ballot.sync.b32 %r1403, p, 0xffffffff;
    @!p not.b32 %r1403, %r1403;
}

	// end inline asm
	and.b32  	%r1424, %r1403, %r1423;
	mov.b32 	%r1408, 16;
	// begin inline asm
	{
    .reg .pred p;
    and.b32 %r1406, %r1416, %r1408;    setp.ne.u32 p, %r1406, 0;
    vote.ballot.sync.b32 %r1406, p, 0xffffffff;
    @!p not.b32 %r1406, %r1406;
}

	// end inline asm
	and.b32  	%r1425, %r1406, %r1424;
	mov.b32 	%r1411, 32;
	// begin inline asm
	{
    .reg .pred p;
    and.b32 %r1409, %r1416, %r1411;    setp.ne.u32 p, %r1409, 0;
    vote.ballot.sync.b32 %r1409, p, 0xffffffff;
    @!p not.b32 %r1409, %r1409;
}

	// end inline asm
	and.b32  	%r1426, %r1409, %r1425;
	mov.b32 	%r1414, 64;
	// begin inline asm
	{
    .reg .pred p;
    and.b32 %r1412, %r1416, %r1414;    setp.ne.u32 p, %r1412, 0;
    vote.ballot.sync.b32 %r1412, p, 0xffffffff;
    @!p not.b32 %r1412, %r1412;
}

	// end inline asm
	and.b32  	%r1427, %r1412, %r1426;
	mov.b32 	%r1417, 128;
	// begin inline asm
	{
    .reg .pred p;
    and.b32 %r1415, %r1416, %r1417;    setp.ne.u32 p, %r1415, 0;
    vote.ballot.sync.b32 %r1415, p, 0xffffffff;
    @!p not.b32 %r1415, %r1415;
}

	// end inline asm
	and.b32  	%r1428, %r1415, %r1427;
	clz.b32 	%r1429, %r1428;
	sub.s32 	%r263, 31, %r1429;
	and.b32  	%r1430, %r780, %r1428;
	popc.b32 	%r264, %r1430;
	setp.ne.s32 	%p202, %r326, %r263;
	mov.b32 	%r2164, 0;
	@%p202 bra 	$L__BB11_211;
	shl.b32 	%r1431, %r1, 5;
	and.b32  	%r1432, %r1431, 31744;
	add.s32 	%r1434, %r390, %r1432;
	shl.b32 	%r1435, %r1416, 2;
	add.s32 	%r1436, %r1434, %r1435;
	atom.shared.add.u32 	%r2164, [%r1436], %r264;
$L__BB11_211:
	ld.param.u32 	%r2064, [_ZN3cub18CUB_300001_SM_10006detail10radix_sort29DeviceRadixSortOnesweepKernelINS1_5radix10policy_hubIffyE10Policy1000ELNS0_9SortOrderE0EffyiiNS1_21identity_decomposer_tEEEvPT5_SB_PT3_PKSC_PT1_PKSG_PT2_PKSK_T4_iiT6__param_9];
	shfl.sync.idx.b32	%r1462|%p203, %r2164, %r263, 31, -1;
	add.s32 	%r267, %r264, %r1462;
	setp.eq.s32 	%p204, %r2132, 2147483647;
	selp.b32 	%r1463, -2147483648, %r2132, %p204;
	shr.u32 	%r1464, %r1463, %r2064;
	and.b32  	%r1459, %r1464, %r171;
	mov.b32 	%r1439, 1;
	// begin inline asm
	{
    .reg .pred p;
    and.b32 %r1437, %r1459, %r1439;    setp.ne.u32 p, %r1437, 0;
    vote.ballot.sync.b32 %r1437, p, 0xffffffff;
    @!p not.b32 %r1437, %r1437;
}

	// end inline asm
	mov.b32 	%r1442, 2;
	// begin inline asm
	{
    .reg .pred p;
    and.b32 %r1440, %r1459, %r1442;    setp.ne.u32 p, %r1440, 0;
    vote.ballot.sync.b32 %r1440, p, 0xffffffff;
    @!p not.b32 %r1440, %r1440;
}

	// end inline asm
	and.b32  	%r1465, %r1440, %r1437;
	mov.b32 	%r1445, 4;
	// begin inline asm
	{
    .reg .pred p;
    and.b32 %r1443, %r1459, %r1445;    setp.ne.u32 p, %r1443, 0;
    vote.ballot.sync.b32 %r1443, p, 0xffffffff;
    @!p not.b32 %r1443, %r1443;
}

	// end inline asm
	and.b32  	%r1466, %r1443, %r1465;
	mov.b32 	%r1448, 8;
	// begin inline asm
	{
    .reg .pred p;
    and.b32 %r1446, %r1459, %r1448;    setp.ne.u32 p, %r1446, 0;
    vote.ballot.sync.b32 %r1446, p, 0xffffffff;
    @!p not.b32 %r1446, %r1446;
}

	// end inline asm
	and.b32  	%r1467, %r1446, %r1466;
	mov.b32 	%r1451, 16;
	// begin inline asm
	{
    .reg .pred p;
    and.b32 %r1449, %r1459, %r1451;    setp.ne.u32 p, %r1449, 0;
    vote.ballot.sync.b32 %r1449, p, 0xffffffff;
    @!p not.b32 %r1449, %r1449;
}

	// end inline asm
	and.b32  	%r1468, %r1449, %r1467;
	mov.b32 	%r1454, 32;
	// begin inline asm
	{
    .reg .pred p;
    and.b32 %r1452, %r1459, %r1454;    setp.ne.u32 p, %r1452, 0;
    vote.ballot.sync.b32 %r1452, p, 0xffffffff;
    @!p not.b32 %r1452, %r1452;
}

	// end inline asm
	and.b32  	%r1469, %r1452, %r1468;
	mov.b32 	%r1457, 64;
	// begin inline asm
	{
    .reg .pred p;
    and.b32 %r1455, %r1459, %r1457;    setp.ne.u32 p, %r1455, 0;
    vote.ballot.sync.b32 %r1455, p, 0xffffffff;
    @!p not.b32 %r1455, %r1455;
}

	// end inline asm
	and.b32  	%r1470, %r1455, %r1469;
	mov.b32 	%r1460, 128;
	// begin inline asm
	{
    .reg .pred p;
    and.b32 %r1458, %r1459, %r1460;    setp.ne.u32 p, %r1458, 0;
    vote.ballot.sync.b32 %r1458, p, 0xffffffff;
    @!p not.b32 %r1458, %r1458;
}

	// end inline asm
	and.b32  	%r1471, %r1458, %r1470;
	clz.b32 	%r1472, %r1471;
	sub.s32 	%r269, 31, %r1472;
	and.b32  	%r1473, %r780, %r1471;
	popc.b32 	%r270, %r1473;
	setp.ne.s32 	%p205, %r326, %r269;
	mov.b32 	%r2165, 0;
	@%p205 bra 	$L__BB11_213;
	shl.b32 	%r1478, %r1459, 2;
	add.s32 	%r1479, %r169, %r1478;
	atom.shared.add.u32 	%r2165, [%r1479], %r270;
$L__BB11_213:
	setp.gt.u32 	%p206, %r1, 255;
	shfl.sync.idx.b32	%r1480|%p207, %r2165, %r269, 31, -1;
	add.s32 	%r1481, %r270, %r1480;
	bar.sync 	0;
	shl.b32 	%r1482, %r177, 2;
	add.s32 	%r273, %r390, %r1482;
	st.shared.u32 	[%r273+-4], %r2148;
	shl.b32 	%r1484, %r183, 2;
	add.s32 	%r274, %r390, %r1484;
	st.shared.u32 	[%r274+-4], %r2147;
	shl.b32 	%r1485, %r189, 2;
	add.s32 	%r275, %r390, %r1485;
	st.shared.u32 	[%r275+-4], %r2146;
	shl.b32 	%r1486, %r195, 2;
	add.s32 	%r276, %r390, %r1486;
	st.shared.u32 	[%r276+-4], %r2145;
	shl.b32 	%r1487, %r201, 2;
	add.s32 	%r277, %r390, %r1487;
	st.shared.u32 	[%r277+-4], %r2144;
	shl.b32 	%r1488, %r207, 2;
	add.s32 	%r278, %r390, %r1488;
	st.shared.u32 	[%r278+-4], %r2143;
	shl.b32 	%r1489, %r213, 2;
	add.s32 	%r279, %r390, %r1489;
	st.shared.u32 	[%r279+-4], %r2142;
	shl.b32 	%r1490, %r219, 2;
	add.s32 	%r280, %r390, %r1490;
	st.shared.u32 	[%r280+-4], %r2141;
	shl.b32 	%r1491, %r225, 2;
	add.s32 	%r281, %r390, %r1491;
	st.shared.u32 	[%r281+-4], %r2140;
	shl.b32 	%r1492, %r231, 2;
	add.s32 	%r282, %r390, %r1492;
	st.shared.u32 	[%r282+-4], %r2139;
	shl.b32 	%r1493, %r237, 2;
	add.s32 	%r283, %r390, %r1493;
	st.shared.u32 	[%r283+-4], %r2138;
	shl.b32 	%r1494, %r243, 2;
	add.s32 	%r284, %r390, %r1494;
	st.shared.u32 	[%r284+-4], %r2137;
	shl.b32 	%r1495, %r249, 2;
	add.s32 	%r285, %r390, %r1495;
	st.shared.u32 	[%r285+-4], %r2136;
	shl.b32 	%r1496, %r255, 2;
	add.s32 	%r286, %r390, %r1496;
	st.shared.u32 	[%r286+-4], %r2135;
	shl.b32 	%r1497, %r261, 2;
	add.s32 	%r287, %r390, %r1497;
	st.shared.u32 	[%r287+-4], %r2134;
	shl.b32 	%r1498, %r267, 2;
	add.s32 	%r288, %r390, %r1498;
	st.shared.u32 	[%r288+-4], %r2133;
	shl.b32 	%r1499, %r1481, 2;
	add.s32 	%r289, %r390, %r1499;
	st.shared.u32 	[%r289+-4], %r2132;
	shl.b32 	%r1500, %r1, 3;
	add.s32 	%r1501, %r390, %r1500;
	add.s32 	%r290, %r1501, 26112;
	@%p206 bra 	$L__BB11_221;
	ld.param.u64 	%rd437, [_ZN3cub18CUB_300001_SM_10006detail10radix_sort29DeviceRadixSortOnesweepKernelINS1_5radix10policy_hubIffyE10Policy1000ELNS0_9SortOrderE0EffyiiNS1_21identity_decomposer_tEEEvPT5_SB_PT3_PKSC_PT1_PKSG_PT2_PKSK_T4_iiT6__param_3];
	cvta.to.global.u64 	%rd94, %rd437;
	shl.b64 	%rd95, %rd9, 3;
	add.s64 	%rd96, %rd94, %rd95;
	ld.global.u64 	%rd97, [%rd96];
	cvt.s64.s32 	%rd98, %r168;
	sub.s64 	%rd456, %rd97, %rd98;
	st.shared.u64 	[%r290], %rd456;
	setp.lt.s32 	%p208, %r4, 1;
	mov.u32 	%r2169, %r2127;
	@%p208 bra 	$L__BB11_220;
	mov.b32 	%r2167, -1;
	mov.u32 	%r2166, %r4;
	mov.u32 	%r2169, %r2127;
$L__BB11_216:
	ld.param.u64 	%rd430, [_ZN3cub18CUB_300001_SM_10006detail10radix_sort29DeviceRadixSortOnesweepKernelINS1_5radix10policy_hubIffyE10Policy1000ELNS0_9SortOrderE0EffyiiNS1_21identity_decomposer_tEEEvPT5_SB_PT3_PKSC_PT1_PKSG_PT2_PKSK_T4_iiT6__param_0];
	add.s32 	%r294, %r2166, -1;
	shl.b32 	%r1503, %r294, 8;
	add.s32 	%r1504, %r1503, %r1;
	cvta.to.global.u64 	%rd99, %rd430;
	mul.wide.s32 	%rd100, %r1504, 4;
	add.s64 	%rd19, %rd99, %rd100;
$L__BB11_217:
	membar.cta;
	ld.volatile.global.u32 	%r295, [%rd19];
	setp.eq.s32 	%p209, %r295, 0;
	@%p209 bra 	$L__BB11_217;
	and.b32  	%r1505, %r295, 1073741823;
	add.s32 	%r2169, %r1505, %r2169;
	setp.gt.s32 	%p210, %r295, -1;
	vote.sync.ballot.b32 	%r2167, %p210, %r2167;
	setp.gt.u32 	%p212, %r2166, 1;
	and.pred  	%p213, %p210, %p212;
	mov.u32 	%r2166, %r294;
	@%p213 bra 	$L__BB11_216;
	ld.shared.u64 	%rd456, [%r290];
$L__BB11_220:
	ld.param.u64 	%rd431, [_ZN3cub18CUB_300001_SM_10006detail10radix_sort29DeviceRadixSortOnesweepKernelINS1_5radix10policy_hubIffyE10Policy1000ELNS0_9SortOrderE0EffyiiNS1_21identity_decomposer_tEEEvPT5_SB_PT3_PKSC_PT1_PKSG_PT2_PKSK_T4_iiT6__param_0];
	or.b32  	%r1506, %r2169, -2147483648;
	cvta.to.global.u64 	%rd101, %rd431;
	add.s64 	%rd103, %rd101, %rd59;
	st.volatile.global.u32 	[%rd103], %r1506;
	sub.s32 	%r1509, %r2169, %r2127;
	cvt.s64.s32 	%rd104, %r1509;
	add.s64 	%rd105, %rd456, %rd104;
	st.shared.u64 	[%r290], %rd105;
$L__BB11_221:
	ld.param.u32 	%r2040, [_ZN3cub18CUB_300001_SM_10006detail10radix_sort29DeviceRadixSortOnesweepKernelINS1_5radix10policy_hubIffyE10Policy1000ELNS0_9SortOrderE0EffyiiNS1_21identity_decomposer_tEEEvPT5_SB_PT3_PKSC_PT1_PKSG_PT2_PKSK_T4_iiT6__param_8];
	ld.param.u64 	%rd434, [_ZN3cub18CUB_300001_SM_10006detail10radix_sort29DeviceRadixSortOnesweepKernelINS1_5radix10policy_hubIffyE10Policy1000ELNS0_9SortOrderE0EffyiiNS1_21identity_decomposer_tEEEvPT5_SB_PT3_PKSC_PT1_PKSG_PT2_PKSK_T4_iiT6__param_2];
	setp.gt.u32 	%p214, %r1, 255;
	mad.lo.s32 	%r299, %r4, 6528, 6528;
	setp.lt.s32 	%p215, %r299, %r2040;
	setp.eq.s64 	%p216, %rd434, 0;
	or.pred  	%p217, %p216, %p215;
	or.pred  	%p218, %p214, %p217;
	@%p218 bra 	$L__BB11_223;
	ld.param.u64 	%rd435, [_ZN3cub18CUB_300001_SM_10006detail10radix_sort29DeviceRadixSortOnesweepKernelINS1_5radix10policy_hubIffyE10Policy1000ELNS0_9SortOrderE0EffyiiNS1_21identity_decomposer_tEEEvPT5_SB_PT3_PKSC_PT1_PKSG_PT2_PKSK_T4_iiT6__param_2];
	ld.shared.u64 	%rd106, [%r290];
	cvt.s64.s32 	%rd107, %r2127;
	cvt.s64.s32 	%rd108, %r168;
	add.s64 	%rd109, %rd108, %rd107;
	add.s64 	%rd110, %rd109, %rd106;
	cvta.to.global.u64 	%rd111, %rd435;
	shl.b64 	%rd112, %rd9, 3;
	add.s64 	%rd113, %rd111, %rd112;
	st.global.u64 	[%rd113], %rd110;
$L__BB11_223:
	ld.param.u32 	%r2041, [_ZN3cub18CUB_300001_SM_10006detail10radix_sort29DeviceRadixSortOnesweepKernelINS1_5radix10policy_hubIffyE10Policy1000ELNS0_9SortOrderE0EffyiiNS1_21identity_decomposer_tEEEvPT5_SB_PT3_PKSC_PT1_PKSG_PT2_PKSK_T4_iiT6__param_8];
	ld.param.u64 	%rd438, [_ZN3cub18CUB_300001_SM_10006detail10radix_sort29DeviceRadixSortOnesweepKernelINS1_5radix10policy_hubIffyE10Policy1000ELNS0_9SortOrderE0EffyiiNS1_21identity_decomposer_tEEEvPT5_SB_PT3_PKSC_PT1_PKSG_PT2_PKSK_T4_iiT6__param_4];
	cvta.to.global.u64 	%rd22, %rd438;
	setp.gt.s32 	%p219, %r299, %r2041;
	bar.sync 	0;
	@%p219 bra 	$L__BB11_225;
	ld.param.u32 	%r2065, [_ZN3cub18CUB_300001_SM_10006detail10radix_sort29DeviceRadixSortOnesweepKernelINS1_5radix10policy_hubIffyE10Policy1000ELNS0_9SortOrderE0EffyiiNS1_21identity_decomposer_tEEEvPT5_SB_PT3_PKSC_PT1_PKSG_PT2_PKSK_T4_iiT6__param_9];
	ld.shared.u32 	%r1512, [%r118];
	setp.eq.s32 	%p220, %r1512, 2147483647;
	selp.b32 	%r1513, -2147483648, %r1512, %p220;
	shr.u32 	%r1514, %r1513, %r2065;
	and.b32  	%r1515, %r1514, %r171;
	shl.b32 	%r1516, %r1515, 3;
	add.s32 	%r1518, %r390, 26112;
	add.s32 	%r1519, %r1518, %r1516;
	ld.shared.u64 	%rd114, [%r1519];
	add.s64 	%rd115, %rd114, %rd9;
	setp.gt.s32 	%p221, %r1512, -1;
	selp.b32 	%r1520, -1, -2147483648, %p221;
	xor.b32  	%r1521, %r1520, %r1512;
	shl.b64 	%rd116, %rd115, 2;
	add.s64 	%rd117, %rd22, %rd116;
	st.global.u32 	[%rd117], %r1521;
	bar.warp.sync 	-1;
	ld.shared.u32 	%r1522, [%r118+1536];
	setp.eq.s32 	%p222, %r1522, 2147483647;
	selp.b32 	%r1523, -2147483648, %r1522, %p222;
	shr.u32 	%r1524, %r1523, %r2065;
	and.b32  	%r1525, %r1524, %r171;
	shl.b32 	%r1526, %r1525, 3;
	add.s32 	%r1527, %r1518, %r1526;
	ld.shared.u64 	%rd118, [%r1527];
	add.s64 	%rd119, %rd118, %rd9;
	setp.gt.s32 	%p223, %r1522, -1;
	selp.b32 	%r1528, -1, -2147483648, %p223;
	xor.b32  	%r1529, %r1528, %r1522;
	shl.b64 	%rd120, %rd119, 2;
	add.s64 	%rd121, %rd22, %rd120;
	st.global.u32 	[%rd121+1536], %r1529;
	bar.warp.sync 	-1;
	ld.shared.u32 	%r1530, [%r118+3072];
	setp.eq.s32 	%p224, %r1530, 2147483647;
	selp.b32 	%r1531, -2147483648, %r1530, %p224;
	shr.u32 	%r1532, %r1531, %r2065;
	and.b32  	%r1533, %r1532, %r171;
	shl.b32 	%r1534, %r1533, 3;
	add.s32 	%r1535, %r1518, %r1534;
	ld.shared.u64 	%rd122, [%r1535];
	add.s64 	%rd123, %rd122, %rd9;
	setp.gt.s32 	%p225, %r1530, -1;
	selp.b32 	%r1536, -1, -2147483648, %p225;
	xor.b32  	%r1537, %r1536, %r1530;
	shl.b64 	%rd124, %rd123, 2;
	add.s64 	%rd125, %rd22, %rd124;
	st.global.u32 	[%rd125+3072], %r1537;
	bar.warp.sync 	-1;
	ld.shared.u32 	%r1538, [%r118+4608];
	setp.eq.s32 	%p226, %r1538, 2147483647;
	selp.b32 	%r1539, -2147483648, %r1538, %p226;
	shr.u32 	%r1540, %r1539, %r2065;
	and.b32  	%r1541, %r1540, %r171;
	shl.b32 	%r1542, %r1541, 3;
	add.s32 	%r1543, %r1518, %r1542;
	ld.shared.u64 	%rd126, [%r1543];
	add.s64 	%rd127, %rd126, %rd9;
	setp.gt.s32 	%p227, %r1538, -1;
	selp.b32 	%r1544, -1, -2147483648, %p227;
	xor.b32  	%r1545, %r1544, %r1538;
	shl.b64 	%rd128, %rd127, 2;
	add.s64 	%rd129, %rd22, %rd128;
	st.global.u32 	[%rd129+4608], %r1545;
	bar.warp.sync 	-1;
	ld.shared.u32 	%r1546, [%r118+6144];
	setp.eq.s32 	%p228, %r1546, 2147483647;
	selp.b32 	%r1547, -2147483648, %r1546, %p228;
	shr.u32 	%r1548, %r1547, %r2065;
	and.b32  	%r1549, %r1548, %r171;
	shl.b32 	%r1550, %r1549, 3;
	add.s32 	%r1551, %r1518, %r1550;
	ld.shared.u64 	%rd130, [%r1551];
	add.s64 	%rd131, %rd130, %rd9;
	setp.gt.s32 	%p229, %r1546, -1;
	selp.b32 	%r1552, -1, -2147483648, %p229;
	xor.b32  	%r1553, %r1552, %r1546;
	shl.b64 	%rd132, %rd131, 2;
	add.s64 	%rd133, %rd22, %rd132;
	st.global.u32 	[%rd133+6144], %r1553;
	bar.warp.sync 	-1;
	ld.shared.u32 	%r1554, [%r118+7680];
	setp.eq.s32 	%p230, %r1554, 2147483647;
	selp.b32 	%r1555, -2147483648, %r1554, %p230;
	shr.u32 	%r1556, %r1555, %r2065;
	and.b32  	%r1557, %r1556, %r171;
	shl.b32 	%r1558, %r1557, 3;
	add.s32 	%r1559, %r1518, %r1558;
	ld.shared.u64 	%rd134, [%r1559];
	add.s64 	%rd135, %rd134, %rd9;
	setp.gt.s32 	%p231, %r1554, -1;
	selp.b32 	%r1560, -1, -2147483648, %p231;
	xor.b32  	%r1561, %r1560, %r1554;
	shl.b64 	%rd136, %rd135, 2;
	add.s64 	%rd137, %rd22, %rd136;
	st.global.u32 	[%rd137+7680], %r1561;
	bar.warp.sync 	-1;
	ld.shared.u32 	%r1562, [%r118+9216];
	setp.eq.s32 	%p232, %r1562, 2147483647;
	selp.b32 	%r1563, -2147483648, %r1562, %p232;
	shr.u32 	%r1564, %r1563, %r2065;
	and.b32  	%r1565, %r1564, %r171;
	shl.b32 	%r1566, %r1565, 3;
	add.s32 	%r1567, %r1518, %r1566;
	ld.shared.u64 	%rd138, [%r1567];
	add.s64 	%rd139, %rd138, %rd9;
	setp.gt.s32 	%p233, %r1562, -1;
	selp.b32 	%r1568, -1, -2147483648, %p233;
	xor.b32  	%r1569, %r1568, %r1562;
	shl.b64 	%rd140, %rd139, 2;
	add.s64 	%rd141, %rd22, %rd140;
	st.global.u32 	[%rd141+9216], %r1569;
	bar.warp.sync 	-1;
	ld.shared.u32 	%r1570, [%r118+10752];
	setp.eq.s32 	%p234, %r1570, 2147483647;
	selp.b32 	%r1571, -2147483648, %r1570, %p234;
	shr.u32 	%r1572, %r1571, %r2065;
	and.b32  	%r1573, %r1572, %r171;
	shl.b32 	%r1574, %r1573, 3;
	add.s32 	%r1575, %r1518, %r1574;
	ld.shared.u64 	%rd142, [%r1575];
	add.s64 	%rd143, %rd142, %rd9;
	setp.gt.s32 	%p235, %r1570, -1;
	selp.b32 	%r1576, -1, -2147483648, %p235;
	xor.b32  	%r1577, %r1576, %r1570;
	shl.b64 	%rd144, %rd143, 2;
	add.s64 	%rd145, %rd22, %rd144;
	st.global.u32 	[%rd145+10752], %r1577;
	bar.warp.sync 	-1;
	ld.shared.u32 	%r1578, [%r118+12288];
	setp.eq.s32 	%p236, %r1578, 2147483647;
	selp.b32 	%r1579, -2147483648, %r1578, %p236;
	shr.u32 	%r1580, %r1579, %r2065;
	and.b32  	%r1581, %r1580, %r171;
	shl.b32 	%r1582, %r1581, 3;
	add.s32 	%r1583, %r1518, %r1582;
	ld.shared.u64 	%rd146, [%r1583];
	add.s64 	%rd147, %rd146, %rd9;
	setp.gt.s32 	%p237, %r1578, -1;
	selp.b32 	%r1584, -1, -2147483648, %p237;
	xor.b32  	%r1585, %r1584, %r1578;
	shl.b64 	%rd148, %rd147, 2;
	add.s64 	%rd149, %rd22, %rd148;
	st.global.u32 	[%rd149+12288], %r1585;
	bar.warp.sync 	-1;
	ld.shared.u32 	%r1586, [%r118+13824];
	setp.eq.s32 	%p238, %r1586, 2147483647;
	selp.b32 	%r1587, -2147483648, %r1586, %p238;
	shr.u32 	%r1588, %r1587, %r2065;
	and.b32  	%r1589, %r1588, %r171;
	shl.b32 	%r1590, %r1589, 3;
	add.s32 	%r1591, %r1518, %r1590;
	ld.shared.u64 	%rd150, [%r1591];
	add.s64 	%rd151, %rd150, %rd9;
	setp.gt.s32 	%p239, %r1586, -1;
	selp.b32 	%r1592, -1, -2147483648, %p239;
	xor.b32  	%r1593, %r1592, %r1586;
	shl.b64 	%rd152, %rd151, 2;
	add.s64 	%rd153, %rd22, %rd152;
	st.global.u32 	[%rd153+13824], %r1593;
	bar.warp.sync 	-1;
	ld.shared.u32 	%r1594, [%r118+15360];
	setp.eq.s32 	%p240, %r1594, 2147483647;
	selp.b32 	%r1595, -2147483648, %r1594, %p240;
	shr.u32 	%r1596, %r1595, %r2065;
	and.b32  	%r1597, %r1596, %r171;
	shl.b32 	%r1598, %r1597, 3;
	add.s32 	%r1599, %r1518, %r1598;
	ld.shared.u64 	%rd154, [%r1599];
	add.s64 	%rd155, %rd154, %rd9;
	setp.gt.s32 	%p241, %r1594, -1;
	selp.b32 	%r1600, -1, -2147483648, %p241;
	xor.b32  	%r1601, %r1600, %r1594;
	shl.b64 	%rd156, %rd155, 2;
	add.s64 	%rd157, %rd22, %rd156;
	st.global.u32 	[%rd157+15360], %r1601;
	bar.warp.sync 	-1;
	ld.shared.u32 	%r1602, [%r118+16896];
	setp.eq.s32 	%p242, %r1602, 2147483647;
	selp.b32 	%r1603, -2147483648, %r1602, %p242;
	shr.u32 	%r1604, %r1603, %r2065;
	and.b32  	%r1605, %r1604, %r171;
	shl.b32 	%r1606, %r1605, 3;
	add.s32 	%r1607, %r1518, %r1606;
	ld.shared.u64 	%rd158, [%r1607];
	add.s64 	%rd159, %rd158, %rd9;
	setp.gt.s32 	%p243, %r1602, -1;
	selp.b32 	%r1608, -1, -2147483648, %p243;
	xor.b32  	%r1609, %r1608, %r1602;
	shl.b64 	%rd160, %rd159, 2;
	add.s64 	%rd161, %rd22, %rd160;
	st.global.u32 	[%rd161+16896], %r1609;
	bar.warp.sync 	-1;
	ld.shared.u32 	%r1610, [%r118+18432];
	setp.eq.s32 	%p244, %r1610, 2147483647;
	selp.b32 	%r1611, -2147483648, %r1610, %p244;
	shr.u32 	%r1612, %r1611, %r2065;
	and.b32  	%r1613, %r1612, %r171;
	shl.b32 	%r1614, %r1613, 3;
	add.s32 	%r1615, %r1518, %r1614;
	ld.shared.u64 	%rd162, [%r1615];
	add.s64 	%rd163, %rd162, %rd9;
	setp.gt.s32 	%p245, %r1610, -1;
	selp.b32 	%r1616, -1, -2147483648, %p245;
	xor.b32  	%r1617, %r1616, %r1610;
	shl.b64 	%rd164, %rd163, 2;
	add.s64 	%rd165, %rd22, %rd164;
	st.global.u32 	[%rd165+18432], %r1617;
	bar.warp.sync 	-1;
	ld.shared.u32 	%r1618, [%r118+19968];
	setp.eq.s32 	%p246, %r1618, 2147483647;
	selp.b32 	%r1619, -2147483648, %r1618, %p246;
	shr.u32 	%r1620, %r1619, %r2065;
	and.b32  	%r1621, %r1620, %r171;
	shl.b32 	%r1622, %r1621, 3;
	add.s32 	%r1623, %r1518, %r1622;
	ld.shared.u64 	%rd166, [%r1623];
	add.s64 	%rd167, %rd166, %rd9;
	setp.gt.s32 	%p247, %r1618, -1;
	selp.b32 	%r1624, -1, -2147483648, %p247;
	xor.b32  	%r1625, %r1624, %r1618;
	shl.b64 	%rd168, %rd167, 2;
	add.s64 	%rd169, %rd22, %rd168;
	st.global.u32 	[%rd169+19968], %r1625;
	bar.warp.sync 	-1;
	ld.shared.u32 	%r1626, [%r118+21504];
	setp.eq.s32 	%p248, %r1626, 2147483647;
	selp.b32 	%r1627, -2147483648, %r1626, %p248;
	shr.u32 	%r1628, %r1627, %r2065;
	and.b32  	%r1629, %r1628, %r171;
	shl.b32 	%r1630, %r1629, 3;
	add.s32 	%r1631, %r1518, %r1630;
	ld.shared.u64 	%rd170, [%r1631];
	add.s64 	%rd171, %rd170, %rd9;
	setp.gt.s32 	%p249, %r1626, -1;
	selp.b32 	%r1632, -1, -2147483648, %p249;
	xor.b32  	%r1633, %r1632, %r1626;
	shl.b64 	%rd172, %rd171, 2;
	add.s64 	%rd173, %rd22, %rd172;
	st.global.u32 	[%rd173+21504], %r1633;
	bar.warp.sync 	-1;
	ld.shared.u32 	%r1634, [%r118+23040];
	setp.eq.s32 	%p250, %r1634, 2147483647;
	selp.b32 	%r1635, -2147483648, %r1634, %p250;
	shr.u32 	%r1636, %r1635, %r2065;
	and.b32  	%r1637, %r1636, %r171;
	shl.b32 	%r1638, %r1637, 3;
	add.s32 	%r1639, %r1518, %r1638;
	ld.shared.u64 	%rd174, [%r1639];
	add.s64 	%rd175, %rd174, %rd9;
	setp.gt.s32 	%p251, %r1634, -1;
	selp.b32 	%r1640, -1, -2147483648, %p251;
	xor.b32  	%r1641, %r1640, %r1634;
	shl.b64 	%rd176, %rd175, 2;
	add.s64 	%rd177, %rd22, %rd176;
	st.global.u32 	[%rd177+23040], %r1641;
	bar.warp.sync 	-1;
	ld.shared.u32 	%r1642, [%r118+24576];
	setp.eq.s32 	%p252, %r1642, 2147483647;
	selp.b32 	%r1643, -2147483648, %r1642, %p252;
	shr.u32 	%r1644, %r1643, %r2065;
	and.b32  	%r1645, %r1644, %r171;
	shl.b32 	%r1646, %r1645, 3;
	add.s32 	%r1647, %r1518, %r1646;
	ld.shared.u64 	%rd178, [%r1647];
	add.s64 	%rd179, %rd178, %rd9;
	setp.gt.s32 	%p253, %r1642, -1;
	selp.b32 	%r1648, -1, -2147483648, %p253;
	xor.b32  	%r1649, %r1648, %r1642;
	shl.b64 	%rd180, %rd179, 2;
	add.s64 	%rd181, %rd22, %rd180;
	st.global.u32 	[%rd181+24576], %r1649;
	bar.warp.sync 	-1;
	bra.uni 	$L__BB11_260;
$L__BB11_225:
	ld.param.u32 	%r2042, [_ZN3cub18CUB_300001_SM_10006detail10radix_sort29DeviceRadixSortOnesweepKernelINS1_5radix10policy_hubIffyE10Policy1000ELNS0_9SortOrderE0EffyiiNS1_21identity_decomposer_tEEEvPT5_SB_PT3_PKSC_PT1_PKSG_PT2_PKSK_T4_iiT6__param_8];
	mad.lo.s32 	%r301, %r4, -6528, %r2042;
	setp.ge.s32 	%p254, %r1, %r301;
	@%p254 bra 	$L__BB11_227;
	ld.param.u32 	%r2066, [_ZN3cub18CUB_300001_SM_10006detail10radix_sort29DeviceRadixSortOnesweepKernelINS1_5radix10policy_hubIffyE10Policy1000ELNS0_9SortOrderE0EffyiiNS1_21identity_decomposer_tEEEvPT5_SB_PT3_PKSC_PT1_PKSG_PT2_PKSK_T4_iiT6__param_9];
	ld.shared.u32 	%r1650, [%r118];
	setp.eq.s32 	%p255, %r1650, 2147483647;
	selp.b32 	%r1651, -2147483648, %r1650, %p255;
	shr.u32 	%r1652, %r1651, %r2066;
	and.b32  	%r1653, %r1652, %r171;
	shl.b32 	%r1654, %r1653, 3;
	add.s32 	%r1656, %r390, %r1654;
	ld.shared.u64 	%rd182, [%r1656+26112];
	setp.gt.s32 	%p256, %r1650, -1;
	selp.b32 	%r1657, -1, -2147483648, %p256;
	xor.b32  	%r1658, %r1657, %r1650;
	add.s64 	%rd183, %rd182, %rd9;
	shl.b64 	%rd184, %rd183, 2;
	add.s64 	%rd185, %rd22, %rd184;
	st.global.u32 	[%rd185], %r1658;
$L__BB11_227:
	bar.warp.sync 	-1;
	add.s32 	%r1659, %r1, 384;
	setp.ge.s32 	%p257, %r1659, %r301;
	@%p257 bra 	$L__BB11_229;
	ld.param.u32 	%r2067, [_ZN3cub18CUB_300001_SM_10006detail10radix_sort29DeviceRadixSortOnesweepKernelINS1_5radix10policy_hubIffyE10Policy1000ELNS0_9SortOrderE0EffyiiNS1_21identity_decomposer_tEEEvPT5_SB_PT3_PKSC_PT1_PKSG_PT2_PKSK_T4_iiT6__param_9];
	ld.shared.u32 	%r1660, [%r118+1536];
	setp.eq.s32 	%p258, %r1660, 2147483647;
	selp.b32 	%r1661, -2147483648, %r1660, %p258;
	shr.u32 	%r1662, %r1661, %r2067;
	and.b32  	%r1663, %r1662, %r171;
	shl.b32 	%r1664, %r1663, 3;
	add.s32 	%r1666, %r390, %r1664;
	ld.shared.u64 	%rd186, [%r1666+26112];
	setp.gt.s32 	%p259, %r1660, -1;
	selp.b32 	%r1667, -1, -2147483648, %p259;
	xor.b32  	%r1668, %r1667, %r1660;
	add.s64 	%rd187, %rd186, %rd9;
	shl.b64 	%rd188, %rd187, 2;
	add.s64 	%rd189, %rd22, %rd188;
	st.global.u32 	[%rd189+1536], %r1668;
$L__BB11_229:
	bar.warp.sync 	-1;
	add.s32 	%r1669, %r1, 768;
	setp.ge.s32 	%p260, %r1669, %r301;
	@%p260 bra 	$L__BB11_231;
	ld.param.u32 	%r2068, [_ZN3cub18CUB_300001_SM_10006detail10radix_sort29DeviceRadixSortOnesweepKernelINS1_5radix10policy_hubIffyE10Policy1000ELNS0_9SortOrderE0EffyiiNS1_21identity_decomposer_tEEEvPT5_SB_PT3_PKSC_PT1_PKSG_PT2_PKSK_T4_iiT6__param_9];
	ld.shared.u32 	%r1670, [%r118+3072];
	setp.eq.s32 	%p261, %r1670, 2147483647;
	selp.b32 	%r1671, -2147483648, %r1670, %p261;
	shr.u32 	%r1672, %r1671, %r2068;
	and.b32  	%r1673, %r1672, %r171;
	shl.b32 	%r1674, %r1673, 3;
	add.s32 	%r1676, %r390, %r1674;
	ld.shared.u64 	%rd190, [%r1676+26112];
	setp.gt.s32 	%p262, %r1670, -1;
	selp.b32 	%r1677, -1, -2147483648, %p262;
	xor.b32  	%r1678, %r1677, %r1670;
	add.s64 	%rd191, %rd190, %rd9;
	shl.b64 	%rd192, %rd191, 2;
	add.s64 	%rd193, %rd22, %rd192;
	st.global.u32 	[%rd193+3072], %r1678;
$L__BB11_231:
	bar.warp.sync 	-1;
	add.s32 	%r1679, %r1, 1152;
	setp.ge.s32 	%p263, %r1679, %r301;
	@%p263 bra 	$L__BB11_233;
	ld.param.u32 	%r2069, [_ZN3cub18CUB_300001_SM_10006detail10radix_sort29DeviceRadixSortOnesweepKernelINS1_5radix10policy_hubIffyE10Policy1000ELNS0_9SortOrderE0EffyiiNS1_21identity_decomposer_tEEEvPT5_SB_PT3_PKSC_PT1_PKSG_PT2_PKSK_T4_iiT6__param_9];
	ld.shared.u32 	%r1680, [%r118+4608];
	setp.eq.s32 	%p264, %r1680, 2147483647;
	selp.b32 	%r1681, -2147483648, %r1680, %p264;
	shr.u32 	%r1682, %r1681, %r2069;
	and.b32  	%r1683, %r1682, %r171;
	shl.b32 	%r1684, %r1683, 3;
	add.s32 	%r1686, %r390, %r1684;
	ld.shared.u64 	%rd194, [%r1686+26112];
	setp.gt.s32 	%p265, %r1680, -1;
	selp.b32 	%r1687, -1, -2147483648, %p265;
	xor.b32  	%r1688, %r1687, %r1680;
	add.s64 	%rd195, %rd194, %rd9;
	shl.b64 	%rd196, %rd195, 2;
	add.s64 	%rd197, %rd22, %rd196;
	st.global.u32 	[%rd197+4608], %r1688;
$L__BB11_233:
	bar.warp.sync 	-1;
	add.s32 	%r1689, %r1, 1536;
	setp.ge.s32 	%p266, %r1689, %r301;
	@%p266 bra 	$L__BB11_235;
	ld.param.u32 	%r2070, [_ZN3cub18CUB_300001_SM_10006detail10radix_sort29DeviceRadixSortOnesweepKernelINS1_5radix10policy_hubIffyE10Policy1000ELNS0_9SortOrderE0EffyiiNS1_21identity_decomposer_tEEEvPT5_SB_PT3_PKSC_PT1_PKSG_PT2_PKSK_T4_iiT6__param_9];
	ld.shared.u32 	%r1690, [%r118+6144];
	setp.eq.s32 	%p267, %r1690, 2147483647;
	selp.b32 	%r1691, -2147483648, %r1690, %p267;
	shr.u32 	%r1692, %r1691, %r2070;
	and.b32  	%r1693, %r1692, %r171;
	shl.b32 	%r1694, %r1693, 3;
	add.s32 	%r1696, %r390, %r1694;
	ld.shared.u64 	%rd198, [%r1696+26112];
	setp.gt.s32 	%p268, %r1690, -1;
	selp.b32 	%r1697, -1, -2147483648, %p268;
	xor.b32  	%r1698, %r1697, %r1690;
	add.s64 	%rd199, %rd198, %rd9;
	shl.b64 	%rd200, %rd199, 2;
	add.s64 	%rd201, %rd22, %rd200;
	st.global.u32 	[%rd201+6144], %r1698;
$L__BB11_235:
	bar.warp.sync 	-1;
	add.s32 	%r1699, %r1, 1920;
	setp.ge.s32 	%p269, %r1699, %r301;
	@%p269 bra 	$L__BB11_237;
	ld.param.u32 	%r2071, [_ZN3cub18CUB_300001_SM_10006detail10radix_sort29DeviceRadixSortOnesweepKernelINS1_5radix10policy_hubIffyE10Policy1000ELNS0_9SortOrderE0EffyiiNS1_21identity_decomposer_tEEEvPT5_SB_PT3_PKSC_PT1_PKSG_PT2_PKSK_T4_iiT6__param_9];
	ld.shared.u32 	%r1700, [%r118+7680];
	setp.eq.s32 	%p270, %r1700, 2147483647;
	selp.b32 	%r1701, -2147483648, %r1700, %p270;
	shr.u32 	%r1702, %r1701, %r2071;
	and.b32  	%r1703, %r1702, %r171;
	shl.b32 	%r1704, %r1703, 3;
	add.s32 	%r1706, %r390, %r1704;
	ld.shared.u64 	%rd202, [%r1706+26112];
	setp.gt.s32 	%p271, %r1700, -1;
	selp.b32 	%r1707, -1, -2147483648, %p271;
	xor.b32  	%r1708, %r1707, %r1700;
	add.s64 	%rd203, %rd202, %rd9;
	shl.b64 	%rd204, %rd203, 2;
	add.s64 	%rd205, %rd22, %rd204;
	st.global.u32 	[%rd205+7680], %r1708;
$L__BB11_237:
	bar.warp.sync 	-1;
	add.s32 	%r1709, %r1, 2304;
	setp.ge.s32 	%p272, %r1709, %r301;
	@%p272 bra 	$L__BB11_239;
	ld.param.u32 	%r2072, [_ZN3cub18CUB_300001_SM_10006detail10radix_sort29DeviceRadixSortOnesweepKernelINS1_5radix10policy_hubIffyE10Policy1000ELNS0_9SortOrderE0EffyiiNS1_21identity_decomposer_tEEEvPT5_SB_PT3_PKSC_PT1_PKSG_PT2_PKSK_T4_iiT6__param_9];
	ld.shared.u32 	%r1710, [%r118+9216];
	setp.eq.s32 	%p273, %r1710, 2147483647;
	selp.b32 	%r1711, -2147483648, %r1710, %p273;
	shr.u32 	%r1712, %r1711, %r2072;
	and.b32  	%r1713, %r1712, %r171;
	shl.b32 	%r1714, %r1713, 3;
	add.s32 	%r1716, %r390, %r1714;
	ld.shared.u64 	%rd206, [%r1716+26112];
	setp.gt.s32 	%p274, %r1710, -1;
	selp.b32 	%r1717, -1, -2147483648, %p274;
	xor.b32  	%r1718, %r1717, %r1710;
	add.s64 	%rd207, %rd206, %rd9;
	shl.b64 	%rd208, %rd207, 2;
	add.s64 	%rd209, %rd22, %rd208;
	st.global.u32 	[%rd209+9216], %r1718;
$L__BB11_239:
	bar.warp.sync 	-1;
	add.s32 	%r1719, %r1, 2688;
	setp.ge.s32 	%p275, %r1719, %r301;
	@%p275 bra 	$L__BB11_241;
	ld.param.u32 	%r2073, [_ZN3cub18CUB_300001_SM_10006detail10radix_sort29DeviceRadixSortOnesweepKernelINS1_5radix10policy_hubIffyE10Policy1000ELNS0_9SortOrderE0EffyiiNS1_21identity_decomposer_tEEEvPT5_SB_PT3_PKSC_PT1_PKSG_PT2_PKSK_T4_iiT6__param_9];
	ld.shared.u32 	%r1720, [%r118+10752];
	setp.eq.s32 	%p276, %r1720, 2147483647;
	selp.b32 	%r1721, -2147483648, %r1720, %p276;
	shr.u32 	%r1722, %r1721, %r2073;
	and.b32  	%r1723, %r1722, %r171;
	shl.b32 	%r1724, %r1723, 3;
	add.s32 	%r1726, %r390, %r1724;
	ld.shared.u64 	%rd210, [%r1726+26112];
	setp.gt.s32 	%p277, %r1720, -1;
	selp.b32 	%r1727, -1, -2147483648, %p277;
	xor.b32  	%r1728, %r1727, %r1720;
	add.s64 	%rd211, %rd210, %rd9;
	shl.b64 	%rd212, %rd211, 2;
	add.s64 	%rd213, %rd22, %rd212;
	st.global.u32 	[%rd213+10752], %r1728;
$L__BB11_241:
	bar.warp.sync 	-1;
	or.b32  	%r1729, %r1, 3072;
	setp.ge.s32 	%p278, %r1729, %r301;
	@%p278 bra 	$L__BB11_243;
	ld.param.u32 	%r2074, [_ZN3cub18CUB_300001_SM_10006detail10radix_sort29DeviceRadixSortOnesweepKernelINS1_5radix10policy_hubIffyE10Policy1000ELNS0_9SortOrderE0EffyiiNS1_21identity_decomposer_tEEEvPT5_SB_PT3_PKSC_PT1_PKSG_PT2_PKSK_T4_iiT6__param_9];
	ld.shared.u32 	%r1730, [%r118+12288];
	setp.eq.s32 	%p279, %r1730, 2147483647;
	selp.b32 	%r1731, -2147483648, %r1730, %p279;
	shr.u32 	%r1732, %r1731, %r2074;
	and.b32  	%r1733, %r1732, %r171;
	shl.b32 	%r1734, %r1733, 3;
	add.s32 	%r1736, %r390, %r1734;
	ld.shared.u64 	%rd214, [%r1736+26112];
	setp.gt.s32 	%p280, %r1730, -1;
	selp.b32 	%r1737, -1, -2147483648, %p280;
	xor.b32  	%r1738, %r1737, %r1730;
	add.s64 	%rd215, %rd214, %rd9;
	shl.b64 	%rd216, %rd215, 2;
	add.s64 	%rd217, %rd22, %rd216;
	st.global.u32 	[%rd217+12288], %r1738;
$L__BB11_243:
	bar.warp.sync 	-1;
	add.s32 	%r1739, %r1, 3456;
	setp.ge.s32 	%p281, %r1739, %r301;
	@%p281 bra 	$L__BB11_245;
	ld.param.u32 	%r2075, [_ZN3cub18CUB_300001_SM_10006detail10radix_sort29DeviceRadixSortOnesweepKernelINS1_5radix10policy_hubIffyE10Policy1000ELNS0_9SortOrderE0EffyiiNS1_21identity_decomposer_tEEEvPT5_SB_PT3_PKSC_PT1_PKSG_PT2_PKSK_T4_iiT6__param_9];
	ld.shared.u32 	%r1740, [%r118+13824];
	setp.eq.s32 	%p282, %r1740, 2147483647;
	selp.b32 	%r1741, -2147483648, %r1740, %p282;
	shr.u32 	%r1742, %r1741, %r2075;
	and.b32  	%r1743, %r1742, %r171;
	shl.b32 	%r1744, %r1743, 3;
	add.s32 	%r1746, %r390, %r1744;
	ld.shared.u64 	%rd218, [%r1746+26112];
	setp.gt.s32 	%p283, %r1740, -1;
	selp.b32 	%r1747, -1, -2147483648, %p283;
	xor.b32  	%r1748, %r1747, %r1740;
	add.s64 	%rd219, %rd218, %rd9;
	shl.b64 	%rd220, %rd219, 2;
	add.s64 	%rd221, %rd22, %rd220;
	st.global.u32 	[%rd221+13824], %r1748;
$L__BB11_245:
	bar.warp.sync 	-1;
	add.s32 	%r1749, %r1, 3840;
	setp.ge.s32 	%p284, %r1749, %r301;
	@%p284 bra 	$L__BB11_247;
	ld.param.u32 	%r2076, [_ZN3cub18CUB_300001_SM_10006detail10radix_sort29DeviceRadixSortOnesweepKernelINS1_5radix10policy_hubIffyE10Policy1000ELNS0_9SortOrderE0EffyiiNS1_21identity_decomposer_tEEEvPT5_SB_PT3_PKSC_PT1_PKSG_PT2_PKSK_T4_iiT6__param_9];
	ld.shared.u32 	%r1750, [%r118+15360];
	setp.eq.s32 	%p285, %r1750, 2147483647;
	selp.b32 	%r1751, -2147483648, %r1750, %p285;
	shr.u32 	%r1752, %r1751, %r2076;
	and.b32  	%r1753, %r1752, %r171;
	shl.b32 	%r1754, %r1753, 3;
	add.s32 	%r1756, %r390, %r1754;
	ld.shared.u64 	%rd222, [%r1756+26112];
	setp.gt.s32 	%p286, %r1750, -1;
	selp.b32 	%r1757, -1, -2147483648, %p286;
	xor.b32  	%r1758, %r1757, %r1750;
	add.s64 	%rd223, %rd222, %rd9;
	shl.b64 	%rd224, %rd223, 2;
	add.s64 	%rd225, %rd22, %rd224;
	st.global.u32 	[%rd225+15360], %r1758;
$L__BB11_247:
	bar.warp.sync 	-1;
	add.s32 	%r1759, %r1, 4224;
	setp.ge.s32 	%p287, %r1759, %r301;
	@%p287 bra 	$L__BB11_249;
	ld.param.u32 	%r2077, [_ZN3cub18CUB_300001_SM_10006detail10radix_sort29DeviceRadixSortOnesweepKernelINS1_5radix10policy_hubIffyE10Policy1000ELNS0_9SortOrderE0EffyiiNS1_21identity_decomposer_tEEEvPT5_SB_PT3_PKSC_PT1_PKSG_PT2_PKSK_T4_iiT6__param_9];
	ld.shared.u32 	%r1760, [%r118+16896];
	setp.eq.s32 	%p288, %r1760, 2147483647;
	selp.b32 	%r1761, -2147483648, %r1760, %p288;
	shr.u32 	%r1762, %r1761, %r2077;
	and.b32  	%r1763, %r1762, %r171;
	shl.b32 	%r1764, %r1763, 3;
	add.s32 	%r1766, %r390, %r1764;
	ld.shared.u64 	%rd226, [%r1766+26112];
	setp.gt.s32 	%p289, %r1760, -1;
	selp.b32 	%r1767, -1, -2147483648, %p289;
	xor.b32  	%r1768, %r1767, %r1760;
	add.s64 	%rd227, %rd226, %rd9;
	shl.b64 	%rd228, %rd227, 2;
	add.s64 	%rd229, %rd22, %rd228;
	st.global.u32 	[%rd229+16896], %r1768;
$L__BB11_249:
	bar.warp.sync 	-1;
	add.s32 	%r1769, %r1, 4608;
	setp.ge.s32 	%p290, %r1769, %r301;
	@%p290 bra 	$L__BB11_251;
	ld.param.u32 	%r2078, [_ZN3cub18CUB_300001_SM_10006detail10radix_sort29DeviceRadixSortOnesweepKernelINS1_5radix10policy_hubIffyE10Policy1000ELNS0_9SortOrderE0EffyiiNS1_21identity_decomposer_tEEEvPT5_SB_PT3_PKSC_PT1_PKSG_PT2_PKSK_T4_iiT6__param_9];
	ld.shared.u32 	%r1770, [%r118+18432];
	setp.eq.s32 	%p291, %r1770, 2147483647;
	selp.b32 	%r1771, -2147483648, %r1770, %p291;
	shr.u32 	%r1772, %r1771, %r2078;
	and.b32  	%r1773, %r1772, %r171;
	shl.b32 	%r1774, %r1773, 3;
	add.s32 	%r1776, %r390, %r1774;
	ld.shared.u64 	%rd230, [%r1776+26112];
	setp.gt.s32 	%p292, %r1770, -1;
	selp.b32 	%r1777, -1, -2147483648, %p292;
	xor.b32  	%r1778, %r1777, %r1770;
	add.s64 	%rd231, %rd230, %rd9;
	shl.b64 	%rd232, %rd231, 2;
	add.s64 	%rd233, %rd22, %rd232;
	st.global.u32 	[%rd233+18432], %r1778;
$L__BB11_251:
	bar.warp.sync 	-1;
	add.s32 	%r1779, %r1, 4992;
	setp.ge.s32 	%p293, %r1779, %r301;
	@%p293 bra 	$L__BB11_253;
	ld.param.u32 	%r2079, [_ZN3cub18CUB_300001_SM_10006detail10radix_sort29DeviceRadixSortOnesweepKernelINS1_5radix10policy_hubIffyE10Policy1000ELNS0_9SortOrderE0EffyiiNS1_21identity_decomposer_tEEEvPT5_SB_PT3_PKSC_PT1_PKSG_PT2_PKSK_T4_iiT6__param_9];
	ld.shared.u32 	%r1780, [%r118+19968];
	setp.eq.s32 	%p294, %r1780, 2147483647;
	selp.b32 	%r1781, -2147483648, %r1780, %p294;
	shr.u32 	%r1782, %r1781, %r2079;
	and.b32  	%r1783, %r1782, %r171;
	shl.b32 	%r1784, %r1783, 3;
	add.s32 	%r1786, %r390, %r1784;
	ld.shared.u64 	%rd234, [%r1786+26112];
	setp.gt.s32 	%p295, %r1780, -1;
	selp.b32 	%r1787, -1, -2147483648, %p295;
	xor.b32  	%r1788, %r1787, %r1780;
	add.s64 	%rd235, %rd234, %rd9;
	shl.b64 	%rd236, %rd235, 2;
	add.s64 	%rd237, %rd22, %rd236;
	st.global.u32 	[%rd237+19968], %r1788;
$L__BB11_253:
	bar.warp.sync 	-1;
	add.s32 	%r1789, %r1, 5376;
	setp.ge.s32 	%p296, %r1789, %r301;
	@%p296 bra 	$L__BB11_255;
	ld.param.u32 	%r2080, [_ZN3cub18CUB_300001_SM_10006detail10radix_sort29DeviceRadixSortOnesweepKernelINS1_5radix10policy_hubIffyE10Policy1000ELNS0_9SortOrderE0EffyiiNS1_21identity_decomposer_tEEEvPT5_SB_PT3_PKSC_PT1_PKSG_PT2_PKSK_T4_iiT6__param_9];
	ld.shared.u32 	%r1790, [%r118+21504];
	setp.eq.s32 	%p297, %r1790, 2147483647;
	selp.b32 	%r1791, -2147483648, %r1790, %p297;
	shr.u32 	%r1792, %r1791, %r2080;
	and.b32  	%r1793, %r1792, %r171;
	shl.b32 	%r1794, %r1793, 3;
	add.s32 	%r1796, %r390, %r1794;
	ld.shared.u64 	%rd238, [%r1796+26112];
	setp.gt.s32 	%p298, %r1790, -1;
	selp.b32 	%r1797, -1, -2147483648, %p298;
	xor.b32  	%r1798, %r1797, %r1790;
	add.s64 	%rd239, %rd238, %rd9;
	shl.b64 	%rd240, %rd239, 2;
	add.s64 	%rd241, %rd22, %rd240;
	st.global.u32 	[%rd241+21504], %r1798;
$L__BB11_255:
	bar.warp.sync 	-1;
	add.s32 	%r1799, %r1, 5760;
	setp.ge.s32 	%p299, %r1799, %r301;
	@%p299 bra 	$L__BB11_257;
	ld.param.u32 	%r2081, [_ZN3cub18CUB_300001_SM_10006detail10radix_sort29DeviceRadixSortOnesweepKernelINS1_5radix10policy_hubIffyE10Policy1000ELNS0_9SortOrderE0EffyiiNS1_21identity_decomposer_tEEEvPT5_SB_PT3_PKSC_PT1_PKSG_PT2_PKSK_T4_iiT6__param_9];
	ld.shared.u32 	%r1800, [%r118+23040];
	setp.eq.s32 	%p300, %r1800, 2147483647;
	selp.b32 	%r1801, -2147483648, %r1800, %p300;
	shr.u32 	%r1802, %r1801, %r2081;
	and.b32  	%r1803, %r1802, %r171;
	shl.b32 	%r1804, %r1803, 3;
	add.s32 	%r1806, %r390, %r1804;
	ld.shared.u64 	%rd242, [%r1806+26112];
	setp.gt.s32 	%p301, %r1800, -1;
	selp.b32 	%r1807, -1, -2147483648, %p301;
	xor.b32  	%r1808, %r1807, %r1800;
	add.s64 	%rd243, %rd242, %rd9;
	shl.b64 	%rd244, %rd243, 2;
	add.s64 	%rd245, %rd22, %rd244;
	st.global.u32 	[%rd245+23040], %r1808;
$L__BB11_257:
	bar.warp.sync 	-1;
	or.b32  	%r1809, %r1, 6144;
	setp.ge.s32 	%p302, %r1809, %r301;
	@%p302 bra 	$L__BB11_259;
	ld.param.u32 	%r2082, [_ZN3cub18CUB_300001_SM_10006detail10radix_sort29DeviceRadixSortOnesweepKernelINS1_5radix10policy_hubIffyE10Policy1000ELNS0_9SortOrderE0EffyiiNS1_21identity_decomposer_tEEEvPT5_SB_PT3_PKSC_PT1_PKSG_PT2_PKSK_T4_iiT6__param_9];
	ld.shared.u32 	%r1810, [%r118+24576];
	setp.eq.s32 	%p303, %r1810, 2147483647;
	selp.b32 	%r1811, -2147483648, %r1810, %p303;
	shr.u32 	%r1812, %r1811, %r2082;
	and.b32  	%r1813, %r1812, %r171;
	shl.b32 	%r1814, %r1813, 3;
	add.s32 	%r1816, %r390, %r1814;
	ld.shared.u64 	%rd246, [%r1816+26112];
	setp.gt.s32 	%p304, %r1810, -1;
	selp.b32 	%r1817, -1, -2147483648, %p304;
	xor.b32  	%r1818, %r1817, %r1810;
	add.s64 	%rd247, %rd246, %rd9;
	shl.b64 	%rd248, %rd247, 2;
	add.s64 	%rd249, %rd22, %rd248;
	st.global.u32 	[%rd249+24576], %r1818;
$L__BB11_259:
	bar.warp.sync 	-1;
$L__BB11_260:
	ld.param.u32 	%r2083, [_ZN3cub18CUB_300001_SM_10006detail10radix_sort29DeviceRadixSortOnesweepKernelINS1_5radix10policy_hubIffyE10Policy1000ELNS0_9SortOrderE0EffyiiNS1_21identity_decomposer_tEEEvPT5_SB_PT3_PKSC_PT1_PKSG_PT2_PKSK_T4_iiT6__param_9];
	ld.param.u32 	%r2043, [_ZN3cub18CUB_300001_SM_10006detail10radix_sort29DeviceRadixSortOnesweepKernelINS1_5radix10policy_hubIffyE10Policy1000ELNS0_9SortOrderE0EffyiiNS1_21identity_decomposer_tEEEvPT5_SB_PT3_PKSC_PT1_PKSG_PT2_PKSK_T4_iiT6__param_8];
	setp.gt.s32 	%p305, %r299, %r2043;
	ld.shared.u32 	%r1819, [%r118];
	setp.eq.s32 	%p306, %r1819, 2147483647;
	selp.b32 	%r1820, -2147483648, %r1819, %p306;
	shr.u32 	%r1821, %r1820, %r2083;
	and.b32  	%r302, %r1821, %r171;
	ld.shared.u32 	%r1822, [%r118+1536];
	setp.eq.s32 	%p307, %r1822, 2147483647;
	selp.b32 	%r1823, -2147483648, %r1822, %p307;
	shr.u32 	%r1824, %r1823, %r2083;
	and.b32  	%r303, %r1824, %r171;
	ld.shared.u32 	%r1825, [%r118+3072];
	setp.eq.s32 	%p308, %r1825, 2147483647;
	selp.b32 	%r1826, -2147483648, %r1825, %p308;
	shr.u32 	%r1827, %r1826, %r2083;
	and.b32  	%r304, %r1827, %r171;
	ld.shared.u32 	%r1828, [%r118+4608];
	setp.eq.s32 	%p309, %r1828, 2147483647;
	selp.b32 	%r1829, -2147483648, %r1828, %p309;
	shr.u32 	%r1830, %r1829, %r2083;
	and.b32  	%r305, %r1830, %r171;
	ld.shared.u32 	%r1831, [%r118+6144];
	setp.eq.s32 	%p310, %r1831, 2147483647;
	selp.b32 	%r1832, -2147483648, %r1831, %p310;
	shr.u32 	%r1833, %r1832, %r2083;
	and.b32  	%r306, %r1833, %r171;
	ld.shared.u32 	%r1834, [%r118+7680];
	setp.eq.s32 	%p311, %r1834, 2147483647;
	selp.b32 	%r1835, -2147483648, %r1834, %p311;
	shr.u32 	%r1836, %r1835, %r2083;
	and.b32  	%r307, %r1836, %r171;
	ld.shared.u32 	%r1837, [%r118+9216];
	setp.eq.s32 	%p312, %r1837, 2147483647;
	selp.b32 	%r1838, -2147483648, %r1837, %p312;
	shr.u32 	%r1839, %r1838, %r2083;
	and.b32  	%r308, %r1839, %r171;
	ld.shared.u32 	%r1840, [%r118+10752];
	setp.eq.s32 	%p313, %r1840, 2147483647;
	selp.b32 	%r1841, -2147483648, %r1840, %p313;
	shr.u32 	%r1842, %r1841, %r2083;
	and.b32  	%r309, %r1842, %r171;
	ld.shared.u32 	%r1843, [%r118+12288];
	setp.eq.s32 	%p314, %r1843, 2147483647;
	selp.b32 	%r1844, -2147483648, %r1843, %p314;
	shr.u32 	%r1845, %r1844, %r2083;
	and.b32  	%r310, %r1845, %r171;
	ld.shared.u32 	%r1846, [%r118+13824];
	setp.eq.s32 	%p315, %r1846, 2147483647;
	selp.b32 	%r1847, -2147483648, %r1846, %p315;
	shr.u32 	%r1848, %r1847, %r2083;
	and.b32  	%r311, %r1848, %r171;
	ld.shared.u32 	%r1849, [%r118+15360];
	setp.eq.s32 	%p316, %r1849, 2147483647;
	selp.b32 	%r1850, -2147483648, %r1849, %p316;
	shr.u32 	%r1851, %r1850, %r2083;
	and.b32  	%r312, %r1851, %r171;
	ld.shared.u32 	%r1852, [%r118+16896];
	setp.eq.s32 	%p317, %r1852, 2147483647;
	selp.b32 	%r1853, -2147483648, %r1852, %p317;
	shr.u32 	%r1854, %r1853, %r2083;
	and.b32  	%r313, %r1854, %r171;
	ld.shared.u32 	%r1855, [%r118+18432];
	setp.eq.s32 	%p318, %r1855, 2147483647;
	selp.b32 	%r1856, -2147483648, %r1855, %p318;
	shr.u32 	%r1857, %r1856, %r2083;
	and.b32  	%r314, %r1857, %r171;
	ld.shared.u32 	%r1858, [%r118+19968];
	setp.eq.s32 	%p319, %r1858, 2147483647;
	selp.b32 	%r1859, -2147483648, %r1858, %p319;
	shr.u32 	%r1860, %r1859, %r2083;
	and.b32  	%r315, %r1860, %r171;
	ld.shared.u32 	%r1861, [%r118+21504];
	setp.eq.s32 	%p320, %r1861, 2147483647;
	selp.b32 	%r1862, -2147483648, %r1861, %p320;
	shr.u32 	%r1863, %r1862, %r2083;
	and.b32  	%r316, %r1863, %r171;
	ld.shared.u32 	%r1864, [%r118+23040];
	setp.eq.s32 	%p321, %r1864, 2147483647;
	selp.b32 	%r1865, -2147483648, %r1864, %p321;
	shr.u32 	%r1866, %r1865, %r2083;
	and.b32  	%r317, %r1866, %r171;
	ld.shared.u32 	%r1867, [%r118+24576];
	setp.eq.s32 	%p322, %r1867, 2147483647;
	selp.b32 	%r1868, -2147483648, %r1867, %p322;
	shr.u32 	%r1869, %r1868, %r2083;
	and.b32  	%r318, %r1869, %r171;
	@%p305 bra 	$L__BB11_262;
	ld.param.u64 	%rd443, [_ZN3cub18CUB_300001_SM_10006detail10radix_sort29DeviceRadixSortOnesweepKernelINS1_5radix10policy_hubIffyE10Policy1000ELNS0_9SortOrderE0EffyiiNS1_21identity_decomposer_tEEEvPT5_SB_PT3_PKSC_PT1_PKSG_PT2_PKSK_T4_iiT6__param_7];
	cvta.to.global.u64 	%rd250, %rd443;
	and.b32  	%r1873, %r1, 31;
	or.b32  	%r1874, %r547, %r1873;
	cvt.u64.u32 	%rd251, %r1874;
	mul.lo.s32 	%r1875, %r4, 6528;
	cvt.s64.s32 	%rd252, %r1875;
	add.s64 	%rd253, %rd251, %rd252;
	shl.b64 	%rd254, %rd253, 2;
	add.s64 	%rd255, %rd250, %rd254;
	ld.global.f32 	%f252, [%rd255];
	ld.global.f32 	%f253, [%rd255+128];
	ld.global.f32 	%f254, [%rd255+256];
	ld.global.f32 	%f255, [%rd255+384];
	ld.global.f32 	%f256, [%rd255+512];
	ld.global.f32 	%f257, [%rd255+640];
	ld.global.f32 	%f258, [%rd255+768];
	ld.global.f32 	%f259, [%rd255+896];
	ld.global.f32 	%f260, [%rd255+1024];
	ld.global.f32 	%f261, [%rd255+1152];
	ld.global.f32 	%f262, [%rd255+1280];
	ld.global.f32 	%f263, [%rd255+1408];
	ld.global.f32 	%f264, [%rd255+1536];
	ld.global.f32 	%f265, [%rd255+1664];
	ld.global.f32 	%f266, [%rd255+1792];
	ld.global.f32 	%f267, [%rd255+1920];
	ld.global.f32 	%f268, [%rd255+2048];
	bra.uni 	$L__BB11_296;
$L__BB11_262:
	ld.param.u32 	%r2044, [_ZN3cub18CUB_300001_SM_10006detail10radix_sort29DeviceRadixSortOnesweepKernelINS1_5radix10policy_hubIffyE10Policy1000ELNS0_9SortOrderE0EffyiiNS1_21identity_decomposer_tEEEvPT5_SB_PT3_PKSC_PT1_PKSG_PT2_PKSK_T4_iiT6__param_8];
	ld.param.u64 	%rd444, [_ZN3cub18CUB_300001_SM_10006detail10radix_sort29DeviceRadixSortOnesweepKernelINS1_5radix10policy_hubIffyE10Policy1000ELNS0_9SortOrderE0EffyiiNS1_21identity_decomposer_tEEEvPT5_SB_PT3_PKSC_PT1_PKSG_PT2_PKSK_T4_iiT6__param_7];
	cvta.to.global.u64 	%rd256, %rd444;
	cvt.s64.s32 	%rd257, %r328;
	add.s64 	%rd258, %rd7, %rd257;
	shl.b64 	%rd259, %rd258, 2;
	add.s64 	%rd23, %rd256, %rd259;
	cvt.u32.u64 	%r1877, %rd7;
	sub.s32 	%r319, %r2044, %r328;
	setp.ge.s32 	%p323, %r1877, %r319;
	@%p323 bra 	$L__BB11_264;
	ld.global.f32 	%f252, [%rd23];
$L__BB11_264:
	add.s32 	%r1879, %r1877, 32;
	setp.ge.s32 	%p324, %r1879, %r319;
	@%p324 bra 	$L__BB11_266;
	ld.global.f32 	%f253, [%rd23+128];
$L__BB11_266:
	add.s32 	%r1881, %r1877, 64;
	setp.ge.s32 	%p325, %r1881, %r319;
	@%p325 bra 	$L__BB11_268;
	ld.global.f32 	%f254, [%rd23+256];
$L__BB11_268:
	add.s32 	%r1883, %r1877, 96;
	setp.ge.s32 	%p326, %r1883, %r319;
	@%p326 bra 	$L__BB11_270;
	ld.global.f32 	%f255, [%rd23+384];
$L__BB11_270:
	add.s32 	%r1885, %r1877, 128;
	setp.ge.s32 	%p327, %r1885, %r319;
	@%p327 bra 	$L__BB11_272;
	ld.global.f32 	%f256, [%rd23+512];
$L__BB11_272:
	add.s32 	%r1887, %r1877, 160;
	setp.ge.s32 	%p328, %r1887, %r319;
	@%p328 bra 	$L__BB11_274;
	ld.global.f32 	%f257, [%rd23+640];
$L__BB11_274:
	add.s32 	%r1889, %r1877, 192;
	setp.ge.s32 	%p329, %r1889, %r319;
	@%p329 bra 	$L__BB11_276;
	ld.global.f32 	%f258, [%rd23+768];
$L__BB11_276:
	add.s32 	%r1891, %r1877, 224;
	setp.ge.s32 	%p330, %r1891, %r319;
	@%p330 bra 	$L__BB11_278;
	ld.param.u64 	%rd445, [_ZN3cub18CUB_300001_SM_10006detail10radix_sort29DeviceRadixSortOnesweepKernelINS1_5radix10policy_hubIffyE10Policy1000ELNS0_9SortOrderE0EffyiiNS1_21identity_decomposer_tEEEvPT5_SB_PT3_PKSC_PT1_PKSG_PT2_PKSK_T4_iiT6__param_7];
	cvta.to.global.u64 	%rd260, %rd445;
	add.s64 	%rd264, %rd260, %rd259;
	ld.global.f32 	%f259, [%rd264+896];
$L__BB11_278:
	add.s32 	%r1894, %r1877, 256;
	setp.ge.s32 	%p331, %r1894, %r319;
	@%p331 bra 	$L__BB11_280;
	ld.param.u64 	%rd446, [_ZN3cub18CUB_300001_SM_10006detail10radix_sort29DeviceRadixSortOnesweepKernelINS1_5radix10policy_hubIffyE10Policy1000ELNS0_9SortOrderE0EffyiiNS1_21identity_decomposer_tEEEvPT5_SB_PT3_PKSC_PT1_PKSG_PT2_PKSK_T4_iiT6__param_7];
	cvta.to.global.u64 	%rd265, %rd446;
	cvt.s64.s32 	%rd266, %r328;
	add.s64 	%rd267, %rd7, %rd266;
	shl.b64 	%rd268, %rd267, 2;
	add.s64 	%rd269, %rd265, %rd268;
	ld.global.f32 	%f260, [%rd269+1024];
$L__BB11_280:
	add.s32 	%r1897, %r1877, 288;
	setp.ge.s32 	%p332, %r1897, %r319;
	@%p332 bra 	$L__BB11_282;
	ld.param.u64 	%rd447, [_ZN3cub18CUB_300001_SM_10006detail10radix_sort29DeviceRadixSortOnesweepKernelINS1_5radix10policy_hubIffyE10Policy1000ELNS0_9SortOrderE0EffyiiNS1_21identity_decomposer_tEEEvPT5_SB_PT3_PKSC_PT1_PKSG_PT2_PKSK_T4_iiT6__param_7];
	cvta.to.global.u64 	%rd270, %rd447;
	cvt.s64.s32 	%rd271, %r328;
	add.s64 	%rd272, %rd7, %rd271;
	shl.b64 	%rd273, %rd272, 2;
	add.s64 	%rd274, %rd270, %rd273;
	ld.global.f32 	%f261, [%rd274+1152];
$L__BB11_282:
	add.s32 	%r1900, %r1877, 320;
	setp.ge.s32 	%p333, %r1900, %r319;
	@%p333 bra 	$L__BB11_284;
	ld.param.u64 	%rd448, [_ZN3cub18CUB_300001_SM_10006detail10radix_sort29DeviceRadixSortOnesweepKernelINS1_5radix10policy_hubIffyE10Policy1000ELNS0_9SortOrderE0EffyiiNS1_21identity_decomposer_tEEEvPT5_SB_PT3_PKSC_PT1_PKSG_PT2_PKSK_T4_iiT6__param_7];
	cvta.to.global.u64 	%rd275, %rd448;
	cvt.s64.s32 	%rd276, %r328;
	add.s64 	%rd277, %rd7, %rd276;
	shl.b64 	%rd278, %rd277, 2;
	add.s64 	%rd279, %rd275, %rd278;
	ld.global.f32 	%f262, [%rd279+1280];
$L__BB11_284:
	add.s32 	%r1903, %r1877, 352;
	setp.ge.s32 	%p334, %r1903, %r319;
	@%p334 bra 	$L__BB11_286;
	ld.param.u64 	%rd449, [_ZN3cub18CUB_300001_SM_10006detail10radix_sort29DeviceRadixSortOnesweepKernelINS1_5radix10policy_hubIffyE10Policy1000ELNS0_9SortOrderE0EffyiiNS1_21identity_decomposer_tEEEvPT5_SB_PT3_PKSC_PT1_PKSG_PT2_PKSK_T4_iiT6__param_7];
	cvta.to.global.u64 	%rd280, %rd449;
	mul.lo.s32 	%r1904, %r4, 6528;
	cvt.s64.s32 	%rd281, %r1904;
	add.s64 	%rd282, %rd7, %rd281;
	shl.b64 	%rd283, %rd282, 2;
	add.s64 	%rd284, %rd280, %rd283;
	ld.global.f32 	%f263, [%rd284+1408];
$L__BB11_286:
	add.s32 	%r1906, %r1877, 384;
	setp.ge.s32 	%p335, %r1906, %r319;
	@%p335 bra 	$L__BB11_288;
	ld.param.u64 	%rd450, [_ZN3cub18CUB_300001_SM_10006detail10radix_sort29DeviceRadixSortOnesweepKernelINS1_5radix10policy_hubIffyE10Policy1000ELNS0_9SortOrderE0EffyiiNS1_21identity_decomposer_tEEEvPT5_SB_PT3_PKSC_PT1_PKSG_PT2_PKSK_T4_iiT6__param_7];
	cvta.to.global.u64 	%rd285, %rd450;
	mul.lo.s32 	%r1907, %r4, 6528;
	cvt.s64.s32 	%rd286, %r1907;
	add.s64 	%rd287, %rd7, %rd286;
	shl.b64 	%rd288, %rd287, 2;
	add.s64 	%rd289, %rd285, %rd288;
	ld.global.f32 	%f264, [%rd289+1536];
$L__BB11_288:
	cvt.u32.u64 	%r1908, %rd7;
	add.s32 	%r1909, %r1908, 416;
	setp.ge.s32 	%p336, %r1909, %r319;
	@%p336 bra 	$L__BB11_290;
	ld.param.u64 	%rd451, [_ZN3cub18CUB_300001_SM_10006detail10radix_sort29DeviceRadixSortOnesweepKernelINS1_5radix10policy_hubIffyE10Policy1000ELNS0_9SortOrderE0EffyiiNS1_21identity_decomposer_tEEEvPT5_SB_PT3_PKSC_PT1_PKSG_PT2_PKSK_T4_iiT6__param_7];
	cvta.to.global.u64 	%rd290, %rd451;
	mul.lo.s32 	%r1910, %r4, 6528;
	cvt.s64.s32 	%rd291, %r1910;
	add.s64 	%rd292, %rd7, %rd291;
	shl.b64 	%rd293, %rd292, 2;
	add.s64 	%rd294, %rd290, %rd293;
	ld.global.f32 	%f265, [%rd294+1664];
$L__BB11_290:
	cvt.u32.u64 	%r1911, %rd7;
	add.s32 	%r1912, %r1911, 448;
	setp.ge.s32 	%p337, %r1912, %r319;
	@%p337 bra 	$L__BB11_292;
	ld.param.u64 	%rd452, [_ZN3cub18CUB_300001_SM_10006detail10radix_sort29DeviceRadixSortOnesweepKernelINS1_5radix10policy_hubIffyE10Policy1000ELNS0_9SortOrderE0EffyiiNS1_21identity_decomposer_tEEEvPT5_SB_PT3_PKSC_PT1_PKSG_PT2_PKSK_T4_iiT6__param_7];
	cvta.to.global.u64 	%rd295, %rd452;
	mul.lo.s32 	%r1913, %r4, 6528;
	cvt.s64.s32 	%rd296, %r1913;
	add.s64 	%rd297, %rd7, %rd296;
	shl.b64 	%rd298, %rd297, 2;
	add.s64 	%rd299, %rd295, %rd298;
	ld.global.f32 	%f266, [%rd299+1792];
$L__BB11_292:
	cvt.u32.u64 	%r1914, %rd7;
	add.s32 	%r1915, %r1914, 480;
	setp.ge.s32 	%p338, %r1915, %r319;
	@%p338 bra 	$L__BB11_294;
	ld.param.u64 	%rd453, [_ZN3cub18CUB_300001_SM_10006detail10radix_sort29DeviceRadixSortOnesweepKernelINS1_5radix10policy_hubIffyE10Policy1000ELNS0_9SortOrderE0EffyiiNS1_21identity_decomposer_tEEEvPT5_SB_PT3_PKSC_PT1_PKSG_PT2_PKSK_T4_iiT6__param_7];
	cvta.to.global.u64 	%rd300, %rd453;
	mul.lo.s32 	%r1916, %r4, 6528;
	cvt.s64.s32 	%rd301, %r1916;
	add.s64 	%rd302, %rd7, %rd301;
	shl.b64 	%rd303, %rd302, 2;
	add.s64 	%rd304, %rd300, %rd303;
	ld.global.f32 	%f267, [%rd304+1920];
$L__BB11_294:
	cvt.u32.u64 	%r1917, %rd7;
	add.s32 	%r1918, %r1917, 512;
	setp.ge.s32 	%p339, %r1918, %r319;
	@%p339 bra 	$L__BB11_296;
	ld.param.u64 	%rd454, [_ZN3cub18CUB_300001_SM_10006detail10radix_sort29DeviceRadixSortOnesweepKernelINS1_5radix10policy_hubIffyE10Policy1000ELNS0_9SortOrderE0EffyiiNS1_21identity_decomposer_tEEEvPT5_SB_PT3_PKSC_PT1_PKSG_PT2_PKSK_T4_iiT6__param_7];
	cvta.to.global.u64 	%rd305, %rd454;
	mov.u32 	%r1919, %tid.x;
	and.b32  	%r1920, %r1919, 992;
	mul.lo.s32 	%r1921, %r1920, 17;
	and.b32  	%r1922, %r1919, 31;
	or.b32  	%r1923, %r1921, %r1922;
	cvt.u64.u32 	%rd306, %r1923;
	mul.lo.s32 	%r1924, %r4, 6528;
	cvt.s64.s32 	%rd307, %r1924;
	add.s64 	%rd308, %rd306, %rd307;
	shl.b64 	%rd309, %rd308, 2;
	add.s64 	%rd310, %rd305, %rd309;
	ld.global.f32 	%f268, [%rd310+2048];
$L__BB11_296:
	ld.param.u32 	%r2045, [_ZN3cub18CUB_300001_SM_10006detail10radix_sort29DeviceRadixSortOnesweepKernelINS1_5radix10policy_hubIffyE10Policy1000ELNS0_9SortOrderE0EffyiiNS1_21identity_decomposer_tEEEvPT5_SB_PT3_PKSC_PT1_PKSG_PT2_PKSK_T4_iiT6__param_8];
	ld.param.u64 	%rd441, [_ZN3cub18CUB_300001_SM_10006detail10radix_sort29DeviceRadixSortOnesweepKernelINS1_5radix10policy_hubIffyE10Policy1000ELNS0_9SortOrderE0EffyiiNS1_21identity_decomposer_tEEEvPT5_SB_PT3_PKSC_PT1_PKSG_PT2_PKSK_T4_iiT6__param_6];
	cvta.to.global.u64 	%rd24, %rd441;
	mov.u32 	%r320, %tid.x;
	shl.b32 	%r1925, %r320, 2;
	mov.u32 	%r1926, _ZZN3cub18CUB_300001_SM_10006detail10radix_sort29DeviceRadixSortOnesweepKernelINS1_5radix10policy_hubIffyE10Policy1000ELNS0_9SortOrderE0EffyiiNS1_21identity_decomposer_tEEEvPT5_SB_PT3_PKSC_PT1_PKSG_PT2_PKSK_T4_iiT6_E1s;
	add.s32 	%r321, %r1926, %r1925;
	cvt.u64.u32 	%rd25, %r320;
	mad.lo.s32 	%r1927, %r4, 6528, 6528;
	setp.gt.s32 	%p340, %r1927, %r2045;
	bar.sync 	0;
	st.shared.f32 	[%r273+-4], %f252;
	st.shared.f32 	[%r274+-4], %f253;
	st.shared.f32 	[%r275+-4], %f254;
	st.shared.f32 	[%r276+-4], %f255;
	st.shared.f32 	[%r277+-4], %f256;
	st.shared.f32 	[%r278+-4], %f257;
	st.shared.f32 	[%r279+-4], %f258;
	st.shared.f32 	[%r280+-4], %f259;
	st.shared.f32 	[%r281+-4], %f260;
	st.shared.f32 	[%r282+-4], %f261;
	st.shared.f32 	[%r283+-4], %f262;
	st.shared.f32 	[%r284+-4], %f263;
	st.shared.f32 	[%r285+-4], %f264;
	st.shared.f32 	[%r286+-4], %f265;
	st.shared.f32 	[%r287+-4], %f266;
	st.shared.f32 	[%r288+-4], %f267;
	st.shared.f32 	[%r289+-4], %f268;
	bar.sync 	0;
	@%p340 bra 	$L__BB11_298;
	ld.shared.f32 	%f169, [%r321];
	shl.b32 	%r1928, %r302, 3;
	add.s32 	%r1930, %r1926, 26112;
	add.s32 	%r1931, %r1930, %r1928;
	ld.shared.u64 	%rd311, [%r1931];
	add.s64 	%rd312, %rd311, %rd25;
	shl.b64 	%rd313, %rd312, 2;
	add.s64 	%rd314, %rd24, %rd313;
	st.global.f32 	[%rd314], %f169;
	bar.warp.sync 	-1;
	ld.shared.f32 	%f170, [%r321+1536];
	shl.b32 	%r1932, %r303, 3;
	add.s32 	%r1933, %r1930, %r1932;
	ld.shared.u64 	%rd315, [%r1933];
	add.s64 	%rd316, %rd315, %rd25;
	shl.b64 	%rd317, %rd316, 2;
	add.s64 	%rd318, %rd24, %rd317;
	st.global.f32 	[%rd318+1536], %f170;
	bar.warp.sync 	-1;
	ld.shared.f32 	%f171, [%r321+3072];
	shl.b32 	%r1934, %r304, 3;
	add.s32 	%r1935, %r1930, %r1934;
	ld.shared.u64 	%rd319, [%r1935];
	add.s64 	%rd320, %rd319, %rd25;
	shl.b64 	%rd321, %rd320, 2;
	add.s64 	%rd322, %rd24, %rd321;
	st.global.f32 	[%rd322+3072], %f171;
	bar.warp.sync 	-1;
	ld.shared.f32 	%f172, [%r321+4608];
	shl.b32 	%r1936, %r305, 3;
	add.s32 	%r1937, %r1930, %r1936;
	ld.shared.u64 	%rd323, [%r1937];
	add.s64 	%rd324, %rd323, %rd25;
	shl.b64 	%rd325, %rd324, 2;
	add.s64 	%rd326, %rd24, %rd325;
	st.global.f32 	[%rd326+4608], %f172;
	bar.warp.sync 	-1;
	ld.shared.f32 	%f173, [%r321+6144];
	shl.b32 	%r1938, %r306, 3;
	add.s32 	%r1939, %r1930, %r1938;
	ld.shared.u64 	%rd327, [%r1939];
	add.s64 	%rd328, %rd327, %rd25;
	shl.b64 	%rd329, %rd328, 2;
	add.s64 	%rd330, %rd24, %rd329;
	st.global.f32 	[%rd330+6144], %f173;
	bar.warp.sync 	-1;
	ld.shared.f32 	%f174, [%r321+7680];
	shl.b32 	%r1940, %r307, 3;
	add.s32 	%r1941, %r1930, %r1940;
	ld.shared.u64 	%rd331, [%r1941];
	add.s64 	%rd332, %rd331, %rd25;
	shl.b64 	%rd333, %rd332, 2;
	add.s64 	%rd334, %rd24, %rd333;
	st.global.f32 	[%rd334+7680], %f174;
	bar.warp.sync 	-1;
	ld.shared.f32 	%f175, [%r321+9216];
	shl.b32 	%r1942, %r308, 3;
	add.s32 	%r1943, %r1930, %r1942;
	ld.shared.u64 	%rd335, [%r1943];
	add.s64 	%rd336, %rd335, %rd25;
	shl.b64 	%rd337, %rd336, 2;
	add.s64 	%rd338, %rd24, %rd337;
	st.global.f32 	[%rd338+9216], %f175;
	bar.warp.sync 	-1;
	ld.shared.f32 	%f176, [%r321+10752];
	shl.b32 	%r1944, %r309, 3;
	add.s32 	%r1945, %r1930, %r1944;
	ld.shared.u64 	%rd339, [%r1945];
	add.s64 	%rd340, %rd339, %rd25;
	shl.b64 	%rd341, %rd340, 2;
	add.s64 	%rd342, %rd24, %rd341;
	st.global.f32 	[%rd342+10752], %f176;
	bar.warp.sync 	-1;
	ld.shared.f32 	%f177, [%r321+12288];
	shl.b32 	%r1946, %r310, 3;
	add.s32 	%r1947, %r1930, %r1946;
	ld.shared.u64 	%rd343, [%r1947];
	add.s64 	%rd344, %rd343, %rd25;
	shl.b64 	%rd345, %rd344, 2;
	add.s64 	%rd346, %rd24, %rd345;
	st.global.f32 	[%rd346+12288], %f177;
	bar.warp.sync 	-1;
	ld.shared.f32 	%f178, [%r321+13824];
	shl.b32 	%r1948, %r311, 3;
	add.s32 	%r1949, %r1930, %r1948;
	ld.shared.u64 	%rd347, [%r1949];
	add.s64 	%rd348, %rd347, %rd25;
	shl.b64 	%rd349, %rd348, 2;
	add.s64 	%rd350, %rd24, %rd349;
	st.global.f32 	[%rd350+13824], %f178;
	bar.warp.sync 	-1;
	ld.shared.f32 	%f179, [%r321+15360];
	shl.b32 	%r1950, %r312, 3;
	add.s32 	%r1951, %r1930, %r1950;
	ld.shared.u64 	%rd351, [%r1951];
	add.s64 	%rd352, %rd351, %rd25;
	shl.b64 	%rd353, %rd352, 2;
	add.s64 	%rd354, %rd24, %rd353;
	st.global.f32 	[%rd354+15360], %f179;
	bar.warp.sync 	-1;
	ld.shared.f32 	%f180, [%r321+16896];
	shl.b32 	%r1952, %r313, 3;
	add.s32 	%r1953, %r1930, %r1952;
	ld.shared.u64 	%rd355, [%r1953];
	add.s64 	%rd356, %rd355, %rd25;
	shl.b64 	%rd357, %rd356, 2;
	add.s64 	%rd358, %rd24, %rd357;
	st.global.f32 	[%rd358+16896], %f180;
	bar.warp.sync 	-1;
	ld.shared.f32 	%f181, [%r321+18432];
	shl.b32 	%r1954, %r314, 3;
	add.s32 	%r1955, %r1930, %r1954;
	ld.shared.u64 	%rd359, [%r1955];
	add.s64 	%rd360, %rd359, %rd25;
	shl.b64 	%rd361, %rd360, 2;
	add.s64 	%rd362, %rd24, %rd361;
	st.global.f32 	[%rd362+18432], %f181;
	bar.warp.sync 	-1;
	ld.shared.f32 	%f182, [%r321+19968];
	shl.b32 	%r1956, %r315, 3;
	add.s32 	%r1957, %r1930, %r1956;
	ld.shared.u64 	%rd363, [%r1957];
	add.s64 	%rd364, %rd363, %rd25;
	shl.b64 	%rd365, %rd364, 2;
	add.s64 	%rd366, %rd24, %rd365;
	st.global.f32 	[%rd366+19968], %f182;
	bar.warp.sync 	-1;
	ld.shared.f32 	%f183, [%r321+21504];
	shl.b32 	%r1958, %r316, 3;
	add.s32 	%r1959, %r1930, %r1958;
	ld.shared.u64 	%rd367, [%r1959];
	add.s64 	%rd368, %rd367, %rd25;
	shl.b64 	%rd369, %rd368, 2;
	add.s64 	%rd370, %rd24, %rd369;
	st.global.f32 	[%rd370+21504], %f183;
	bar.warp.sync 	-1;
	ld.shared.f32 	%f184, [%r321+23040];
	shl.b32 	%r1960, %r317, 3;
	add.s32 	%r1961, %r1930, %r1960;
	ld.shared.u64 	%rd371, [%r1961];
	add.s64 	%rd372, %rd371, %rd25;
	shl.b64 	%rd373, %rd372, 2;
	add.s64 	%rd374, %rd24, %rd373;
	st.global.f32 	[%rd374+23040], %f184;
	bar.warp.sync 	-1;
	ld.shared.f32 	%f185, [%r321+24576];
	shl.b32 	%r1962, %r318, 3;
	add.s32 	%r1963, %r1930, %r1962;
	ld.shared.u64 	%rd375, [%r1963];
	add.s64 	%rd376, %rd375, %rd25;
	shl.b64 	%rd377, %rd376, 2;
	add.s64 	%rd378, %rd24, %rd377;
	st.global.f32 	[%rd378+24576], %f185;
	bar.warp.sync 	-1;
	bra.uni 	$L__BB11_333;
$L__BB11_298:
	ld.param.u32 	%r2046, [_ZN3cub18CUB_300001_SM_10006detail10radix_sort29DeviceRadixSortOnesweepKernelINS1_5radix10policy_hubIffyE10Policy1000ELNS0_9SortOrderE0EffyiiNS1_21identity_decomposer_tEEEvPT5_SB_PT3_PKSC_PT1_PKSG_PT2_PKSK_T4_iiT6__param_8];
	mad.lo.s32 	%r322, %r4, -6528, %r2046;
	shl.b32 	%r1964, %r302, 3;
	add.s32 	%r1966, %r1926, %r1964;
	ld.shared.u64 	%rd26, [%r1966+26112];
	setp.ge.s32 	%p341, %r320, %r322;
	@%p341 bra 	$L__BB11_300;
	ld.shared.f32 	%f186, [%r321];
	add.s64 	%rd379, %rd26, %rd25;
	shl.b64 	%rd380, %rd379, 2;
	add.s64 	%rd381, %rd24, %rd380;
	st.global.f32 	[%rd381], %f186;
$L__BB11_300:
	bar.warp.sync 	-1;
	shl.b32 	%r1967, %r303, 3;
	add.s32 	%r1969, %r1926, %r1967;
	ld.shared.u64 	%rd27, [%r1969+26112];
	add.s32 	%r1970, %r320, 384;
	setp.ge.s32 	%p342, %r1970, %r322;
	@%p342 bra 	$L__BB11_302;
	ld.shared.f32 	%f187, [%r321+1536];
	add.s64 	%rd382, %rd27, %rd25;
	shl.b64 	%rd383, %rd382, 2;
	add.s64 	%rd384, %rd24, %rd383;
	st.global.f32 	[%rd384+1536], %f187;
$L__BB11_302:
	bar.warp.sync 	-1;
	shl.b32 	%r1971, %r304, 3;
	add.s32 	%r1973, %r1926, %r1971;
	ld.shared.u64 	%rd28, [%r1973+26112];
	add.s32 	%r1974, %r320, 768;
	setp.ge.s32 	%p343, %r1974, %r322;
	@%p343 bra 	$L__BB11_304;
	ld.shared.f32 	%f188, [%r321+3072];
	add.s64 	%rd385, %rd28, %rd25;
	shl.b64 	%rd386, %rd385, 2;
	add.s64 	%rd387, %rd24, %rd386;
	st.global.f32 	[%rd387+3072], %f188;
$L__BB11_304:
	bar.warp.sync 	-1;
	shl.b32 	%r1975, %r305, 3;
	add.s32 	%r1977, %r1926, %r1975;
	ld.shared.u64 	%rd29, [%r1977+26112];
	add.s32 	%r1978, %r320, 1152;
	setp.ge.s32 	%p344, %r1978, %r322;
	@%p344 bra 	$L__BB11_306;
	ld.shared.f32 	%f189, [%r321+4608];
	add.s64 	%rd388, %rd29, %rd25;
	shl.b64 	%rd389, %rd388, 2;
	add.s64 	%rd390, %rd24, %rd389;
	st.global.f32 	[%rd390+4608], %f189;
$L__BB11_306:
	bar.warp.sync 	-1;
	shl.b32 	%r1979, %r306, 3;
	add.s32 	%r1981, %r1926, %r1979;
	ld.shared.u64 	%rd30, [%r1981+26112];
	add.s32 	%r1982, %r320, 1536;
	setp.ge.s32 	%p345, %r1982, %r322;
	@%p345 bra 	$L__BB11_308;
	ld.shared.f32 	%f190, [%r321+6144];
	add.s64 	%rd391, %rd30, %rd25;
	shl.b64 	%rd392, %rd391, 2;
	add.s64 	%rd393, %rd24, %rd392;
	st.global.f32 	[%rd393+6144], %f190;
$L__BB11_308:
	bar.warp.sync 	-1;
	shl.b32 	%r1983, %r307, 3;
	add.s32 	%r1985, %r1926, %r1983;
	ld.shared.u64 	%rd31, [%r1985+26112];
	add.s32 	%r1986, %r320, 1920;
	setp.ge.s32 	%p346, %r1986, %r322;
	@%p346 bra 	$L__BB11_310;
	ld.shared.f32 	%f191, [%r321+7680];
	add.s64 	%rd394, %rd31, %rd25;
	shl.b64 	%rd395, %rd394, 2;
	add.s64 	%rd396, %rd24, %rd395;
	st.global.f32 	[%rd396+7680], %f191;
$L__BB11_310:
	bar.warp.sync 	-1;
	shl.b32 	%r1987, %r308, 3;
	add.s32 	%r1989, %r1926, %r1987;
	ld.shared.u64 	%rd32, [%r1989+26112];
	add.s32 	%r1990, %r320, 2304;
	setp.ge.s32 	%p347, %r1990, %r322;
	@%p347 bra 	$L__BB11_312;
	ld.shared.f32 	%f192, [%r321+9216];
	add.s64 	%rd397, %rd32, %rd25;
	shl.b64 	%rd398, %rd397, 2;
	add.s64 	%rd399, %rd24, %rd398;
	st.global.f32 	[%rd399+9216], %f192;
$L__BB11_312:
	bar.warp.sync 	-1;
	shl.b32 	%r1991, %r309, 3;
	add.s32 	%r1993, %r1926, %r1991;
	ld.shared.u64 	%rd33, [%r1993+26112];
	add.s32 	%r1994, %r320, 2688;
	setp.ge.s32 	%p348, %r1994, %r322;
	@%p348 bra 	$L__BB11_314;
	ld.shared.f32 	%f193, [%r321+10752];
	add.s64 	%rd400, %rd33, %rd25;
	shl.b64 	%rd401, %rd400, 2;
	add.s64 	%rd402, %rd24, %rd401;
	st.global.f32 	[%rd402+10752], %f193;
$L__BB11_314:
	bar.warp.sync 	-1;
	shl.b32 	%r1995, %r310, 3;
	add.s32 	%r1997, %r1926, %r1995;
	ld.shared.u64 	%rd34, [%r1997+26112];
	or.b32  	%r1998, %r320, 3072;
	setp.ge.s32 	%p349, %r1998, %r322;
	@%p349 bra 	$L__BB11_316;
	ld.shared.f32 	%f194, [%r321+12288];
	add.s64 	%rd403, %rd34, %rd25;
	shl.b64 	%rd404, %rd403, 2;
	add.s64 	%rd405, %rd24, %rd404;
	st.global.f32 	[%rd405+12288], %f194;
$L__BB11_316:
	bar.warp.sync 	-1;
	shl.b32 	%r1999, %r311, 3;
	add.s32 	%r2001, %r1926, %r1999;
	ld.shared.u64 	%rd35, [%r2001+26112];
	add.s32 	%r2002, %r320, 3456;
	setp.ge.s32 	%p350, %r2002, %r322;
	@%p350 bra 	$L__BB11_318;
	ld.shared.f32 	%f195, [%r321+13824];
	add.s64 	%rd406, %rd35, %rd25;
	shl.b64 	%rd407, %rd406, 2;
	add.s64 	%rd408, %rd24, %rd407;
	st.global.f32 	[%rd408+13824], %f195;
$L__BB11_318:
	bar.warp.sync 	-1;
	shl.b32 	%r2003, %r312, 3;
	add.s32 	%r2005, %r1926, %r2003;
	ld.shared.u64 	%rd36, [%r2005+26112];
	add.s32 	%r2006, %r320, 3840;
	setp.ge.s32 	%p351, %r2006, %r322;
	@%p351 bra 	$L__BB11_320;
	ld.shared.f32 	%f196, [%r321+15360];
	add.s64 	%rd409, %rd36, %rd25;
	shl.b64 	%rd410, %rd409, 2;
	add.s64 	%rd411, %rd24, %rd410;
	st.global.f32 	[%rd411+15360], %f196;
$L__BB11_320:
	bar.warp.sync 	-1;
	shl.b32 	%r2007, %r313, 3;
	add.s32 	%r2009, %r1926, %r2007;
	ld.shared.u64 	%rd37, [%r2009+26112];
	add.s32 	%r2010, %r320, 4224;
	setp.ge.s32 	%p352, %r2010, %r322;
	@%p352 bra 	$L__BB11_322;
	ld.shared.f32 	%f197, [%r321+16896];
	add.s64 	%rd412, %rd37, %rd25;
	shl.b64 	%rd413, %rd412, 2;
	add.s64 	%rd414, %rd24, %rd413;
	st.global.f32 	[%rd414+16896], %f197;
$L__BB11_322:
	bar.warp.sync 	-1;
	shl.b32 	%r2011, %r314, 3;
	add.s32 	%r2013, %r1926, %r2011;
	ld.shared.u64 	%rd38, [%r2013+26112];
	add.s32 	%r2014, %r320, 4608;
	setp.ge.s32 	%p353, %r2014, %r322;
	@%p353 bra 	$L__BB11_324;
	ld.shared.f32 	%f198, [%r321+18432];
	add.s64 	%rd415, %rd38, %rd25;
	shl.b64 	%rd416, %rd415, 2;
	add.s64 	%rd417, %rd24, %rd416;
	st.global.f32 	[%rd417+18432], %f198;
$L__BB11_324:
	bar.warp.sync 	-1;
	shl.b32 	%r2015, %r315, 3;
	add.s32 	%r2017, %r1926, %r2015;
	ld.shared.u64 	%rd39, [%r2017+26112];
	add.s32 	%r2018, %r320, 4992;
	setp.ge.s32 	%p354, %r2018, %r322;
	@%p354 bra 	$L__BB11_326;
	ld.shared.f32 	%f199, [%r321+19968];
	add.s64 	%rd418, %rd39, %rd25;
	shl.b64 	%rd419, %rd418, 2;
	add.s64 	%rd420, %rd24, %rd419;
	st.global.f32 	[%rd420+19968], %f199;
$L__BB11_326:
	bar.warp.sync 	-1;
	shl.b32 	%r2019, %r316, 3;
	add.s32 	%r2021, %r1926, %r2019;
	ld.shared.u64 	%rd40, [%r2021+26112];
	add.s32 	%r2022, %r320, 5376;
	setp.ge.s32 	%p355, %r2022, %r322;
	@%p355 bra 	$L__BB11_328;
	ld.shared.f32 	%f200, [%r321+21504];
	add.s64 	%rd421, %rd40, %rd25;
	shl.b64 	%rd422, %rd421, 2;
	add.s64 	%rd423, %rd24, %rd422;
	st.global.f32 	[%rd423+21504], %f200;
$L__BB11_328:
	bar.warp.sync 	-1;
	shl.b32 	%r2023, %r317, 3;
	add.s32 	%r2025, %r1926, %r2023;
	ld.shared.u64 	%rd41, [%r2025+26112];
	add.s32 	%r2026, %r320, 5760;
	setp.ge.s32 	%p356, %r2026, %r322;
	@%p356 bra 	$L__BB11_330;
	ld.shared.f32 	%f201, [%r321+23040];
	add.s64 	%rd424, %rd41, %rd25;
	shl.b64 	%rd425, %rd424, 2;
	add.s64 	%rd426, %rd24, %rd425;
	st.global.f32 	[%rd426+23040], %f201;
$L__BB11_330:
	bar.warp.sync 	-1;
	shl.b32 	%r2027, %r318, 3;
	add.s32 	%r2029, %r1926, %r2027;
	ld.shared.u64 	%rd427, [%r2029+26112];
	add.s64 	%rd42, %rd427, %rd25;
	or.b32  	%r2030, %r320, 6144;
	setp.ge.s32 	%p357, %r2030, %r322;
	@%p357 bra 	$L__BB11_332;
	ld.shared.f32 	%f202, [%r321+24576];
	shl.b64 	%rd428, %rd42, 2;
	add.s64 	%rd429, %rd24, %rd428;
	st.global.f32 	[%rd429+24576], %f202;
$L__BB11_332:
	bar.warp.sync 	-1;
$L__BB11_333:
	ret;

}


// ===== COMPILED SASS (sm_100) =====

	.target	sm_100

	.elftype	@"ET_EXEC"


//--------------------- .note.nv.tkinfo           --------------------------
	.section	.note.nv.tkinfo,"",@"SHT_NOTE"
	.sectionflags	@"SHF_NOTE_NV_TKINFO"
	.tkinfo
        /*0018*/ 	.word	0x00000002
        /*0030*/ 	.string	""
        /*0030*/ 	.string	"ptxas"
        /*0030*/ 	.string	"Cuda compilation tools, release 13.0, V13.0.88"
        /*0030*/ 	.string	"Build cuda_13.0.r13.0/compiler.36424714_0"
        /*0030*/ 	.string	"-arch sm_100 -m 64 "



//--------------------- .note.nv.cuinfo           --------------------------
	.section	.note.nv.cuinfo,"",@"SHT_NOTE"
	.sectionflags	@"SHF_NOTE_NV_CUINFO"
        /*0018*/ 	.short	0x0002
        /*001a*/ 	.short	0x0064
        /*001c*/ 	.short	0x0082
	.zero		2


//--------------------- .nv.info                  --------------------------
	.section	.nv.info,"",@"SHT_CUDA_INFO"
	.align	4


	//----- nvinfo : EIATTR_REGCOUNT
	.align		4
        /*0000*/ 	.byte	0x04, 0x2f
        /*0002*/ 	.short	(.L_46 - .L_45)
	.align		4
.L_45:
        /*0004*/ 	.word	index@(_Z29calculate_pairwise_dists_cudaPfS_jj)
        /*0008*/ 	.word	0x00000020


	//----- nvinfo : EIATTR_FRAME_SIZE
	.align		4
.L_46:
        /*000c*/ 	.byte	0x04, 0x11
        /*000e*/ 	.short	(.L_48 - .L_47)
	.align		4
.L_47:
        /*0010*/ 	.word	index@(_Z29calculate_pairwise_dists_cudaPfS_jj)
        /*0014*/ 	.word	0x00000000


	//----- nvinfo : EIATTR_REGCOUNT
	.align		4
.L_48:
        /*0018*/ 	.byte	0x04, 0x2f
        /*001a*/ 	.short	(.L_50 - .L_49)
	.align		4
.L_49:
        /*001c*/ 	.word	index@(_Z19update_cluster_cudaPjjjj)
        /*0020*/ 	.word	0x00000008


	//----- nvinfo : EIATTR_FRAME_SIZE
	.align		4
.L_50:
        /*0024*/ 	.byte	0x04, 0x11
        /*0026*/ 	.short	(.L_52 - .L_51)
	.align		4
.L_51:
        /*0028*/ 	.word	index@(_Z19update_cluster_cudaPjjjj)
        /*002c*/ 	.word	0x00000000


	//----- nvinfo : EIATTR_REGCOUNT
	.align		4
.L_52:
        /*0030*/ 	.byte	0x04, 0x2f
        /*0032*/ 	.short	(.L_54 - .L_53)
	.align		4
.L_53:
        /*0034*/ 	.word	index@(_ZN3cub18CUB_300001_SM_10006detail11EmptyKernelIvEEvv)
        /*0038*/ 	.word	0x00000004


	//----- nvinfo : EIATTR_FRAME_SIZE
	.align		4
.L_54:
        /*003c*/ 	.byte	0x04, 0x11
        /*003e*/ 	.short	(.L_56 - .L_55)
	.align		4
.L_55:
        /*0040*/ 	.word	index@(_ZN3cub18CUB_300001_SM_10006detail11EmptyKernelIvEEvv)
        /*0044*/ 	.word	0x00000000


	//----- nvinfo : EIATTR_REGCOUNT
	.align		4
.L_56:
        /*0048*/ 	.byte	0x04, 0x2f
        /*004a*/ 	.short	(.L_58 - .L_57)
	.align		4
.L_57:
        /*004c*/ 	.word	index@(_ZN3cub18CUB_300001_SM_10006detail8for_each13static_kernelINS2_12policy_hub_t12policy_500_tEmN6thrust24THRUST_300001_SM_1000_NS8cuda_cub20__uninitialized_fill7functorINS7_10device_ptrIfEEfEEEEvT0_T1_)
        /*0050*/ 	.word	0x00000008


	//----- nvinfo : EIATTR_FRAME_SIZE
	.align		4
.L_58:
        /*0054*/ 	.byte	0x04, 0x11
        /*0056*/ 	.short	(.L_60 - .L_59)
	.align		4
.L_59:
        /*0058*/ 	.word	index@(_ZN3cub18CUB_300001_SM_10006detail8for_each13static_kernelINS2_12policy_hub_t12policy_500_tEmN6thrust24THRUST_300001_SM_1000_NS8cuda_cub20__uninitialized_fill7functorINS7_10device_ptrIfEEfEEEEvT0_T1_)
        /*005c*/ 	.word	0x00000000


	//----- nvinfo : EIATTR_REGCOUNT
	.align		4
.L_60:
        /*0060*/ 	.byte	0x04, 0x2f
        /*0062*/ 	.short	(.L_62 - .L_61)
	.align		4
.L_61:
        /*0064*/ 	.word	index@(_ZN3cub18CUB_300001_SM_10006detail10radix_sort31DeviceRadixSortSingleTileKernelINS1_5radix10policy_hubIfjyE10Policy1000ELNS0_9SortOrderE0EfjyNS1_21identity_decomposer_tEEEvPKT1_PSA_PKT2_PSE_T3_iiT4_)
        /*0068*/ 	.word	0x00000097


	//----- nvinfo : EIATTR_FRAME_SIZE
	.align		4
.L_62:
        /*006c*/ 	.byte	0x04, 0x11
        /*006e*/ 	.short	(.L_64 - .L_63)
	.align		4
.L_63:
        /*0070*/ 	.word	index@(_ZN3cub18CUB_300001_SM_10006detail10radix_sort31DeviceRadixSortSingleTileKernelINS1_5radix10policy_hubIfjyE10Policy1000ELNS0_9SortOrderE0EfjyNS1_21identity_decomposer_tEEEvPKT1_PSA_PKT2_PSE_T3_iiT4_)
        /*0074*/ 	.word	0x00000000


	//----- nvinfo : EIATTR_REGCOUNT
	.align		4
.L_64:
        /*0078*/ 	.byte	0x04, 0x2f
        /*007a*/ 	.short	(.L_66 - .L_65)
	.align		4
.L_65:
        /*007c*/ 	.word	index@(_ZN3cub18CUB_300001_SM_10006detail10radix_sort30DeviceRadixSortHistogramKernelINS1_5radix10policy_hubIfjyE10Policy1000ELNS0_9SortOrderE0EfyNS1_21identity_decomposer_tEEEvPT2_PKT1_SA_iiT3_)
        /*0080*/ 	.word	0x00000020


	//----- nvinfo : EIATTR_FRAME_SIZE
	.align		4
.L_66:
        /*0084*/ 	.byte	0x04, 0x11
        /*0086*/ 	.short	(.L_68 - .L_67)
	.align		4
.L_67:
        /*0088*/ 	.word	index@(_ZN3cub18CUB_300001_SM_10006detail10radix_sort30DeviceRadixSortHistogramKernelINS1_5radix10policy_hubIfjyE10Policy1000ELNS0_9SortOrderE0EfyNS1_21identity_decomposer_tEEEvPT2_PKT1_SA_iiT3_)
        /*008c*/ 	.word	0x00000000


	//----- nvinfo : EIATTR_REGCOUNT
	.align		4
.L_68:
        /*0090*/ 	.byte	0x04, 0x2f
        /*0092*/ 	.short	(.L_70 - .L_69)
	.align		4
.L_69:
        /*0094*/ 	.word	index@(_ZN3cub18CUB_300001_SM_10006detail10radix_sort33DeviceRadixSortExclusiveSumKernelINS1_5radix10policy_hubIfjyE10Policy1000EyEEvPT0_)
        /*0098*/ 	.word	0x00000020


	//----- nvinfo : EIATTR_FRAME_SIZE
	.align		4
.L_70:
        /*009c*/ 	.byte	0x04, 0x11
        /*009e*/ 	.short	(.L_72 - .L_71)
	.align		4
.L_71:
        /*00a0*/ 	.word	index@(_ZN3cub18CUB_300001_SM_10006detail10radix_sort33DeviceRadixSortExclusiveSumKernelINS1_5radix10policy_hubIfjyE10Policy1000EyEEvPT0_)
        /*00a4*/ 	.word	0x00000000


	//----- nvinfo : EIATTR_REGCOUNT
	.align		4
.L_72:
        /*00a8*/ 	.byte	0x04, 0x2f
        /*00aa*/ 	.short	(.L_74 - .L_73)
	.align		4
.L_73:
        /*00ac*/ 	.word	index@(_ZN3cub18CUB_300001_SM_10006detail10radix_sort29DeviceRadixSortOnesweepKernelINS1_5radix10policy_hubIfjyE10Policy1000ELNS0_9SortOrderE0EfjyiiNS1_21identity_decomposer_tEEEvPT5_SB_PT3_PKSC_PT1_PKSG_PT2_PKSK_T4_iiT6_)
        /*00b0*/ 	.word	0x0000004f


	//----- nvinfo : EIATTR_FRAME_SIZE
	.align		4
.L_74:
        /*00b4*/ 	.byte	0x04, 0x11
        /*00b6*/ 	.short	(.L_76 - .L_75)
	.align		4
.L_75:
        /*00b8*/ 	.word	index@(_ZN3cub18CUB_300001_SM_10006detail10radix_sort29DeviceRadixSortOnesweepKernelINS1_5radix10policy_hubIfjyE10Policy1000ELNS0_9SortOrderE0EfjyiiNS1_21identity_decomposer_tEEEvPT5_SB_PT3_PKSC_PT1_PKSG_PT2_PKSK_T4_iiT6_)
        /*00bc*/ 	.word	0x00000000


	//----- nvinfo : EIATTR_REGCOUNT
	.align		4
.L_76:
        /*00c0*/ 	.byte	0x04, 0x2f
        /*00c2*/ 	.short	(.L_78 - .L_77)
	.align		4
.L_77:
        /*00c4*/ 	.word	index@(_ZN3cub18CUB_300001_SM_10006detail10radix_sort31DeviceRadixSortSingleTileKernelINS1_5radix10policy_hubIffyE10Policy1000ELNS0_9SortOrderE0EffyNS1_21identity_decomposer_tEEEvPKT1_PSA_PKT2_PSE_T3_iiT4_)
        /*00c8*/ 	.word	0x00000097


	//----- nvinfo : EIATTR_FRAME_SIZE
	.align		4
.L_78:
        /*00cc*/ 	.byte	0x04, 0x11
        /*00ce*/ 	.short	(.L_80 - .L_79)
	.align		4
.L_79:
        /*00d0*/ 	.word	index@(_ZN3cub18CUB_300001_SM_10006detail10radix_sort31DeviceRadixSortSingleTileKernelINS1_5radix10policy_hubIffyE10Policy1000ELNS0_9SortOrderE0EffyNS1_21identity_decomposer_tEEEvPKT1_PSA_PKT2_PSE_T3_iiT4_)
        /*00d4*/ 	.word	0x00000000


	//----- nvinfo : EIATTR_REGCOUNT
	.align		4
.L_80:
        /*00d8*/ 	.byte	0x04, 0x2f
        /*00da*/ 	.short	(.L_82 - .L_81)
	.align		4
.L_81:
        /*00dc*/ 	.word	index@(_ZN3cub18CUB_300001_SM_10006detail10radix_sort30DeviceRadixSortHistogramKernelINS1_5radix10policy_hubIffyE10Policy1000ELNS0_9SortOrderE0EfyNS1_21identity_decomposer_tEEEvPT2_PKT1_SA_iiT3_)
        /*00e0*/ 	.word	0x00000020


	//----- nvinfo : EIATTR_FRAME_SIZE
	.align		4
.L_82:
        /*00e4*/ 	.byte	0x04, 0x11
        /*00e6*/ 	.short	(.L_84 - .L_83)
	.align		4
.L_83:
        /*00e8*/ 	.word	index@(_ZN3cub18CUB_300001_SM_10006detail10radix_sort30DeviceRadixSortHistogramKernelINS1_5radix10policy_hubIffyE10Policy1000ELNS0_9SortOrderE0EfyNS1_21identity_decomposer_tEEEvPT2_PKT1_SA_iiT3_)
        /*00ec*/ 	.word	0x00000000


	//----- nvinfo : EIATTR_REGCOUNT
	.align		4
.L_84:
        /*00f0*/ 	.byte	0x04, 0x2f
        /*00f2*/ 	.short	(.L_86 - .L_85)
	.align		4
.L_85:
        /*00f4*/ 	.word	index@(_ZN3cub18CUB_300001_SM_10006detail10radix_sort33DeviceRadixSortExclusiveSumKernelINS1_5radix10policy_hubIffyE10Policy1000EyEEvPT0_)
        /*00f8*/ 	.word	0x00000020


	//----- nvinfo : EIATTR_FRAME_SIZE
	.align		4
.L_86:
        /*00fc*/ 	.byte	0x04, 0x11
        /*00fe*/ 	.short	(.L_88 - .L_87)
	.align		4
.L_87:
        /*0100*/ 	.word	index@(_ZN3cub18CUB_300001_SM_10006detail10radix_sort33DeviceRadixSortExclusiveSumKernelINS1_5radix10policy_hubIffyE10Policy1000EyEEvPT0_)
        /*0104*/ 	.word	0x00000000


	//----- nvinfo : EIATTR_REGCOUNT
	.align		4
.L_88:
        /*0108*/ 	.byte	0x04, 0x2f
        /*010a*/ 	.short	(.L_90 - .L_89)
	.align		4
.L_89:
        /*010c*/ 	.word	index@(_ZN3cub18CUB_300001_SM_10006detail10radix_sort29DeviceRadixSortOnesweepKernelINS1_5radix10policy_hubIffyE10Policy1000ELNS0_9SortOrderE0EffyiiNS1_21identity_decomposer_tEEEvPT5_SB_PT3_PKSC_PT1_PKSG_PT2_PKSK_T4_iiT6_)
        /*0110*/ 	.word	0x0000004f


	//----- nvinfo : EIATTR_FRAME_SIZE
	.align		4
.L_90:
        /*0114*/ 	.byte	0x04, 0x11
        /*0116*/ 	.short	(.L_92 - .L_91)
	.align		4
.L_91:
        /*0118*/ 	.word	index@(_ZN3cub18CUB_300001_SM_10006detail10radix_sort29DeviceRadixSortOnesweepKernelINS1_5radix10policy_hubIffyE10Policy1000ELNS0_9SortOrderE0EffyiiNS1_21identity_decomposer_tEEEvPT5_SB_PT3_PKSC_PT1_PKSG_PT2_PKSK_T4_iiT6_)
        /*011c*/ 	.word	0x00000000


	//----- nvinfo : EIATTR_MIN_STACK_SIZE
	.align		4
.L_92:
        /*0120*/ 	.byte	0x04, 0x12
        /*0122*/ 	.short	(.L_94 - .L_93)
	.align		4
.L_93:
        /*0124*/ 	.word	index@(_ZN3cub18CUB_300001_SM_10006detail10radix_sort29DeviceRadixSortOnesweepKernelINS1_5radix10policy_hubIffyE10Policy1000ELNS0_9SortOrderE0EffyiiNS1_21identity_decomposer_tEEEvPT5_SB_PT3_PKSC_PT1_PKSG_PT2_PKSK_T4_iiT6_)
        /*0128*/ 	.word	0x00000000


	//----- nvinfo : EIATTR_MIN_STACK_SIZE
	.align		4
.L_94:
        /*012c*/ 	.byte	0x04, 0x12
        /*012e*/ 	.short	(.L_96 - .L_95)
	.align		4
.L_95:
        /*0130*/ 	.word	index@(_ZN3cub18CUB_300001_SM_10006detail10radix_sort33DeviceRadixSortExclusiveSumKernelINS1_5radix10policy_hubIffyE10Policy1000EyEEvPT0_)
        /*0134*/ 	.word	0x00000000


	//----- nvinfo : EIATTR_MIN_STACK_SIZE
	.align		4
.L_96:
        /*0138*/ 	.byte	0x04, 0x12
        /*013a*/ 	.short	(.L_98 - .L_97)
	.align		4
.L_97:
        /*013c*/ 	.word	index@(_ZN3cub18CUB_300001_SM_10006detail10radix_sort30DeviceRadixSortHistogramKernelINS1_5radix10policy_hubIffyE10Policy1000ELNS0_9SortOrderE0EfyNS1_21identity_decomposer_tEEEvPT2_PKT1_SA_iiT3_)
        /*0140*/ 	.word	0x00000000


	//----- nvinfo : EIATTR_MIN_STACK_SIZE
	.align		4
.L_98:
        /*0144*/ 	.byte	0x04, 0x12
        /*0146*/ 	.short	(.L_100 - .L_99)
	.align		4
.L_99:
        /*0148*/ 	.word	index@(_ZN3cub18CUB_300001_SM_10006detail10radix_sort31DeviceRadixSortSingleTileKernelINS1_5radix10policy_hubIffyE10Policy1000ELNS0_9SortOrderE0EffyNS1_21identity_decomposer_tEEEvPKT1_PSA_PKT2_PSE_T3_iiT4_)
        /*014c*/ 	.word	0x00000000


	//----- nvinfo : EIATTR_MIN_STACK_SIZE
	.align		4
.L_100:
        /*0150*/ 	.byte	0x04, 0x12
        /*0152*/ 	.short	(.L_102 - .L_101)
	.align		4
.L_101:
        /*0154*/ 	.word	index@(_ZN3cub18CUB_300001_SM_10006detail10radix_sort29DeviceRadixSortOnesweepKernelINS1_5radix10policy_hubIfjyE10Policy1000ELNS0_9SortOrderE0EfjyiiNS1_21identity_decomposer_tEEEvPT5_SB_PT3_PKSC_PT1_PKSG_PT2_PKSK_T4_iiT6_)
        /*0158*/ 	.word	0x00000000


	//----- nvinfo : EIATTR_MIN_STACK_SIZE
	.align		4
.L_102:
        /*015c*/ 	.byte	0x04, 0x12
        /*015e*/ 	.short	(.L_104 - .L_103)
	.align		4
.L_103:
        /*0160*/ 	.word	index@(_ZN3cub18CUB_300001_SM_10006detail10radix_sort33DeviceRadixSortExclusiveSumKernelINS1_5radix10policy_hubIfjyE10Policy1000EyEEvPT0_)
        /*0164*/ 	.word	0x00000000


	//----- nvinfo : EIATTR_MIN_STACK_SIZE
	.align		4
.L_104:
        /*0168*/ 	.byte	0x04, 0x12
        /*016a*/ 	.short	(.L_106 - .L_105)
	.align		4
.L_105:
        /*016c*/ 	.word	index@(_ZN3cub18CUB_300001_SM_10006detail10radix_sort30DeviceRadixSortHistogramKernelINS1_5radix10policy_hubIfjyE10Policy1000ELNS0_9SortOrderE0EfyNS1_21identity_decomposer_tEEEvPT2_PKT1_SA_iiT3_)
        /*0170*/ 	.word	0x00000000


	//----- nvinfo : EIATTR_MIN_STACK_SIZE
	.align		4
.L_106:
        /*0174*/ 	.byte	0x04, 0x12
        /*0176*/ 	.short	(.L_108 - .L_107)
	.align		4
.L_107:
        /*0178*/ 	.word	index@(_ZN3cub18CUB_300001_SM_10006detail10radix_sort31DeviceRadixSortSingleTileKernelINS1_5radix10policy_hubIfjyE10Policy1000ELNS0_9SortOrderE0EfjyNS1_21identity_decomposer_tEEEvPKT1_PSA_PKT2_PSE_T3_iiT4_)
        /*017c*/ 	.word	0x00000000


	//----- nvinfo : EIATTR_MIN_STACK_SIZE
	.align		4
.L_108:
        /*0180*/ 	.byte	0x04, 0x12
        /*0182*/ 	.short	(.L_110 - .L_109)
	.align		4
.L_109:
        /*0184*/ 	.word	index@(_ZN3cub18CUB_300001_SM_10006detail8for_each13static_kernelINS2_12policy_hub_t12policy_500_tEmN6thrust24THRUST_300001_SM_1000_NS8cuda_cub20__uninitialized_fill7functorINS7_10device_ptrIfEEfEEEEvT0_T1_)
        /*0188*/ 	.word	0x00000000


	//----- nvinfo : EIATTR_MIN_STACK_SIZE
	.align		4
.L_110:
        /*018c*/ 	.byte	0x04, 0x12
        /*018e*/ 	.short	(.L_112 - .L_111)
	.align		4
.L_111:
        /*0190*/ 	.word	index@(_ZN3cub18CUB_300001_SM_10006detail11EmptyKernelIvEEvv)
        /*0194*/ 	.word	0x00000000


	//----- nvinfo : EIATTR_MIN_STACK_SIZE
	.align		4
.L_112:
        /*0198*/ 	.byte	0x04, 0x12
        /*019a*/ 	.short	(.L_114 - .L_113)
	.align		4
.L_113:
        /*019c*/ 	.word	index@(_Z19update_cluster_cudaPjjjj)
        /*01a0*/ 	.word	0x00000000


	//----- nvinfo : EIATTR_MIN_STACK_SIZE
	.align		4
.L_114:
        /*01a4*/ 	.byte	0x04, 0x12
        /*01a6*/ 	.short	(.L_116 - .L_115)
	.align		4
.L_115:
        /*01a8*/ 	.word	index@(_Z29calculate_pairwise_dists_cudaPfS_jj)
        /*01ac*/ 	.word	0x00000000
.L_116:


//--------------------- .nv.compat                --------------------------
	.section	.nv.compat,"",@"SHT_CUDA_COMPAT_INFO"
	.align	4
        /*0000*/ 	.byte	0x02, 0x09, 0x00, 0x00, 0x02, 0x02, 0x01, 0x00, 0x02, 0x05, 0x05, 0x00, 0x03, 0x07, 0x01, 0x01
        /*0010*/ 	.byte	0x02, 0x03, 0x00, 0x00, 0x02, 0x06, 0x01, 0x00, 0x04, 0x0b, 0x08, 0x00, 0x09, 0x00, 0x00, 0x00
        /*0020*/ 	.byte	0x00, 0x00, 0x00, 0x00


//--------------------- .nv.info._ZN3cub18CUB_300001_SM_10006detail10radix_sort29DeviceRadixSortOnesweepKernelINS1_5radix10policy_hubIffyE10Policy1000ELNS0_9SortOrderE0EffyiiNS1_21identity_decomposer_tEEEvPT5_SB_PT3_PKSC_PT1_PKSG_PT2_PKSK_T4_iiT6_ --------------------------
	.section	.nv.info._ZN3cub18CUB_300001_SM_10006detail10radix_sort29DeviceRadixSortOnesweepKernelINS1_5radix10policy_hubIffyE10Policy1000ELNS0_9SortOrderE0EffyiiNS1_21identity_decomposer_tEEEvPT5_SB_PT3_PKSC_PT1_PKSG_PT2_PKSK_T4_iiT6_,"",@"SHT_CUDA_INFO"
	.sectionflags	@""
	.align	4


	//----- nvinfo : EIATTR_CUDA_API_VERSION
	.align		4
        /*0000*/ 	.byte	0x04, 0x37
        /*0002*/ 	.short	(.L_118 - .L_117)
.L_117:
        /*0004*/ 	.word	0x00000082


	//----- nvinfo : EIATTR_KPARAM_INFO
	.align		4
.L_118:
        /*0008*/ 	.byte	0x04, 0x17
        /*000a*/ 	.short	(.L_120 - .L_119)
.L_119:
        /*000c*/ 	.word	0x00000000
        /*0010*/ 	.short	0x000b
        /*0012*/ 	.short	0x004c
        /*0014*/ 	.byte	0x00, 0xf0, 0x05, 0x00


	//----- nvinfo : EIATTR_KPARAM_INFO
	.align		4
.L_120:
        /*0018*/ 	.byte	0x04, 0x17
        /*001a*/ 	.short	(.L_122 - .L_121)
.L_121:
        /*001c*/ 	.word	0x00000000
        /*0020*/ 	.short	0x000a
        /*0022*/ 	.short	0x0048
        /*0024*/ 	.byte	0x00, 0xf0, 0x11, 0x00


	//----- nvinfo : EIATTR_KPARAM_INFO
	.align		4
.L_122:
        /*0028*/ 	.byte	0x04, 0x17
        /*002a*/ 	.short	(.L_124 - .L_123)
.L_123:
        /*002c*/ 	.word	0x00000000
        /*0030*/ 	.short	0x0009
        /*0032*/ 	.short	0x0044
        /*0034*/ 	.byte	0x00, 0xf0, 0x11, 0x00


	//----- nvinfo : EIATTR_KPARAM_INFO
	.align		4
.L_124:
        /*0038*/ 	.byte	0x04, 0x17
        /*003a*/ 	.short	(.L_126 - .L_125)
.L_125:
        /*003c*/ 	.word	0x00000000
        /*0040*/ 	.short	0x0008
        /*0042*/ 	.short	0x0040
        /*0044*/ 	.byte	0x00, 0xf0, 0x11, 0x00


	//----- nvinfo : EIATTR_KPARAM_INFO
	.align		4
.L_126:
        /*0048*/ 	.byte	0x04, 0x17
        /*004a*/ 	.short	(.L_128 - .L_127)
.L_127:
        /*004c*/ 	.word	0x00000000
        /*0050*/ 	.short	0x0007
        /*0052*/ 	.short	0x0038
        /*0054*/ 	.byte	0x00, 0xf5, 0x21, 0x00


	//----- nvinfo : EIATTR_KPARAM_INFO
	.align		4
.L_128:
        /*0058*/ 	.byte	0x04, 0x17
        /*005a*/ 	.short	(.L_130 - .L_129)
.L_129:
        /*005c*/ 	.word	0x00000000
        /*0060*/ 	.short	0x0006
        /*0062*/ 	.short	0x0030
        /*0064*/ 	.byte	0x00, 0xf5, 0x21, 0x00


	//----- nvinfo : EIATTR_KPARAM_INFO
	.align		4
.L_130:
        /*0068*/ 	.byte	0x04, 0x17
        /*006a*/ 	.short	(.L_132 - .L_131)
.L_131:
        /*006c*/ 	.word	0x00000000
        /*0070*/ 	.short	0x0005
        /*0072*/ 	.short	0x0028
        /*0074*/ 	.byte	0x00, 0xf5, 0x21, 0x00


	//----- nvinfo : EIATTR_KPARAM_INFO
	.align		4
.L_132:
        /*0078*/ 	.byte	0x04, 0x17
        /*007a*/ 	.short	(.L_134 - .L_133)
.L_133:
        /*007c*/ 	.word	0x00000000
        /*0080*/ 	.short	0x0004
        /*0082*/ 	.short	0x0020
        /*0084*/ 	.byte	0x00, 0xf5, 0x21, 0x00


	//----- nvinfo : EIATTR_KPARAM_INFO
	.align		4
.L_134:
        /*0088*/ 	.byte	0x04, 0x17
        /*008a*/ 	.short	(.L_136 - .L_135)
.L_135:
        /*008c*/ 	.word	0x00000000
        /*0090*/ 	.short	0x0003
        /*0092*/ 	.short	0x0018
        /*0094*/ 	.byte	0x00, 0xf5, 0x21, 0x00


	//----- nvinfo : EIATTR_KPARAM_INFO
	.align		4
.L_136:
        /*0098*/ 	.byte	0x04, 0x17
        /*009a*/ 	.short	(.L_138 - .L_137)
.L_137:
        /*009c*/ 	.word	0x00000000
        /*00a0*/ 	.short	0x0002
        /*00a2*/ 	.short	0x0010
        /*00a4*/ 	.byte	0x00, 0xf5, 0x21, 0x00


	//----- nvinfo : EIATTR_KPARAM_INFO
	.align		4
.L_138:
        /*00a8*/ 	.byte	0x04, 0x17
        /*00aa*/ 	.short	(.L_140 - .L_139)
.L_139:
        /*00ac*/ 	.word	0x00000000
        /*00b0*/ 	.short	0x0001
        /*00b2*/ 	.short	0x0008
        /*00b4*/ 	.byte	0x00, 0xf5, 0x21, 0x00


	//----- nvinfo : EIATTR_KPARAM_INFO
	.align		4
.L_140:
        /*00b8*/ 	.byte	0x04, 0x17
        /*00ba*/ 	.short	(.L_142 - .L_141)
.L_141:
        /*00bc*/ 	.word	0x00000000
        /*00c0*/ 	.short	0x0000
        /*00c2*/ 	.short	0x0000
        /*00c4*/ 	.byte	0x00, 0xf5, 0x21, 0x00


	//----- nvinfo : EIATTR_SPARSE_MMA_MASK
	.align		4
.L_142:
        /*00c8*/ 	.byte	0x03, 0x50
        /*00ca*/ 	.short	0x0000


	//----- nvinfo : EIATTR_MAXREG_COUNT
	.align		4
        /*00cc*/ 	.byte	0x03, 0x1b
        /*00ce*/ 	.short	0x00a8


	//----- nvinfo : EIATTR_NUM_BARRIERS
	.align		4
        /*00d0*/ 	.byte	0x02, 0x4c
        /*00d2*/ 	.byte	0x01
	.zero		1


	//----- nvinfo : EIATTR_MERCURY_ISA_VERSION
	.align		4
        /*00d4*/ 	.byte	0x03, 0x5f
        /*00d6*/ 	.short	0x0101


	//----- nvinfo : EIATTR_COOP_GROUP_MASK_REGIDS
	.align		4
        /*00d8*/ 	.byte	0x04, 0x29
        /*00da*/ 	.short	(.L_144 - .L_143)


	//   ....[0]....
.L_143:
        /*00dc*/ 	.word	0xffffffff


	//   ....[1]....
        /*00e0*/ 	.word	0x05000000


	//   ....[2]....
        /*00e4*/ 	.word	0xffffffff


	//   ....[3]....
        /*00e8*/ 	.word	0xffffffff


	//   ....[4]....
        /*00ec*/ 	.word	0xffffffff


	//   ....[5]....
        /*00f0*/ 	.word	0xffffffff


	//   ....[6]....
        /*00f4*/ 	.word	0xffffffff


	//   ....[7]....
        /*00f8*/ 	.word	0xffffffff


	//   ....[8]....
        /*00fc*/ 	.word	0xffffffff


	//   ....[9]....
        /*0100*/ 	.word	0xffffffff


	//   ....[10]....
        /*0104*/ 	.word	0xffffffff


	//   ....[11]....
        /*0108*/ 	.word	0xffffffff


	//   ....[12]....
        /*010c*/ 	.word	0xffffffff


	//   ....[13]....
        /*0110*/ 	.word	0xffffffff


	//   ....[14]....
        /*0114*/ 	.word	0xffffffff


	//   ....[15]....
        /*0118*/ 	.word	0xffffffff


	//   ....[16]....
        /*011c*/ 	.word	0xffffffff


	//   ....[17]....
        /*0120*/ 	.word	0xffffffff


	//   ....[18]....
        /*0124*/ 	.word	0xffffffff


	//   ....[19]....
        /*0128*/ 	.word	0xffffffff


	//   ....[20]....
        /*012c*/ 	.word	0xffffffff


	//   ....[21]....
        /*0130*/ 	.word	0xffffffff


	//   ....[22]....
        /*0134*/ 	.word	0xffffffff


	//   ....[23]....
        /*0138*/ 	.word	0xffffffff


	//   ....[24]....
        /*013c*/ 	.word	0xffffffff


	//   ....[25]....
        /*0140*/ 	.word	0xffffffff


	//   ....[26]....
        /*0144*/ 	.word	0xffffffff


	//   ....[27]....
        /*0148*/ 	.word	0xffffffff


	//   ....[28]....
        /*014c*/ 	.word	0xffffffff


	//   ....[29]....
        /*0150*/ 	.word	0xffffffff


	//   ....[30]....
        /*0154*/ 	.word	0xffffffff


	//   ....[31]....
        /*0158*/ 	.word	0xffffffff


	//   ....[32]....
        /*015c*/ 	.word	0xffffffff


	//   ....[33]....
        /*0160*/ 	.word	0xffffffff


	//   ....[34]....
        /*0164*/ 	.word	0xffffffff


	//   ....[35]....
        /*0168*/ 	.word	0xffffffff


	//   ....[36]....
        /*016c*/ 	.word	0xffffffff


	//   ....[37]....
        /*0170*/ 	.word	0xffffffff


	//   ....[38]....
        /*0174*/ 	.word	0xffffffff


	//   ....[39]....
        /*0178*/ 	.word	0xffffffff


	//   ....[40]....
        /*017c*/ 	.word	0xffffffff


	//   ....[41]....
        /*0180*/ 	.word	0xffffffff


	//   ....[42]....
        /*0184*/ 	.word	0xffffffff


	//   ....[43]....
        /*0188*/ 	.word	0xffffffff


	//   ....[44]....
        /*018c*/ 	.word	0xffffffff


	//   ....[45]....
        /*0190*/ 	.word	0xffffffff


	//   ....[46]....
        /*0194*/ 	.word	0xffffffff


	//   ....[47]....
        /*0198*/ 	.word	0xffffffff


	//   ....[48]....
        /*019c*/ 	.word	0xffffffff


	//   ....[49]....
        /*01a0*/ 	.word	0xffffffff


	//   ....[50]....
        /*01a4*/ 	.word	0xffffffff


	//   ....[51]....
        /*01a8*/ 	.word	0xffffffff


	//   ....[52]....
        /*01ac*/ 	.word	0xffffffff


	//   ....[53]....
        /*01b0*/ 	.word	0xffffffff


	//   ....[54]....
        /*01b4*/ 	.word	0xffffffff


	//   ....[55]....
        /*01b8*/ 	.word	0xffffffff


	//   ....[56]....
        /*01bc*/ 	.word	0xffffffff


	//   ....[57]....
        /*01c0*/ 	.word	0xffffffff


	//   ....[58]....
        /*01c4*/ 	.word	0xffffffff


	//   ....[59]....
        /*01c8*/ 	.word	0xffffffff


	//   ....[60]....
        /*01cc*/ 	.word	0xffffffff


	//   ....[61]....
        /*01d0*/ 	.word	0xffffffff


	//   ....[62]....
        /*01d4*/ 	.word	0xffffffff


	//   ....[63]....
        /*01d8*/ 	.word	0xffffffff


	//   ....[64]....
        /*01dc*/ 	.word	0xffffffff


	//   ....[65]....
        /*01e0*/ 	.word	0xffffffff


	//   ....[66]....
        /*01e4*/ 	.word	0xffffffff


	//   ....[67]....
        /*01e8*/ 	.word	0xffffffff


	//   ....[68]....
        /*01ec*/ 	.word	0xffffffff


	//   ....[69]....
        /*01f0*/ 	.word	0xffffffff


	//   ....[70]....
        /*01f4*/ 	.word	0xffffffff


	//   ....[71]....
        /*01f8*/ 	.word	0xffffffff


	//   ....[72]....
        /*01fc*/ 	.word	0xffffffff


	//   ....[73]....
        /*0200*/ 	.word	0xffffffff


	//   ....[74]....
        /*0204*/ 	.word	0xffffffff


	//   ....[75]....
        /*0208*/ 	.word	0xffffffff


	//   ....[76]....
        /*020c*/ 	.word	0xffffffff


	//   ....[77]....
        /*0210*/ 	.word	0xffffffff


	//   ....[78]....
        /*0214*/ 	.word	0xffffffff


	//   ....[79]....
        /*0218*/ 	.word	0xffffffff


	//   ....[80]....
        /*021c*/ 	.word	0xffffffff


	//   ....[81]....
        /*0220*/ 	.word	0xffffffff


	//   ....[82]....
        /*0224*/ 	.word	0xffffffff


	//   ....[83]....
        /*0228*/ 	.word	0xffffffff


	//   ....[84]....
        /*022c*/ 	.word	0xffffffff


	//   ....[85]....
        /*0230*/ 	.word	0xffffffff


	//   ....[86]....
        /*0234*/ 	.word	0xffffffff


	//   ....[87]....
        /*0238*/ 	.word	0xffffffff


	//   ....[88]....
        /*023c*/ 	.word	0xffffffff


	//   ....[89]....
        /*0240*/ 	.word	0xffffffff


	//   ....[90]....
        /*0244*/ 	.word	0xffffffff


	//   ....[91]....
        /*0248*/ 	.word	0xffffffff


	//   ....[92]....
        /*024c*/ 	.word	0xffffffff


	//   ....[93]....
        /*0250*/ 	.word	0xffffffff


	//   ....[94]....
        /*0254*/ 	.word	0xffffffff


	//   ....[95]....
        /*0258*/ 	.word	0xffffffff


	//   ....[96]....
        /*025c*/ 	.word	0xffffffff


	//   ....[97]....
        /*0260*/ 	.word	0xffffffff


	//   ....[98]....
        /*0264*/ 	.word	0xffffffff


	//   ....[99]....
        /*0268*/ 	.word	0xffffffff


	//   ....[100]....
        /*026c*/ 	.word	0xffffffff


	//   ....[101]....
        /*0270*/ 	.word	0xffffffff


	//   ....[102]....
        /*0274*/ 	.word	0xffffffff


	//   ....[103]....
        /*0278*/ 	.word	0xffffffff


	//   ....[104]....
        /*027c*/ 	.word	0xffffffff


	//   ....[105]....
        /*0280*/ 	.word	0xffffffff


	//   ....[106]....
        /*0284*/ 	.word	0xffffffff


	//   ....[107]....
        /*0288*/ 	.word	0xffffffff


	//   ....[108]....
        /*028c*/ 	.word	0xffffffff


	//   ....[109]....
        /*0290*/ 	.word	0xffffffff


	//   ....[110]....
        /*0294*/ 	.word	0xffffffff


	//   ....[111]....
        /*0298*/ 	.word	0xffffffff


	//   ....[112]....
        /*029c*/ 	.word	0xffffffff


	//   ....[113]....
        /*02a0*/ 	.word	0xffffffff


	//   ....[114]....
        /*02a4*/ 	.word	0xffffffff


	//   ....[115]....
        /*02a8*/ 	.word	0xffffffff


	//   ....[116]....
        /*02ac*/ 	.word	0xffffffff


	//   ....[117]....
        /*02b0*/ 	.word	0xffffffff


	//   ....[118]....
        /*02b4*/ 	.word	0xffffffff


	//   ....[119]....
        /*02b8*/ 	.word	0xffffffff


	//   ....[120]....
        /*02bc*/ 	.word	0xffffffff


	//   ....[121]....
        /*02c0*/ 	.word	0xffffffff


	//   ....[122]....
        /*02c4*/ 	.word	0xffffffff


	//   ....[123]....
        /*02c8*/ 	.word	0xffffffff


	//   ....[124]....
        /*02cc*/ 	.word	0xffffffff


	//   ....[125]....
        /*02d0*/ 	.word	0xffffffff


	//   ....[126]....
        /*02d4*/ 	.word	0xffffffff


	//   ....[127]....
        /*02d8*/ 	.word	0xffffffff


	//   ....[128]....
        /*02dc*/ 	.word	0xffffffff


	//   ....[129]....
        /*02e0*/ 	.word	0xffffffff


	//   ....[130]....
        /*02e4*/ 	.word	0xffffffff


	//   ....[131]....
        /*02e8*/ 	.word	0xffffffff


	//   ....[132]....
        /*02ec*/ 	.word	0xffffffff


	//   ....[133]....
        /*02f0*/ 	.word	0xffffffff


	//   ....[134]....
        /*02f4*/ 	.word	0xffffffff


	//   ....[135]....
        /*02f8*/ 	.word	0xffffffff


	//   ....[136]....
        /*02fc*/ 	.word	0xffffffff


	//   ....[137]....
        /*0300*/ 	.word	0xffffffff


	//   ....[138]....
        /*0304*/ 	.word	0xffffffff


	//   ....[139]....
        /*0308*/ 	.word	0xffffffff


	//   ....[140]....
        /*030c*/ 	.word	0xffffffff


	//   ....[141]....
        /*0310*/ 	.word	0xffffffff


	//   ....[142]....
        /*0314*/ 	.word	0xffffffff


	//   ....[143]....
        /*0318*/ 	.word	0xffffffff


	//   ....[144]....
        /*031c*/ 	.word	0xffffffff


	//   ....[145]....
        /*0320*/ 	.word	0xffffffff


	//   ....[146]....
        /*0324*/ 	.word	0xffffffff


	//   ....[147]....
        /*0328*/ 	.word	0xffffffff


	//   ....[148]....
        /*032c*/ 	.word	0xffffffff


	//   ....[149]....
        /*0330*/ 	.word	0xffffffff


	//   ....[150]....
        /*0334*/ 	.word	0xffffffff


	//   ....[151]....
        /*0338*/ 	.word	0xffffffff


	//   ....[152]....
        /*033c*/ 	.word	0xffffffff


	//   ....[153]....
        /*0340*/ 	.word	0xffffffff


	//   ....[154]....
        /*0344*/ 	.word	0xffffffff


	//   ....[155]....
        /*0348*/ 	.word	0xffffffff


	//   ....[156]....
        /*034c*/ 	.word	0xffffffff


	//   ....[157]....
        /*0350*/ 	.word	0xffffffff


	//   ....[158]....
        /*0354*/ 	.word	0xffffffff


	//   ....[159]....
        /*0358*/ 	.word	0xffffffff


	//   ....[160]....
        /*035c*/ 	.word	0x0500001c


	//   ....[161]....
        /*0360*/ 	.word	0xffffffff


	//   ....[162]....
        /*0364*/ 	.word	0xffffffff


	//   ....[163]....
        /*0368*/ 	.word	0xffffffff


	//   ....[164]....
        /*036c*/ 	.word	0xffffffff


	//   ....[165]....
        /*0370*/ 	.word	0xffffffff


	//   ....[166]....
        /*0374*/ 	.word	0xffffffff


	//   ....[167]....
        /*0378*/ 	.word	0xffffffff


	//   ....[168]....
        /*037c*/ 	.word	0xffffffff


	//   ....[169]....
        /*0380*/ 	.word	0xffffffff


	//   ....[170]....
        /*0384*/ 	.word	0xffffffff


	//   ....[171]....
        /*0388*/ 	.word	0xffffffff


	//   ....[172]....
        /*038c*/ 	.word	0xffffffff


	//   ....[173]....
        /*0390*/ 	.word	0xffffffff


	//   ....[174]....
        /*0394*/ 	.word	0xffffffff


	//   ....[175]....
        /*0398*/ 	.word	0xffffffff


	//   ....[176]....
        /*039c*/ 	.word	0xffffffff


	//   ....[177]....
        /*03a0*/ 	.word	0xffffffff


	//   ....[178]....
        /*03a4*/ 	.word	0xffffffff


	//   ....[179]....
        /*03a8*/ 	.word	0xffffffff


	//   ....[180]....
        /*03ac*/ 	.word	0xffffffff


	//   ....[181]....
        /*03b0*/ 	.word	0xffffffff


	//   ....[182]....
        /*03b4*/ 	.word	0xffffffff


	//   ....[183]....
        /*03b8*/ 	.word	0xffffffff


	//   ....[184]....
        /*03bc*/ 	.word	0xffffffff


	//   ....[185]....
        /*03c0*/ 	.word	0xffffffff


	//   ....[186]....
        /*03c4*/ 	.word	0xffffffff


	//   ....[187]....
        /*03c8*/ 	.word	0xffffffff


	//   ....[188]....
        /*03cc*/ 	.word	0xffffffff


	//   ....[189]....
        /*03d0*/ 	.word	0xffffffff


	//   ....[190]....
        /*03d4*/ 	.word	0xffffffff


	//   ....[191]....
        /*03d8*/ 	.word	0xffffffff


	//   ....[192]....
        /*03dc*/ 	.word	0xffffffff


	//   ....[193]....
        /*03e0*/ 	.word	0xffffffff


	//   ....[194]....
        /*03e4*/ 	.word	0xffffffff


	//   ....[195]....
        /*03e8*/ 	.word	0xffffffff


	//   ....[196]....
        /*03ec*/ 	.word	0xffffffff


	//   ....[197]....
        /*03f0*/ 	.word	0xffffffff


	//   ....[198]....
        /*03f4*/ 	.word	0xffffffff


	//   ....[199]....
        /*03f8*/ 	.word	0xffffffff


	//   ....[200]....
        /*03fc*/ 	.word	0xffffffff


	//   ....[201]....
        /*0400*/ 	.word	0xffffffff


	//   ....[202]....
        /*0404*/ 	.word	0xffffffff


	//   ....[203]....
        /*0408*/ 	.word	0xffffffff


	//   ....[204]....
        /*040c*/ 	.word	0xffffffff


	//   ....[205]....
        /*0410*/ 	.word	0xffffffff


	//   ....[206]....
        /*0414*/ 	.word	0xffffffff


	//   ....[207]....
        /*0418*/ 	.word	0xffffffff


	//   ....[208]....
        /*041c*/ 	.word	0xffffffff


	//   ....[209]....
        /*0420*/ 	.word	0xffffffff


	//   ....[210]....
        /*0424*/ 	.word	0xffffffff


	//   ....[211]....
        /*0428*/ 	.word	0xffffffff


	//   ....[212]....
        /*042c*/ 	.word	0xffffffff


	//   ....[213]....
        /*0430*/ 	.word	0xffffffff


	//   ....[214]....
        /*0434*/ 	.word	0xffffffff


	//   ....[215]....
        /*0438*/ 	.word	0xffffffff


	//   ....[216]....
        /*043c*/ 	.word	0xffffffff


	//   ....[217]....
        /*0440*/ 	.word	0xffffffff


	//   ....[218]....
        /*0444*/ 	.word	0xffffffff


	//   ....[219]....
        /*0448*/ 	.word	0xffffffff


	//   ....[220]....
        /*044c*/ 	.word	0xffffffff


	//   ....[221]....
        /*0450*/ 	.word	0xffffffff


	//   ....[222]....
        /*0454*/ 	.word	0xffffffff


	//   ....[223]....
        /*0458*/ 	.word	0xffffffff


	//   ....[224]....
        /*045c*/ 	.word	0xffffffff


	//   ....[225]....
        /*0460*/ 	.word	0xffffffff


	//   ....[226]....
        /*0464*/ 	.word	0xffffffff


	//   ....[227]....
        /*0468*/ 	.word	0xffffffff


	//   ....[228]....
        /*046c*/ 	.word	0xffffffff


	//   ....[229]....
        /*0470*/ 	.word	0x0500003f


	//   ....[230]....
        /*0474*/ 	.word	0x0500003f


	//   ....[231]....
        /*0478*/ 	.word	0x0500003f


	//   ....[232]....
        /*047c*/ 	.word	0x0500003f


	//   ....[233]....
        /*0480*/ 	.word	0x0500003f


	//----- nvinfo : EIATTR_COOP_GROUP_INSTR_OFFSETS
	.align		4
.L_144:
        /*0484*/ 	.byte	0x04, 0x28
        /*0486*/ 	.short	(.L_146 - .L_145)


	//   ....[0]....
.L_145:
        /*0488*/ 	.word	0x00001180


	//   ....[1]....
        /*048c*/ 	.word	0x00001ca0


	//   ....[2]....
        /*0490*/ 	.word	0x00003220


	//   ....[3]....
        /*0494*/ 	.word	0x00003240


	//   ....[4]....
        /*0498*/ 	.word	0x00003260


	//   ....[5]....
        /*049c*/ 	.word	0x00003280


	//   ....[6]....
        /*04a0*/ 	.word	0x000032a0


	//   ....[7]....
        /*04a4*/ 	.word	0x00003730


	//   ....[8]....
        /*04a8*/ 	.word	0x00003740


	//   ....[9]....
        /*04ac*/ 	.word	0x00003760


	//   ....[10]....
        /*04b0*/ 	.word	0x00003780


	//   ....[11]....
        /*04b4*/ 	.word	0x000037d0


	//   ....[12]....
        /*04b8*/ 	.word	0x00003800


	//   ....[13]....
        /*04bc*/ 	.word	0x00003850


	//   ....[14]....
        /*04c0*/ 	.word	0x00003890


	//   ....[15]....
        /*04c4*/ 	.word	0x00003980


	//   ....[16]....
        /*04c8*/ 	.word	0x000039a0


	//   ....[17]....
        /*04cc*/ 	.word	0x000039b0


	//   ....[18]....
        /*04d0*/ 	.word	0x000039d0


	//   ....[19]....
        /*04d4*/ 	.word	0x00003a10


	//   ....[20]....
        /*04d8*/ 	.word	0x00003a40


	//   ....[21]....
        /*04dc*/ 	.word	0x00003a80


	//   ....[22]....
        /*04e0*/ 	.word	0x00003aa0


	//   ....[23]....
        /*04e4*/ 	.word	0x00003ac0


	//   ....[24]....
        /*04e8*/ 	.word	0x00003bc0


	//   ....[25]....
        /*04ec*/ 	.word	0x00003bf0


	//   ....[26]....
        /*04f0*/ 	.word	0x00003c00


	//   ....[27]....
        /*04f4*/ 	.word	0x00003c30


	//   ....[28]....
        /*04f8*/ 	.word	0x00003c50


	//   ....[29]....
        /*04fc*/ 	.word	0x00003ca0


	//   ....[30]....
        /*0500*/ 	.word	0x00003cc0


	//   ....[31]....
        /*0504*/ 	.word	0x00003d00


	//   ....[32]....
        /*0508*/ 	.word	0x00003d20


	//   ....[33]....
        /*050c*/ 	.word	0x00003e00


	//   ....[34]....
        /*0510*/ 	.word	0x00003e20


	//   ....[35]....
        /*0514*/ 	.word	0x00003e30


	//   ....[36]....
        /*0518*/ 	.word	0x00003e60


	//   ....[37]....
        /*051c*/ 	.word	0x00003e90


	//   ....[38]....
        /*0520*/ 	.word	0x00003ee0


	//   ....[39]....
        /*0524*/ 	.word	0x00003ef0


	//   ....[40]....
        /*0528*/ 	.word	0x00003f30


	//   ....[41]....
        /*052c*/ 	.word	0x00003f60


	//   ....[42]....
        /*0530*/ 	.word	0x00004040


	//   ....[43]....
        /*0534*/ 	.word	0x00004060


	//   ....[44]....
        /*0538*/ 	.word	0x00004070


	//   ....[45]....
        /*053c*/ 	.word	0x000040c0


	//   ....[46]....
        /*0540*/ 	.word	0x000040f0


	//   ....[47]....
        /*0544*/ 	.word	0x00004120


	//   ....[48]....
        /*0548*/ 	.word	0x00004150


	//   ....[49]....
        /*054c*/ 	.word	0x00004180


	//   ....[50]....
        /*0550*/ 	.word	0x000041b0


	//   ....[51]....
        /*0554*/ 	.word	0x00004280


	//   ....[52]....
        /*0558*/ 	.word	0x000042b0


	//   ....[53]....
        /*055c*/ 	.word	0x000042c0


	//   ....[54]....
        /*0560*/ 	.word	0x00004310


	//   ....[55]....
        /*0564*/ 	.word	0x00004340


	//   ....[56]....
        /*0568*/ 	.word	0x00004370


	//   ....[57]....
        /*056c*/ 	.word	0x000043a0


	//   ....[58]....
        /*0570*/ 	.word	0x000043d0


	//   ....[59]....
        /*0574*/ 	.word	0x00004400


	//   ....[60]....
        /*0578*/ 	.word	0x000044e0


	//   ....[61]....
        /*057c*/ 	.word	0x000044f0


	//   ....[62]....
        /*0580*/ 	.word	0x00004540


	//   ....[63]....
        /*0584*/ 	.word	0x00004570


	//   ....[64]....
        /*0588*/ 	.word	0x000045a0


	//   ....[65]....
        /*058c*/ 	.word	0x000045d0


	//   ....[66]....
        /*0590*/ 	.word	0x00004600


	//   ....[67]....
        /*0594*/ 	.word	0x00004630


	//   ....[68]....
        /*0598*/ 	.word	0x00004660


	//   ....[69]....
        /*059c*/ 	.word	0x00004720


	//   ....[70]....
        /*05a0*/ 	.word	0x00004730


	//   ....[71]....
        /*05a4*/ 	.word	0x00004780


	//   ....[72]....
        /*05a8*/ 	.word	0x000047b0


	//   ....[73]....
        /*05ac*/ 	.word	0x000047e0


	//   ....[74]....
        /*05b0*/ 	.word	0x00004810


	//   ....[75]....
        /*05b4*/ 	.word	0x00004840


	//   ....[76]....
        /*05b8*/ 	.word	0x00004870


	//   ....[77]....
        /*05bc*/ 	.word	0x000048a0


	//   ....[78]....
        /*05c0*/ 	.word	0x00004970


	//   ....[79]....
        /*05c4*/ 	.word	0x00004980


	//   ....[80]....
        /*05c8*/ 	.word	0x000049d0


	//   ....[81]....
        /*05cc*/ 	.word	0x00004a00


	//   ....[82]....
        /*05d0*/ 	.word	0x00004a30


	//   ....[83]....
        /*05d4*/ 	.word	0x00004a60


	//   ....[84]....
        /*05d8*/ 	.word	0x00004a90


	//   ....[85]....
        /*05dc*/ 	.word	0x00004ac0


	//   ....[86]....
        /*05e0*/ 	.word	0x00004af0


	//   ....[87]....
        /*05e4*/ 	.word	0x00004bc0


	//   ....[88]....
        /*05e8*/ 	.word	0x00004bd0


	//   ....[89]....
        /*05ec*/ 	.word	0x00004c20


	//   ....[90]....
        /*05f0*/ 	.word	0x00004c50


	//   ....[91]....
        /*05f4*/ 	.word	0x00004c80


	//   ....[92]....
        /*05f8*/ 	.word	0x00004cb0


	//   ....[93]....
        /*05fc*/ 	.word	0x00004ce0


	//   ....[94]....
        /*0600*/ 	.word	0x00004d10


	//   ....[95]....
        /*0604*/ 	.word	0x00004d40


	//   ....[96]....
        /*0608*/ 	.word	0x00004e00


	//   ....[97]....
        /*060c*/ 	.word	0x00004e10


	//   ....[98]....
        /*0610*/ 	.word	0x00004e40


	//   ....[99]....
        /*0614*/ 	.word	0x00004e70


	//   ....[100]....
        /*0618*/ 	.word	0x00004ea0


	//   ....[101]....
        /*061c*/ 	.word	0x00004ed0


	//   ....[102]....
        /*0620*/ 	.word	0x00004f00


	//   ....[103]....
        /*0624*/ 	.word	0x00004f30


	//   ....[104]....
        /*0628*/ 	.word	0x00004f60


	//   ....[105]....
        /*062c*/ 	.word	0x00005040


	//   ....[106]....
        /*0630*/ 	.word	0x00005070


	//   ....[107]....
        /*0634*/ 	.word	0x00005080


	//   ....[108]....
        /*0638*/ 	.word	0x000050d0


	//   ....[109]....
        /*063c*/ 	.word	0x00005100


	//   ....[110]....
        /*0640*/ 	.word	0x00005130


	//   ....[111]....
        /*0644*/ 	.word	0x00005160


	//   ....[112]....
        /*0648*/ 	.word	0x00005190


	//   ....[113]....
        /*064c*/ 	.word	0x000051c0


	//   ....[114]....
        /*0650*/ 	.word	0x00005290


	//   ....[115]....
        /*0654*/ 	.word	0x000052b0


	//   ....[116]....
        /*0658*/ 	.word	0x000052c0


	//   ....[117]....
        /*065c*/ 	.word	0x00005310


	//   ....[118]....
        /*0660*/ 	.word	0x00005340


	//   ....[119]....
        /*0664*/ 	.word	0x00005370


	//   ....[120]....
        /*0668*/ 	.word	0x000053a0


	//   ....[121]....
        /*066c*/ 	.word	0x000053d0


	//   ....[122]....
        /*0670*/ 	.word	0x00005400


	//   ....[123]....
        /*0674*/ 	.word	0x000054e0


	//   ....[124]....
        /*0678*/ 	.word	0x00005500


	//   ....[125]....
        /*067c*/ 	.word	0x00005510


	//   ....[126]....
        /*0680*/ 	.word	0x00005540


	//   ....[127]....
        /*0684*/ 	.word	0x000055a0


	//   ....[128]....
        /*0688*/ 	.word	0x000055d0


	//   ....[129]....
        /*068c*/ 	.word	0x00005600


	//   ....[130]....
        /*0690*/ 	.word	0x00005630


	//   ....[131]....
        /*0694*/ 	.word	0x00005660


	//   ....[132]....
        /*0698*/ 	.word	0x00005730


	//   ....[133]....
        /*069c*/ 	.word	0x00005760


	//   ....[134]....
        /*06a0*/ 	.word	0x00005770


	//   ....[135]....
        /*06a4*/ 	.word	0x000057c0


	//   ....[136]....
        /*06a8*/ 	.word	0x000057f0


	//   ....[137]....
        /*06ac*/ 	.word	0x00005820


	//   ....[138]....
        /*06b0*/ 	.word	0x00005850


	//   ....[139]....
        /*06b4*/ 	.word	0x00005880


	//   ....[140]....
        /*06b8*/ 	.word	0x000058b0


	//   ....[141]....
        /*06bc*/ 	.word	0x00005980


	//   ....[142]....
        /*06c0*/ 	.word	0x000059a0


	//   ....[143]....
        /*06c4*/ 	.word	0x000059b0


	//   ....[144]....
        /*06c8*/ 	.word	0x00005a00


	//   ....[145]....
        /*06cc*/ 	.word	0x00005a30


	//   ....[146]....
        /*06d0*/ 	.word	0x00005a60


	//   ....[147]....
        /*06d4*/ 	.word	0x00005a90


	//   ....[148]....
        /*06d8*/ 	.word	0x00005ac0


	//   ....[149]....
        /*06dc*/ 	.word	0x00005af0


	//   ....[150]....
        /*06e0*/ 	.word	0x00005bc0


	//   ....[151]....
        /*06e4*/ 	.word	0x00005be0


	//   ....[152]....
        /*06e8*/ 	.word	0x00005bf0


	//   ....[153]....
        /*06ec*/ 	.word	0x00005c40


	//   ....[154]....
        /*06f0*/ 	.word	0x00005c70


	//   ....[155]....
        /*06f4*/ 	.word	0x00005ca0


	//   ....[156]....
        /*06f8*/ 	.word	0x00005cd0


	//   ....[157]....
        /*06fc*/ 	.word	0x00005d00


	//   ....[158]....
        /*0700*/ 	.word	0x00005d30


	//   ....[159]....
        /*0704*/ 	.word	0x00005df0


	//   ....[160]....
        /*0708*/ 	.word	0x000062f0


	//   ....[161]....
        /*070c*/ 	.word	0x00006650


	//   ....[162]....
        /*0710*/ 	.word	0x00006750


	//   ....[163]....
        /*0714*/ 	.word	0x00006850


	//   ....[164]....
        /*0718*/ 	.word	0x00006950


	//   ....[165]....
        /*071c*/ 	.word	0x00006a50


	//   ....[166]....
        /*0720*/ 	.word	0x00006b50


	//   ....[167]....
        /*0724*/ 	.word	0x00006c50


	//   ....[168]....
        /*0728*/ 	.word	0x00006d50


	//   ....[169]....
        /*072c*/ 	.word	0x00006e50


	//   ....[170]....
        /*0730*/ 	.word	0x00006f50


	//   ....[171]....
        /*0734*/ 	.word	0x00007050


	//   ....[172]....
        /*0738*/ 	.word	0x00007150


	//   ....[173]....
        /*073c*/ 	.word	0x00007250


	//   ....[174]....
        /*0740*/ 	.word	0x00007350


	//   ....[175]....
        /*0744*/ 	.word	0x00007450


	//   ....[176]....
        /*0748*/ 	.word	0x00007550


	//   ....[177]....
        /*074c*/ 	.word	0x00007650


	//   ....[178]....
        /*0750*/ 	.word	0x00007870


	//   ....[179]....
        /*0754*/ 	.word	0x000079f0


	//   ....[180]....
        /*0758*/ 	.word	0x00007b70


	//   ....[181]....
        /*075c*/ 	.word	0x00007cf0


	//   ....[182]....
        /*0760*/ 	.word	0x00007e70


	//   ....[183]....
        /*0764*/ 	.word	0x00007ff0


	//   ....[184]....
        /*0768*/ 	.word	0x00008170


	//   ....[185]....
        /*076c*/ 	.word	0x000082f0


	//   ....[186]....
        /*0770*/ 	.word	0x00008470


	//   ....[187]....
        /*0774*/ 	.word	0x000085f0


	//   ....[188]....
        /*0778*/ 	.word	0x00008770


	//   ....[189]....
        /*077c*/ 	.word	0x000088f0


	//   ....[190]....
        /*0780*/ 	.word	0x00008a60


	//   ....[191]....
        /*0784*/ 	.word	0x00008bc0


	//   ....[192]....
        /*0788*/ 	.word	0x00008d20


	//   ....[193]....
        /*078c*/ 	.word	0x00008e80


	//   ....[194]....
        /*0790*/ 	.word	0x00008fe0


	//   ....[195]....
        /*0794*/ 	.word	0x00009f40


	//   ....[196]....
        /*0798*/ 	.word	0x00009fc0


	//   ....[197]....
        /*079c*/ 	.word	0x0000a040


	//   ....[198]....
        /*07a0*/ 	.word	0x0000a0c0


	//   ....[199]....
        /*07a4*/ 	.word	0x0000a140


	//   ....[200]....
        /*07a8*/ 	.word	0x0000a1c0


	//   ....[201]....
        /*07ac*/ 	.word	0x0000a240


	//   ....[202]....
        /*07b0*/ 	.word	0x0000a2c0


	//   ....[203]....
        /*07b4*/ 	.word	0x0000a340


	//   ....[204]....
        /*07b8*/ 	.word	0x0000a3c0


	//   ....[205]....
        /*07bc*/ 	.word	0x0000a440


	//   ....[206]....
        /*07c0*/ 	.word	0x0000a4c0


	//   ....[207]....
        /*07c4*/ 	.word	0x0000a540


	//   ....[208]....
        /*07c8*/ 	.word	0x0000a5c0


	//   ....[209]....
        /*07cc*/ 	.word	0x0000a640


	//   ....[210]....
        /*07d0*/ 	.word	0x0000a6c0


	//   ....[211]....
        /*07d4*/ 	.word	0x0000a740


	//   ....[212]....
        /*07d8*/ 	.word	0x0000a8a0


	//   ....[213]....
        /*07dc*/ 	.word	0x0000a960


	//   ....[214]....
        /*07e0*/ 	.word	0x0000aa10


	//   ....[215]....
        /*07e4*/ 	.word	0x0000aad0


	//   ....[216]....
        /*07e8*/ 	.word	0x0000ab80


	//   ....[217]....
        /*07ec*/ 	.word	0x0000ac40


	//   ....[218]....
        /*07f0*/ 	.word	0x0000acf0


	//   ....[219]....
        /*07f4*/ 	.word	0x0000adb0


	//   ....[220]....
        /*07f8*/ 	.word	0x0000ae60


	//   ....[221]....
        /*07fc*/ 	.word	0x0000af20


	//   ....[222]....
        /*0800*/ 	.word	0x0000afd0


	//   ....[223]....
        /*0804*/ 	.word	0x0000b090


	//   ....[224]....
        /*0808*/ 	.word	0x0000b140


	//   ....[225]....
        /*080c*/ 	.word	0x0000b200


	//   ....[226]....
        /*0810*/ 	.word	0x0000b2b0


	//   ....[227]....
        /*0814*/ 	.word	0x0000b370


	//   ....[228]....
        /*0818*/ 	.word	0x0000b410


	//   ....[229]....
        /*081c*/ 	.word	0x0000b480


	//   ....[230]....
        /*0820*/ 	.word	0x0000b4f0


	//   ....[231]....
        /*0824*/ 	.word	0x0000b560


	//   ....[232]....
        /*0828*/ 	.word	0x0000b5d0


	//   ....[233]....
        /*082c*/ 	.word	0x0000b640


	//----- nvinfo : EIATTR_VRC_CTA_INIT_COUNT
	.align		4
.L_146:
        /*0830*/ 	.byte	0x02, 0x4a
	.zero		1
	.zero		1


	//----- nvinfo : EIATTR_EXIT_INSTR_OFFSETS
	.align		4
        /*0834*/ 	.byte	0x04, 0x1c
        /*0836*/ 	.short	(.L_148 - .L_147)


	//   ....[0]....
.L_147:
        /*0838*/ 	.word	0x00002cc0


	//   ....[1]....
        /*083c*/ 	.word	0x00003020


	//   ....[2]....
        /*0840*/ 	.word	0x00003040


	//   ....[3]....
        /*0844*/ 	.word	0x0000a750


	//   ....[4]....
        /*0848*/ 	.word	0x0000b420


	//----- nvinfo : EIATTR_MAX_THREADS
	.align		4
.L_148:
        /*084c*/ 	.byte	0x04, 0x05
        /*084e*/ 	.short	(.L_150 - .L_149)
.L_149:
        /*0850*/ 	.word	0x00000180
        /*0854*/ 	.word	0x00000001
        /*0858*/ 	.word	0x00000001


	//----- nvinfo : EIATTR_CRS_STACK_SIZE
	.align		4
.L_150:
        /*085c*/ 	.byte	0x04, 0x1e
        /*085e*/ 	.short	(.L_152 - .L_151)
.L_151:
        /*0860*/ 	.word	0x00000000


	//----- nvinfo : EIATTR_CBANK_PARAM_SIZE
	.align		4
.L_152:
        /*0864*/ 	.byte	0x03, 0x19
        /*0866*/ 	.short	0x004d


	//----- nvinfo : EIATTR_PARAM_CBANK
	.align		4
        /*0868*/ 	.byte	0x04, 0x0a
        /*086a*/ 	.short	(.L_154 - .L_153)
	.align		4
.L_153:
        /*086c*/ 	.word	index@(.nv.constant0._ZN3cub18CUB_300001_SM_10006detail10radix_sort29DeviceRadixSortOnesweepKernelINS1_5radix10policy_hubIffyE10Policy1000ELNS0_9SortOrderE0EffyiiNS1_21identity_decomposer_tEEEvPT5_SB_PT3_PKSC_PT1_PKSG_PT2_PKSK_T4_iiT6_)
        /*0870*/ 	.short	0x0380
        /*0872*/ 	.short	0x004d


	//----- nvinfo : EIATTR_SW_WAR
	.align		4
.L_154:
        /*0874*/ 	.byte	0x04, 0x36
        /*0876*/ 	.short	(.L_156 - .L_155)
.L_155:
        /*0878*/ 	.word	0x00000008
.L_156:


//--------------------- .nv.info._ZN3cub18CUB_300001_SM_10006detail10radix_sort33DeviceRadixSortExclusiveSumKernelINS1_5radix10policy_hubIffyE10Policy1000EyEEvPT0_ --------------------------
	.section	.nv.info._ZN3cub18CUB_300001_SM_10006detail10radix_sort33DeviceRadixSortExclusiveSumKernelINS1_5radix10policy_hubIffyE10Policy1000EyEEvPT0_,"",@"SHT_CUDA_INFO"
	.sectionflags	@""
	.align	4


	//----- nvinfo : EIATTR_CUDA_API_VERSION
	.align		4
        /*0000*/ 	.byte	0x04, 0x37
        /*0002*/ 	.short	(.L_158 - .L_157)
.L_157:
        /*0004*/ 	.word	0x00000082


	//----- nvinfo : EIATTR_KPARAM_INFO
	.align		4
.L_158:
        /*0008*/ 	.byte	0x04, 0x17
        /*000a*/ 	.short	(.L_160 - .L_159)
.L_159:
        /*000c*/ 	.word	0x00000000
        /*0010*/ 	.short	0x0000
        /*0012*/ 	.short	0x0000
        /*0014*/ 	.byte	0x00, 0xf5, 0x21, 0x00


	//----- nvinfo : EIATTR_SPARSE_MMA_MASK
	.align		4
.L_160:
        /*0018*/ 	.byte	0x03, 0x50
        /*001a*/ 	.short	0x0000


	//----- nvinfo : EIATTR_MAXREG_COUNT
	.align		4
        /*001c*/ 	.byte	0x03, 0x1b
        /*001e*/ 	.short	0x00ff


	//----- nvinfo : EIATTR_NUM_BARRIERS
	.align		4
        /*0020*/ 	.byte	0x02, 0x4c
        /*0022*/ 	.byte	0x01
	.zero		1


	//----- nvinfo : EIATTR_MERCURY_ISA_VERSION
	.align		4
        /*0024*/ 	.byte	0x03, 0x5f
        /*0026*/ 	.short	0x0101


	//----- nvinfo : EIATTR_COOP_GROUP_MASK_REGIDS
	.align		4
        /*0028*/ 	.byte	0x04, 0x29
        /*002a*/ 	.short	(.L_162 - .L_161)


	//   ....[0]....
.L_161:
        /*002c*/ 	.word	0xffffffff


	//   ....[1]....
        /*0030*/ 	.word	0xffffffff


	//   ....[2]....
        /*0034*/ 	.word	0xffffffff


	//   ....[3]....
        /*0038*/ 	.word	0xffffffff


	//   ....[4]....
        /*003c*/ 	.word	0xffffffff


	//   ....[5]....
        /*0040*/ 	.word	0xffffffff


	//   ....[6]....
        /*0044*/ 	.word	0xffffffff


	//   ....[7]....
        /*0048*/ 	.word	0xffffffff


	//   ....[8]....
        /*004c*/ 	.word	0xffffffff


	//   ....[9]....
        /*0050*/ 	.word	0xffffffff


	//   ....[10]....
        /*0054*/ 	.word	0x05000015


	//   ....[11]....
        /*0058*/ 	.word	0x05000015


	//   ....[12]....
        /*005c*/ 	.word	0x05000015


	//   ....[13]....
        /*0060*/ 	.word	0x05000015


	//   ....[14]....
        /*0064*/ 	.word	0x05000015


	//   ....[15]....
        /*0068*/ 	.word	0x05000015


	//   ....[16]....
        /*006c*/ 	.word	0x05000015


	//   ....[17]....
        /*0070*/ 	.word	0x05000015


	//   ....[18]....
        /*0074*/ 	.word	0x05000015


	//   ....[19]....
        /*0078*/ 	.word	0x05000015


	//----- nvinfo : EIATTR_COOP_GROUP_INSTR_OFFSETS
	.align		4
.L_162:
        /*007c*/ 	.byte	0x04, 0x28
        /*007e*/ 	.short	(.L_164 - .L_163)


	//   ....[0]....
.L_163:
        /*0080*/ 	.word	0x00000250


	//   ....[1]....
        /*0084*/ 	.word	0x00000260


	//   ....[2]....
        /*0088*/ 	.word	0x000002a0


	//   ....[3]....
        /*008c*/ 	.word	0x000002c0


	//   ....[4]....
        /*0090*/ 	.word	0x00000310


	//   ....[5]....
        /*0094*/ 	.word	0x00000320


	//   ....[6]....
        /*0098*/ 	.word	0x00000360


	//   ....[7]....
        /*009c*/ 	.word	0x00000380


	//   ....[8]....
        /*00a0*/ 	.word	0x000003d0


	//   ....[9]....
        /*00a4*/ 	.word	0x000003e0


	//   ....[10]....
        /*00a8*/ 	.word	0x00000660


	//   ....[11]....
        /*00ac*/ 	.word	0x000006b0


	//   ....[12]....
        /*00b0*/ 	.word	0x00000740


	//   ....[13]....
        /*00b4*/ 	.word	0x00000790


	//   ....[14]....
        /*00b8*/ 	.word	0x00000820


	//   ....[15]....
        /*00bc*/ 	.word	0x00000870


	//   ....[16]....
        /*00c0*/ 	.word	0x00000900


	//   ....[17]....
        /*00c4*/ 	.word	0x00000950


	//   ....[18]....
        /*00c8*/ 	.word	0x000009e0


	//   ....[19]....
        /*00cc*/ 	.word	0x00000a30


	//----- nvinfo : EIATTR_VRC_CTA_INIT_COUNT
	.align		4
.L_164:
        /*00d0*/ 	.byte	0x02, 0x4a
	.zero		1
	.zero		1


	//----- nvinfo : EIATTR_EXIT_INSTR_OFFSETS
	.align		4
        /*00d4*/ 	.byte	0x04, 0x1c
        /*00d6*/ 	.short	(.L_166 - .L_165)


	//   ....[0]....
.L_165:
        /*00d8*/ 	.word	0x000005d0


	//   ....[1]....
        /*00dc*/ 	.word	0x00000600


	//----- nvinfo : EIATTR_CRS_STACK_SIZE
	.align		4
.L_166:
        /*00e0*/ 	.byte	0x04, 0x1e
        /*00e2*/ 	.short	(.L_168 - .L_167)
.L_167:
        /*00e4*/ 	.word	0x00000000


	//----- nvinfo : EIATTR_CBANK_PARAM_SIZE
	.align		4
.L_168:
        /*00e8*/ 	.byte	0x03, 0x19
        /*00ea*/ 	.short	0x0008


	//----- nvinfo : EIATTR_PARAM_CBANK
	.align		4
        /*00ec*/ 	.byte	0x04, 0x0a
        /*00ee*/ 	.short	(.L_170 - .L_169)
	.align		4
.L_169:
        /*00f0*/ 	.word	index@(.nv.constant0._ZN3cub18CUB_300001_SM_10006detail10radix_sort33DeviceRadixSortExclusiveSumKernelINS1_5radix10policy_hubIffyE10Policy1000EyEEvPT0_)
        /*00f4*/ 	.short	0x0380
        /*00f6*/ 	.short	0x0008


	//----- nvinfo : EIATTR_SW_WAR
	.align		4
.L_170:
        /*00f8*/ 	.byte	0x04, 0x36
        /*00fa*/ 	.short	(.L_172 - .L_171)
.L_171:
        /*00fc*/ 	.word	0x00000008
.L_172:


//--------------------- .nv.info._ZN3cub18CUB_300001_SM_10006detail10radix_sort30DeviceRadixSortHistogramKernelINS1_5radix10policy_hubIffyE10Policy1000ELNS0_9SortOrderE0EfyNS1_21identity_decomposer_tEEEvPT2_PKT1_SA_iiT3_ --------------------------
	.section	.nv.info._ZN3cub18CUB_300001_SM_10006detail10radix_sort30DeviceRadixSortHistogramKernelINS1_5radix10policy_hubIffyE10Policy1000ELNS0_9SortOrderE0EfyNS1_21identity_decomposer_tEEEvPT2_PKT1_SA_iiT3_,"",@"SHT_CUDA_INFO"
	.sectionflags	@""
	.align	4


	//----- nvinfo : EIATTR_CUDA_API_VERSION
	.align		4
        /*0000*/ 	.byte	0x04, 0x37
        /*0002*/ 	.short	(.L_174 - .L_173)
.L_173:
        /*0004*/ 	.word	0x00000082


	//----- nvinfo : EIATTR_KPARAM_INFO
	.align		4
.L_174:
        /*0008*/ 	.byte	0x04, 0x17
        /*000a*/ 	.short	(.L_176 - .L_175)
.L_175:
        /*000c*/ 	.word	0x00000000
        /*0010*/ 	.short	0x0005
        /*0012*/ 	.short	0x0020
        /*0014*/ 	.byte	0x00, 0xf0, 0x05, 0x00


	//----- nvinfo : EIATTR_KPARAM_INFO
	.align		4
.L_176:
        /*0018*/ 	.byte	0x04, 0x17
        /*001a*/ 	.short	(.L_178 - .L_177)
.L_177:
        /*001c*/ 	.word	0x00000000
        /*0020*/ 	.short	0x0004
        /*0022*/ 	.short	0x001c
        /*0024*/ 	.byte	0x00, 0xf0, 0x11, 0x00


	//----- nvinfo : EIATTR_KPARAM_INFO
	.align		4
.L_178:
        /*0028*/ 	.byte	0x04, 0x17
        /*002a*/ 	.short	(.L_180 - .L_179)
.L_179:
        /*002c*/ 	.word	0x00000000
        /*0030*/ 	.short	0x0003
        /*0032*/ 	.short	0x0018
        /*0034*/ 	.byte	0x00, 0xf0, 0x11, 0x00


	//----- nvinfo : EIATTR_KPARAM_INFO
	.align		4
.L_180:
        /*0038*/ 	.byte	0x04, 0x17
        /*003a*/ 	.short	(.L_182 - .L_181)
.L_181:
        /*003c*/ 	.word	0x00000000
        /*0040*/ 	.short	0x0002
        /*0042*/ 	.short	0x0010
        /*0044*/ 	.byte	0x00, 0xf0, 0x21, 0x00


	//----- nvinfo : EIATTR_KPARAM_INFO
	.align		4
.L_182:
        /*0048*/ 	.byte	0x04, 0x17
        /*004a*/ 	.short	(.L_184 - .L_183)
.L_183:
        /*004c*/ 	.word	0x00000000
        /*0050*/ 	.short	0x0001
        /*0052*/ 	.short	0x0008
        /*0054*/ 	.byte	0x00, 0xf5, 0x21, 0x00


	//----- nvinfo : EIATTR_KPARAM_INFO
	.align		4
.L_184:
        /*0058*/ 	.byte	0x04, 0x17
        /*005a*/ 	.short	(.L_186 - .L_185)
.L_185:
        /*005c*/ 	.word	0x00000000
        /*0060*/ 	.short	0x0000
        /*0062*/ 	.short	0x0000
        /*0064*/ 	.byte	0x00, 0xf5, 0x21, 0x00


	//----- nvinfo : EIATTR_SPARSE_MMA_MASK
	.align		4
.L_186:
        /*0068*/ 	.byte	0x03, 0x50
        /*006a*/ 	.short	0x0000


	//----- nvinfo : EIATTR_MAXREG_COUNT
	.align		4
        /*006c*/ 	.byte	0x03, 0x1b
        /*006e*/ 	.short	0x00ff


	//----- nvinfo : EIATTR_NUM_BARRIERS
	.align		4
        /*0070*/ 	.byte	0x02, 0x4c
        /*0072*/ 	.byte	0x01
	.zero		1


	//----- nvinfo : EIATTR_MERCURY_ISA_VERSION
	.align		4
        /*0074*/ 	.byte	0x03, 0x5f
        /*0076*/ 	.short	0x0101


	//----- nvinfo : EIATTR_VRC_CTA_INIT_COUNT
	.align		4
        /*0078*/ 	.byte	0x02, 0x4a
	.zero		1
	.zero		1


	//----- nvinfo : EIATTR_EXIT_INSTR_OFFSETS
	.align		4
        /*007c*/ 	.byte	0x04, 0x1c
        /*007e*/ 	.short	(.L_188 - .L_187)


	//   ....[0]....
.L_187:
        /*0080*/ 	.word	0x00000040


	//   ....[1]....
        /*0084*/ 	.word	0x00003310


	//----- nvinfo : EIATTR_MAX_THREADS
	.align		4
.L_188:
        /*0088*/ 	.byte	0x04, 0x05
        /*008a*/ 	.short	(.L_190 - .L_189)
.L_189:
        /*008c*/ 	.word	0x00000080
        /*0090*/ 	.word	0x00000001
        /*0094*/ 	.word	0x00000001


	//----- nvinfo : EIATTR_CRS_STACK_SIZE
	.align		4
.L_190:
        /*0098*/ 	.byte	0x04, 0x1e
        /*009a*/ 	.short	(.L_192 - .L_191)
.L_191:
        /*009c*/ 	.word	0x00000000


	//----- nvinfo : EIATTR_CBANK_PARAM_SIZE
	.align		4
.L_192:
        /*00a0*/ 	.byte	0x03, 0x19
        /*00a2*/ 	.short	0x0021


	//----- nvinfo : EIATTR_PARAM_CBANK
	.align		4
        /*00a4*/ 	.byte	0x04, 0x0a
        /*00a6*/ 	.short	(.L_194 - .L_193)
	.align		4
.L_193:
        /*00a8*/ 	.word	index@(.nv.constant0._ZN3cub18CUB_300001_SM_10006detail10radix_sort30DeviceRadixSortHistogramKernelINS1_5radix10policy_hubIffyE10Policy1000ELNS0_9SortOrderE0EfyNS1_21identity_decomposer_tEEEvPT2_PKT1_SA_iiT3_)
        /*00ac*/ 	.short	0x0380
        /*00ae*/ 	.short	0x0021


	//----- nvinfo : EIATTR_SW_WAR
	.align		4
.L_194:
        /*00b0*/ 	.byte	0x04, 0x36
        /*00b2*/ 	.short	(.L_196 - .L_195)
.L_195:
        /*00b4*/ 	.word	0x00000008
.L_196:


//--------------------- .nv.info._ZN3cub18CUB_300001_SM_10006detail10radix_sort31DeviceRadixSortSingleTileKernelINS1_5radix10policy_hubIffyE10Policy1000ELNS0_9SortOrderE0EffyNS1_21identity_decomposer_tEEEvPKT1_PSA_PKT2_PSE_T3_iiT4_ --------------------------
	.section	.nv.info._ZN3cub18CUB_300001_SM_10006detail10radix_sort31DeviceRadixSortSingleTileKernelINS1_5radix10policy_hubIffyE10Policy1000ELNS0_9SortOrderE0EffyNS1_21identity_decomposer_tEEEvPKT1_PSA_PKT2_PSE_T3_iiT4_,"",@"SHT_CUDA_INFO"
	.sectionflags	@""
	.align	4


	//----- nvinfo : EIATTR_CUDA_API_VERSION
	.align		4
        /*0000*/ 	.byte	0x04, 0x37
        /*0002*/ 	.short	(.L_198 - .L_197)
.L_197:
        /*0004*/ 	.word	0x00000082


	//----- nvinfo : EIATTR_KPARAM_INFO
	.align		4
.L_198:
        /*0008*/ 	.byte	0x04, 0x17
        /*000a*/ 	.short	(.L_200 - .L_199)
.L_199:
        /*000c*/ 	.word	0x00000000
        /*0010*/ 	.short	0x0007
        /*0012*/ 	.short	0x0030
        /*0014*/ 	.byte	0x00, 0xf0, 0x05, 0x00


	//----- nvinfo : EIATTR_KPARAM_INFO
	.align		4
.L_200:
        /*0018*/ 	.byte	0x04, 0x17
        /*001a*/ 	.short	(.L_202 - .L_201)
.L_201:
        /*001c*/ 	.word	0x00000000
        /*0020*/ 	.short	0x0006
        /*0022*/ 	.short	0x002c
        /*0024*/ 	.byte	0x00, 0xf0, 0x11, 0x00


	//----- nvinfo : EIATTR_KPARAM_INFO
	.align		4
.L_202:
        /*0028*/ 	.byte	0x04, 0x17
        /*002a*/ 	.short	(.L_204 - .L_203)
.L_203:
        /*002c*/ 	.word	0x00000000
        /*0030*/ 	.short	0x0005
        /*0032*/ 	.short	0x0028
        /*0034*/ 	.byte	0x00, 0xf0, 0x11, 0x00


	//----- nvinfo : EIATTR_KPARAM_INFO
	.align		4
.L_204:
        /*0038*/ 	.byte	0x04, 0x17
        /*003a*/ 	.short	(.L_206 - .L_205)
.L_205:
        /*003c*/ 	.word	0x00000000
        /*0040*/ 	.short	0x0004
        /*0042*/ 	.short	0x0020
        /*0044*/ 	.byte	0x00, 0xf0, 0x21, 0x00


	//----- nvinfo : EIATTR_KPARAM_INFO
	.align		4
.L_206:
        /*0048*/ 	.byte	0x04, 0x17
        /*004a*/ 	.short	(.L_208 - .L_207)
.L_207:
        /*004c*/ 	.word	0x00000000
        /*0050*/ 	.short	0x0003
        /*0052*/ 	.short	0x0018
        /*0054*/ 	.byte	0x00, 0xf5, 0x21, 0x00


	//----- nvinfo : EIATTR_KPARAM_INFO
	.align		4
.L_208:
        /*0058*/ 	.byte	0x04, 0x17
        /*005a*/ 	.short	(.L_210 - .L_209)
.L_209:
        /*005c*/ 	.word	0x00000000
        /*0060*/ 	.short	0x0002
        /*0062*/ 	.short	0x0010
        /*0064*/ 	.byte	0x00, 0xf5, 0x21, 0x00


	//----- nvinfo : EIATTR_KPARAM_INFO
	.align		4
.L_210:
        /*0068*/ 	.byte	0x04, 0x17
        /*006a*/ 	.short	(.L_212 - .L_211)
.L_211:
        /*006c*/ 	.word	0x00000000
        /*0070*/ 	.short	0x0001
        /*0072*/ 	.short	0x0008
        /*0074*/ 	.byte	0x00, 0xf5, 0x21, 0x00


	//----- nvinfo : EIATTR_KPARAM_INFO
	.align		4
.L_212:
        /*0078*/ 	.byte	0x04, 0x17
        /*007a*/ 	.short	(.L_214 - .L_213)
.L_213:
        /*007c*/ 	.word	0x00000000
        /*0080*/ 	.short	0x0000
        /*0082*/ 	.short	0x0000
        /*0084*/ 	.byte	0x00, 0xf5, 0x21, 0x00


	//----- nvinfo : EIATTR_SPARSE_MMA_MASK
	.align		4
.L_214:
        /*0088*/ 	.byte	0x03, 0x50
        /*008a*/ 	.short	0x0000


	//----- nvinfo : EIATTR_MAXREG_COUNT
	.align		4
        /*008c*/ 	.byte	0x03, 0x1b
        /*008e*/ 	.short	0x00ff


	//----- nvinfo : EIATTR_NUM_BARRIERS
	.align		4
        /*0090*/ 	.byte	0x02, 0x4c
        /*0092*/ 	.byte	0x01
	.zero		1


	//----- nvinfo : EIATTR_MERCURY_ISA_VERSION
	.align		4
        /*0094*/ 	.byte	0x03, 0x5f
        /*0096*/ 	.short	0x0101


	//----- nvinfo : EIATTR_COOP_GROUP_MASK_REGIDS
	.align		4
        /*0098*/ 	.byte	0x04, 0x29
        /*009a*/ 	.short	(.L_216 - .L_215)


	//   ....[0]....
.L_215:
        /*009c*/ 	.word	0xffffffff


	//   ....[1]....
        /*00a0*/ 	.word	0xffffffff


	//   ....[2]....
        /*00a4*/ 	.word	0xffffffff


	//   ....[3]....
        /*00a8*/ 	.word	0xffffffff


	//   ....[4]....
        /*00ac*/ 	.word	0xffffffff


	//----- nvinfo : EIATTR_COOP_GROUP_INSTR_OFFSETS
	.align		4
.L_216:
        /*00b0*/ 	.byte	0x04, 0x28
        /*00b2*/ 	.short	(.L_218 - .L_217)


	//   ....[0]....
.L_217:
        /*00b4*/ 	.word	0x00002310


	//   ....[1]....
        /*00b8*/ 	.word	0x00002330


	//   ....[2]....
        /*00bc*/ 	.word	0x00002350


	//   ....[3]....
        /*00c0*/ 	.word	0x00002370


	//   ....[4]....
        /*00c4*/ 	.word	0x00002390


	//----- nvinfo : EIATTR_VRC_CTA_INIT_COUNT
	.align		4
.L_218:
        /*00c8*/ 	.byte	0x02, 0x4a
	.zero		1
	.zero		1


	//----- nvinfo : EIATTR_EXIT_INSTR_OFFSETS
	.align		4
        /*00cc*/ 	.byte	0x04, 0x1c
        /*00ce*/ 	.short	(.L_220 - .L_219)


	//   ....[0]....
.L_219:
        /*00d0*/ 	.word	0x00004460


	//   ....[1]....
        /*00d4*/ 	.word	0x000044e0


	//----- nvinfo : EIATTR_MAX_THREADS
	.align		4
.L_220:
        /*00d8*/ 	.byte	0x04, 0x05
        /*00da*/ 	.short	(.L_222 - .L_221)
.L_221:
        /*00dc*/ 	.word	0x00000100
        /*00e0*/ 	.word	0x00000001
        /*00e4*/ 	.word	0x00000001


	//----- nvinfo : EIATTR_CBANK_PARAM_SIZE
	.align		4
.L_222:
        /*00e8*/ 	.byte	0x03, 0x19
        /*00ea*/ 	.short	0x0031


	//----- nvinfo : EIATTR_PARAM_CBANK
	.align		4
        /*00ec*/ 	.byte	0x04, 0x0a
        /*00ee*/ 	.short	(.L_224 - .L_223)
	.align		4
.L_223:
        /*00f0*/ 	.word	index@(.nv.constant0._ZN3cub18CUB_300001_SM_10006detail10radix_sort31DeviceRadixSortSingleTileKernelINS1_5radix10policy_hubIffyE10Policy1000ELNS0_9SortOrderE0EffyNS1_21identity_decomposer_tEEEvPKT1_PSA_PKT2_PSE_T3_iiT4_)
        /*00f4*/ 	.short	0x0380
        /*00f6*/ 	.short	0x0031


	//----- nvinfo : EIATTR_SW_WAR
	.align		4
.L_224:
        /*00f8*/ 	.byte	0x04, 0x36
        /*00fa*/ 	.short	(.L_226 - .L_225)
.L_225:
        /*00fc*/ 	.word	0x00000008
.L_226:


//--------------------- .nv.info._ZN3cub18CUB_300001_SM_10006detail10radix_sort29DeviceRadixSortOnesweepKernelINS1_5radix10policy_hubIfjyE10Policy1000ELNS0_9SortOrderE0EfjyiiNS1_21identity_decomposer_tEEEvPT5_SB_PT3_PKSC_PT1_PKSG_PT2_PKSK_T4_iiT6_ --------------------------
	.section	.nv.info._ZN3cub18CUB_300001_SM_10006detail10radix_sort29DeviceRadixSortOnesweepKernelINS1_5radix10policy_hubIfjyE10Policy1000ELNS0_9SortOrderE0EfjyiiNS1_21identity_decomposer_tEEEvPT5_SB_PT3_PKSC_PT1_PKSG_PT2_PKSK_T4_iiT6_,"",@"SHT_CUDA_INFO"
	.sectionflags	@""
	.align	4


	//----- nvinfo : EIATTR_CUDA_API_VERSION
	.align		4
        /*0000*/ 	.byte	0x04, 0x37
        /*0002*/ 	.short	(.L_228 - .L_227)
.L_227:
        /*0004*/ 	.word	0x00000082


	//----- nvinfo : EIATTR_KPARAM_INFO
	.align		4
.L_228:
        /*0008*/ 	.byte	0x04, 0x17
        /*000a*/ 	.short	(.L_230 - .L_229)
.L_229:
        /*000c*/ 	.word	0x00000000
        /*0010*/ 	.short	0x000b
        /*0012*/ 	.short	0x004c
        /*0014*/ 	.byte	0x00, 0xf0, 0x05, 0x00


	//----- nvinfo : EIATTR_KPARAM_INFO
	.align		4
.L_230:
        /*0018*/ 	.byte	0x04, 0x17
        /*001a*/ 	.short	(.L_232 - .L_231)
.L_231:
        /*001c*/ 	.word	0x00000000
        /*0020*/ 	.short	0x000a
        /*0022*/ 	.short	0x0048
        /*0024*/ 	.byte	0x00, 0xf0, 0x11, 0x00


	//----- nvinfo : EIATTR_KPARAM_INFO
	.align		4
.L_232:
        /*0028*/ 	.byte	0x04, 0x17
        /*002a*/ 	.short	(.L_234 - .L_233)
.L_233:
        /*002c*/ 	.word	0x00000000
        /*0030*/ 	.short	0x0009
        /*0032*/ 	.short	0x0044
        /*0034*/ 	.byte	0x00, 0xf0, 0x11, 0x00


	//----- nvinfo : EIATTR_KPARAM_INFO
	.align		4
.L_234:
        /*0038*/ 	.byte	0x04, 0x17
        /*003a*/ 	.short	(.L_236 - .L_235)
.L_235:
        /*003c*/ 	.word	0x00000000
        /*0040*/ 	.short	0x0008
        /*0042*/ 	.short	0x0040
        /*0044*/ 	.byte	0x00, 0xf0, 0x11, 0x00


	//----- nvinfo : EIATTR_KPARAM_INFO
	.align		4
.L_236:
        /*0048*/ 	.byte	0x04, 0x17
        /*004a*/ 	.short	(.L_238 - .L_237)
.L_237:
        /*004c*/ 	.word	0x00000000
        /*0050*/ 	.short	0x0007
        /*0052*/ 	.short	0x0038
        /*0054*/ 	.byte	0x00, 0xf5, 0x21, 0x00


	//----- nvinfo : EIATTR_KPARAM_INFO
	.align		4
.L_238:
        /*0058*/ 	.byte	0x04, 0x17
        /*005a*/ 	.short	(.L_240 - .L_239)
.L_239:
        /*005c*/ 	.word	0x00000000
        /*0060*/ 	.short	0x0006
        /*0062*/ 	.short	0x0030
        /*0064*/ 	.byte	0x00, 0xf5, 0x21, 0x00


	//----- nvinfo : EIATTR_KPARAM_INFO
	.align		4
.L_240:
        /*0068*/ 	.byte	0x04, 0x17
        /*006a*/ 	.short	(.L_242 - .L_241)
.L_241:
        /*006c*/ 	.word	0x00000000
        /*0070*/ 	.short	0x0005
        /*0072*/ 	.short	0x0028
        /*0074*/ 	.byte	0x00, 0xf5, 0x21, 0x00


	//----- nvinfo : EIATTR_KPARAM_INFO
	.align		4
.L_242:
        /*0078*/ 	.byte	0x04, 0x17
        /*007a*/ 	.short	(.L_244 - .L_243)
.L_243:
        /*007c*/ 	.word	0x00000000
        /*0080*/ 	.short	0x0004
        /*0082*/ 	.short	0x0020
        /*0084*/ 	.byte	0x00, 0xf5, 0x21, 0x00


	//----- nvinfo : EIATTR_KPARAM_INFO
	.align		4
.L_244:
        /*0088*/ 	.byte	0x04, 0x17
        /*008a*/ 	.short	(.L_246 - .L_245)
.L_245:
        /*008c*/ 	.word	0x00000000
        /*0090*/ 	.short	0x0003
        /*0092*/ 	.short	0x0018
        /*0094*/ 	.byte	0x00, 0xf5, 0x21, 0x00


	//----- nvinfo : EIATTR_KPARAM_INFO
	.align		4
.L_246:
        /*0098*/ 	.byte	0x04, 0x17
        /*009a*/ 	.short	(.L_248 - .L_247)
.L_247:
        /*009c*/ 	.word	0x00000000
        /*00a0*/ 	.short	0x0002
        /*00a2*/ 	.short	0x0010
        /*00a4*/ 	.byte	0x00, 0xf5, 0x21, 0x00


	//----- nvinfo : EIATTR_KPARAM_INFO
	.align		4
.L_248:
        /*00a8*/ 	.byte	0x04, 0x17
        /*00aa*/ 	.short	(.L_250 - .L_249)
.L_249:
        /*00ac*/ 	.word	0x00000000
        /*00b0*/ 	.short	0x0001
        /*00b2*/ 	.short	0x0008
        /*00b4*/ 	.byte	0x00, 0xf5, 0x21, 0x00


	//----- nvinfo : EIATTR_KPARAM_INFO
	.align		4
.L_250:
        /*00b8*/ 	.byte	0x04, 0x17
        /*00ba*/ 	.short	(.L_252 - .L_251)
.L_251:
        /*00bc*/ 	.word	0x00000000
        /*00c0*/ 	.short	0x0000
        /*00c2*/ 	.short	0x0000
        /*00c4*/ 	.byte	0x00, 0xf5, 0x21, 0x00


	//----- nvinfo : EIATTR_SPARSE_MMA_MASK
	.align		4
.L_252:
        /*00c8*/ 	.byte	0x03, 0x50
        /*00ca*/ 	.short	0x0000


	//----- nvinfo : EIATTR_MAXREG_COUNT
	.align		4
        /*00cc*/ 	.byte	0x03, 0x1b
        /*00ce*/ 	.short	0x00a8


	//----- nvinfo : EIATTR_NUM_BARRIERS
	.align		4
        /*00d0*/ 	.byte	0x02, 0x4c
        /*00d2*/ 	.byte	0x01
	.zero		1


	//----- nvinfo : EIATTR_MERCURY_ISA_VERSION
	.align		4
        /*00d4*/ 	.byte	0x03, 0x5f
        /*00d6*/ 	.short	0x0101


	//----- nvinfo : EIATTR_COOP_GROUP_MASK_REGIDS
	.align		4
        /*00d8*/ 	.byte	0x04, 0x29
        /*00da*/ 	.short	(.L_254 - .L_253)


	//   ....[0]....
.L_253:
        /*00dc*/ 	.word	0xffffffff


	//   ....[1]....
        /*00e0*/ 	.word	0x05000000


	//   ....[2]....
        /*00e4*/ 	.word	0xffffffff


	//   ....[3]....
        /*00e8*/ 	.word	0xffffffff


	//   ....[4]....
        /*00ec*/ 	.word	0xffffffff


	//   ....[5]....
        /*00f0*/ 	.word	0xffffffff


	//   ....[6]....
        /*00f4*/ 	.word	0xffffffff


	//   ....[7]....
        /*00f8*/ 	.word	0xffffffff


	//   ....[8]....
        /*00fc*/ 	.word	0xffffffff


	//   ....[9]....
        /*0100*/ 	.word	0xffffffff


	//   ....[10]....
        /*0104*/ 	.word	0xffffffff


	//   ....[11]....
        /*0108*/ 	.word	0xffffffff


	//   ....[12]....
        /*010c*/ 	.word	0xffffffff


	//   ....[13]....
        /*0110*/ 	.word	0xffffffff


	//   ....[14]....
        /*0114*/ 	.word	0xffffffff


	//   ....[15]....
        /*0118*/ 	.word	0xffffffff


	//   ....[16]....
        /*011c*/ 	.word	0xffffffff


	//   ....[17]....
        /*0120*/ 	.word	0xffffffff


	//   ....[18]....
        /*0124*/ 	.word	0xffffffff


	//   ....[19]....
        /*0128*/ 	.word	0xffffffff


	//   ....[20]....
        /*012c*/ 	.word	0xffffffff


	//   ....[21]....
        /*0130*/ 	.word	0xffffffff


	//   ....[22]....
        /*0134*/ 	.word	0xffffffff


	//   ....[23]....
        /*0138*/ 	.word	0xffffffff


	//   ....[24]....
        /*013c*/ 	.word	0xffffffff


	//   ....[25]....
        /*0140*/ 	.word	0xffffffff


	//   ....[26]....
        /*0144*/ 	.word	0xffffffff


	//   ....[27]....
        /*0148*/ 	.word	0xffffffff


	//   ....[28]....
        /*014c*/ 	.word	0xffffffff


	//   ....[29]....
        /*0150*/ 	.word	0xffffffff


	//   ....[30]....
        /*0154*/ 	.word	0xffffffff


	//   ....[31]....
        /*0158*/ 	.word	0xffffffff


	//   ....[32]....
        /*015c*/ 	.word	0xffffffff


	//   ....[33]....
        /*0160*/ 	.word	0xffffffff


	//   ....[34]....
        /*0164*/ 	.word	0xffffffff


	//   ....[35]....
        /*0168*/ 	.word	0xffffffff


	//   ....[36]....
        /*016c*/ 	.word	0xffffffff


	//   ....[37]....
        /*0170*/ 	.word	0xffffffff


	//   ....[38]....
        /*0174*/ 	.word	0xffffffff


	//   ....[39]....
        /*0178*/ 	.word	0xffffffff


	//   ....[40]....
        /*017c*/ 	.word	0xffffffff


	//   ....[41]....
        /*0180*/ 	.word	0xffffffff


	//   ....[42]....
        /*0184*/ 	.word	0xffffffff


	//   ....[43]....
        /*0188*/ 	.word	0xffffffff


	//   ....[44]....
        /*018c*/ 	.word	0xffffffff


	//   ....[45]....
        /*0190*/ 	.word	0xffffffff


	//   ....[46]....
        /*0194*/ 	.word	0xffffffff


	//   ....[47]....
        /*0198*/ 	.word	0xffffffff


	//   ....[48]....
        /*019c*/ 	.word	0xffffffff


	//   ....[49]....
        /*01a0*/ 	.word	0xffffffff


	//   ....[50]....
        /*01a4*/ 	.word	0xffffffff


	//   ....[51]....
        /*01a8*/ 	.word	0xffffffff


	//   ....[52]....
        /*01ac*/ 	.word	0xffffffff


	//   ....[53]....
        /*01b0*/ 	.word	0xffffffff


	//   ....[54]....
        /*01b4*/ 	.word	0xffffffff


	//   ....[55]....
        /*01b8*/ 	.word	0xffffffff


	//   ....[56]....
        /*01bc*/ 	.word	0xffffffff


	//   ....[57]....
        /*01c0*/ 	.word	0xffffffff


	//   ....[58]....
        /*01c4*/ 	.word	0xffffffff


	//   ....[59]....
        /*01c8*/ 	.word	0xffffffff


	//   ....[60]....
        /*01cc*/ 	.word	0xffffffff


	//   ....[61]....
        /*01d0*/ 	.word	0xffffffff


	//   ....[62]....
        /*01d4*/ 	.word	0xffffffff


	//   ....[63]....
        /*01d8*/ 	.word	0xffffffff


	//   ....[64]....
        /*01dc*/ 	.word	0xffffffff


	//   ....[65]....
        /*01e0*/ 	.word	0xffffffff


	//   ....[66]....
        /*01e4*/ 	.word	0xffffffff


	//   ....[67]....
        /*01e8*/ 	.word	0xffffffff


	//   ....[68]....
        /*01ec*/ 	.word	0xffffffff


	//   ....[69]....
        /*01f0*/ 	.word	0xffffffff


	//   ....[70]....
        /*01f4*/ 	.word	0xffffffff


	//   ....[71]....
        /*01f8*/ 	.word	0xffffffff


	//   ....[72]....
        /*01fc*/ 	.word	0xffffffff


	//   ....[73]....
        /*0200*/ 	.word	0xffffffff


	//   ....[74]....
        /*0204*/ 	.word	0xffffffff


	//   ....[75]....
        /*0208*/ 	.word	0xffffffff


	//   ....[76]....
        /*020c*/ 	.word	0xffffffff


	//   ....[77]....
        /*0210*/ 	.word	0xffffffff


	//   ....[78]....
        /*0214*/ 	.word	0xffffffff


	//   ....[79]....
        /*0218*/ 	.word	0xffffffff


	//   ....[80]....
        /*021c*/ 	.word	0xffffffff


	//   ....[81]....
        /*0220*/ 	.word	0xffffffff


	//   ....[82]....
        /*0224*/ 	.word	0xffffffff


	//   ....[83]....
        /*0228*/ 	.word	0xffffffff


	//   ....[84]....
        /*022c*/ 	.word	0xffffffff


	//   ....[85]....
        /*0230*/ 	.word	0xffffffff


	//   ....[86]....
        /*0234*/ 	.word	0xffffffff


	//   ....[87]....
        /*0238*/ 	.word	0xffffffff


	//   ....[88]....
        /*023c*/ 	.word	0xffffffff


	//   ....[89]....
        /*0240*/ 	.word	0xffffffff


	//   ....[90]....
        /*0244*/ 	.word	0xffffffff


	//   ....[91]....
        /*0248*/ 	.word	0xffffffff


	//   ....[92]....
        /*024c*/ 	.word	0xffffffff


	//   ....[93]....
        /*0250*/ 	.word	0xffffffff


	//   ....[94]....
        /*0254*/ 	.word	0xffffffff


	//   ....[95]....
        /*0258*/ 	.word	0xffffffff


	//   ....[96]....
        /*025c*/ 	.word	0xffffffff


	//   ....[97]....
        /*0260*/ 	.word	0xffffffff


	//   ....[98]....
        /*0264*/ 	.word	0xffffffff


	//   ....[99]....
        /*0268*/ 	.word	0xffffffff


	//   ....[100]....
        /*026c*/ 	.word	0xffffffff


	//   ....[101]....
        /*0270*/ 	.word	0xffffffff


	//   ....[102]....
        /*0274*/ 	.word	0xffffffff


	//   ....[103]....
        /*0278*/ 	.word	0xffffffff


	//   ....[104]....
        /*027c*/ 	.word	0xffffffff


	//   ....[105]....
        /*0280*/ 	.word	0xffffffff


	//   ....[106]....
        /*0284*/ 	.word	0xffffffff


	//   ....[107]....
        /*0288*/ 	.word	0xffffffff


	//   ....[108]....
        /*028c*/ 	.word	0xffffffff


	//   ....[109]....
        /*0290*/ 	.word	0xffffffff


	//   ....[110]....
        /*0294*/ 	.word	0xffffffff


	//   ....[111]....
        /*0298*/ 	.word	0xffffffff


	//   ....[112]....
        /*029c*/ 	.word	0xffffffff


	//   ....[113]....
        /*02a0*/ 	.word	0xffffffff


	//   ....[114]....
        /*02a4*/ 	.word	0xffffffff


	//   ....[115]....
        /*02a8*/ 	.word	0xffffffff


	//   ....[116]....
        /*02ac*/ 	.word	0xffffffff


	//   ....[117]....
        /*02b0*/ 	.word	0xffffffff


	//   ....[118]....
        /*02b4*/ 	.word	0xffffffff


	//   ....[119]....
        /*02b8*/ 	.word	0xffffffff


	//   ....[120]....
        /*02bc*/ 	.word	0xffffffff


	//   ....[121]....
        /*02c0*/ 	.word	0xffffffff


	//   ....[122]....
        /*02c4*/ 	.word	0xffffffff


	//   ....[123]....
        /*02c8*/ 	.word	0xffffffff


	//   ....[124]....
        /*02cc*/ 	.word	0xffffffff


	//   ....[125]....
        /*02d0*/ 	.word	0xffffffff


	//   ....[126]....
        /*02d4*/ 	.word	0xffffffff


	//   ....[127]....
        /*02d8*/ 	.word	0xffffffff


	//   ....[128]....
        /*02dc*/ 	.word	0xffffffff


	//   ....[129]....
        /*02e0*/ 	.word	0xffffffff


	//   ....[130]....
        /*02e4*/ 	.word	0xffffffff


	//   ....[131]....
        /*02e8*/ 	.word	0xffffffff


	//   ....[132]....
        /*02ec*/ 	.word	0xffffffff


	//   ....[133]....
        /*02f0*/ 	.word	0xffffffff


	//   ....[134]....
        /*02f4*/ 	.word	0xffffffff


	//   ....[135]....
        /*02f8*/ 	.word	0xffffffff


	//   ....[136]....
        /*02fc*/ 	.word	0xffffffff


	//   ....[137]....
        /*0300*/ 	.word	0xffffffff


	//   ....[138]....
        /*0304*/ 	.word	0xffffffff


	//   ....[139]....
        /*0308*/ 	.word	0xffffffff


	//   ....[140]....
        /*030c*/ 	.word	0xffffffff


	//   ....[141]....
        /*0310*/ 	.word	0xffffffff


	//   ....[142]....
        /*0314*/ 	.word	0xffffffff


	//   ....[143]....
        /*0318*/ 	.word	0xffffffff


	//   ....[144]....
        /*031c*/ 	.word	0xffffffff


	//   ....[145]....
        /*0320*/ 	.word	0xffffffff


	//   ....[146]....
        /*0324*/ 	.word	0xffffffff


	//   ....[147]....
        /*0328*/ 	.word	0xffffffff


	//   ....[148]....
        /*032c*/ 	.word	0xffffffff


	//   ....[149]....
        /*0330*/ 	.word	0xffffffff


	//   ....[150]....
        /*0334*/ 	.word	0xffffffff


	//   ....[151]....
        /*0338*/ 	.word	0xffffffff


	//   ....[152]....
        /*033c*/ 	.word	0xffffffff


	//   ....[153]....
        /*0340*/ 	.word	0xffffffff


	//   ....[154]....
        /*0344*/ 	.word	0xffffffff


	//   ....[155]....
        /*0348*/ 	.word	0xffffffff


	//   ....[156]....
        /*034c*/ 	.word	0xffffffff


	//   ....[157]....
        /*0350*/ 	.word	0xffffffff


	//   ....[158]....
        /*0354*/ 	.word	0xffffffff


	//   ....[159]....
        /*0358*/ 	.word	0xffffffff


	//   ....[160]....
        /*035c*/ 	.word	0x0500001c


	//   ....[161]....
        /*0360*/ 	.word	0xffffffff


	//   ....[162]....
        /*0364*/ 	.word	0xffffffff


	//   ....[163]....
        /*0368*/ 	.word	0xffffffff


	//   ....[164]....
        /*036c*/ 	.word	0xffffffff


	//   ....[165]....
        /*0370*/ 	.word	0xffffffff


	//   ....[166]....
        /*0374*/ 	.word	0xffffffff


	//   ....[167]....
        /*0378*/ 	.word	0xffffffff


	//   ....[168]....
        /*037c*/ 	.word	0xffffffff


	//   ....[169]....
        /*0380*/ 	.word	0xffffffff


	//   ....[170]....
        /*0384*/ 	.word	0xffffffff


	//   ....[171]....
        /*0388*/ 	.word	0xffffffff


	//   ....[172]....
        /*038c*/ 	.word	0xffffffff


	//   ....[173]....
        /*0390*/ 	.word	0xffffffff


	//   ....[174]....
        /*0394*/ 	.word	0xffffffff


	//   ....[175]....
        /*0398*/ 	.word	0xffffffff


	//   ....[176]....
        /*039c*/ 	.word	0xffffffff


	//   ....[177]....
        /*03a0*/ 	.word	0xffffffff


	//   ....[178]....
        /*03a4*/ 	.word	0xffffffff


	//   ....[179]....
        /*03a8*/ 	.word	0xffffffff


	//   ....[180]....
        /*03ac*/ 	.word	0xffffffff


	//   ....[181]....
        /*03b0*/ 	.word	0xffffffff


	//   ....[182]....
        /*03b4*/ 	.word	0xffffffff


	//   ....[183]....
        /*03b8*/ 	.word	0xffffffff


	//   ....[184]....
        /*03bc*/ 	.word	0xffffffff


	//   ....[185]....
        /*03c0*/ 	.word	0xffffffff


	//   ....[186]....
        /*03c4*/ 	.word	0xffffffff


	//   ....[187]....
        /*03c8*/ 	.word	0xffffffff


	//   ....[188]....
        /*03cc*/ 	.word	0xffffffff


	//   ....[189]....
        /*03d0*/ 	.word	0xffffffff


	//   ....[190]....
        /*03d4*/ 	.word	0xffffffff


	//   ....[191]....
        /*03d8*/ 	.word	0xffffffff


	//   ....[192]....
        /*03dc*/ 	.word	0xffffffff


	//   ....[193]....
        /*03e0*/ 	.word	0xffffffff


	//   ....[194]....
        /*03e4*/ 	.word	0xffffffff


	//   ....[195]....
        /*03e8*/ 	.word	0xffffffff


	//   ....[196]....
        /*03ec*/ 	.word	0xffffffff


	//   ....[197]....
        /*03f0*/ 	.word	0xffffffff


	//   ....[198]....
        /*03f4*/ 	.word	0xffffffff


	//   ....[199]....
        /*03f8*/ 	.word	0xffffffff


	//   ....[200]....
        /*03fc*/ 	.word	0xffffffff


	//   ....[201]....
        /*0400*/ 	.word	0xffffffff


	//   ....[202]....
        /*0404*/ 	.word	0xffffffff


	//   ....[203]....
        /*0408*/ 	.word	0xffffffff


	//   ....[204]....
        /*040c*/ 	.word	0xffffffff


	//   ....[205]....
        /*0410*/ 	.word	0xffffffff


	//   ....[206]....
        /*0414*/ 	.word	0xffffffff


	//   ....[207]....
        /*0418*/ 	.word	0xffffffff


	//   ....[208]....
        /*041c*/ 	.word	0xffffffff


	//   ....[209]....
        /*0420*/ 	.word	0xffffffff


	//   ....[210]....
        /*0424*/ 	.word	0xffffffff


	//   ....[211]....
        /*0428*/ 	.word	0xffffffff


	//   ....[212]....
        /*042c*/ 	.word	0xffffffff


	//   ....[213]....
        /*0430*/ 	.word	0xffffffff


	//   ....[214]....
        /*0434*/ 	.word	0xffffffff


	//   ....[215]....
        /*0438*/ 	.word	0xffffffff


	//   ....[216]....
        /*043c*/ 	.word	0xffffffff


	//   ....[217]....
        /*0440*/ 	.word	0xffffffff


	//   ....[218]....
        /*0444*/ 	.word	0xffffffff


	//   ....[219]....
        /*0448*/ 	.word	0xffffffff


	//   ....[220]....
        /*044c*/ 	.word	0xffffffff


	//   ....[221]....
        /*0450*/ 	.word	0xffffffff


	//   ....[222]....
        /*0454*/ 	.word	0xffffffff


	//   ....[223]....
        /*0458*/ 	.word	0xffffffff


	//   ....[224]....
        /*045c*/ 	.word	0xffffffff


	//   ....[225]....
        /*0460*/ 	.word	0xffffffff


	//   ....[226]....
        /*0464*/ 	.word	0xffffffff


	//   ....[227]....
        /*0468*/ 	.word	0xffffffff


	//   ....[228]....
        /*046c*/ 	.word	0xffffffff


	//   ....[229]....
        /*0470*/ 	.word	0x0500003f


	//   ....[230]....
        /*0474*/ 	.word	0x0500003f


	//   ....[231]....
        /*0478*/ 	.word	0x0500003f


	//   ....[232]....
        /*047c*/ 	.word	0x0500003f


	//   ....[233]....
        /*0480*/ 	.word	0x0500003f


	//----- nvinfo : EIATTR_COOP_GROUP_INSTR_OFFSETS
	.align		4
.L_254:
        /*0484*/ 	.byte	0x04, 0x28
        /*0486*/ 	.short	(.L_256 - .L_255)


	//   ....[0]....
.L_255:
        /*0488*/ 	.word	0x00001180


	//   ....[1]....
        /*048c*/ 	.word	0x00001ca0


	//   ....[2]....
        /*0490*/ 	.word	0x00003220


	//   ....[3]....
        /*0494*/ 	.word	0x00003240


	//   ....[4]....
        /*0498*/ 	.word	0x00003260


	//   ....[5]....
        /*049c*/ 	.word	0x00003280


	//   ....[6]....
        /*04a0*/ 	.word	0x000032a0


	//   ....[7]....
        /*04a4*/ 	.word	0x00003730


	//   ....[8]....
        /*04a8*/ 	.word	0x00003740


	//   ....[9]....
        /*04ac*/ 	.word	0x00003760


	//   ....[10]....
        /*04b0*/ 	.word	0x00003780


	//   ....[11]....
        /*04b4*/ 	.word	0x000037d0


	//   ....[12]....
        /*04b8*/ 	.word	0x00003800


	//   ....[13]....
        /*04bc*/ 	.word	0x00003850


	//   ....[14]....
        /*04c0*/ 	.word	0x00003890


	//   ....[15]....
        /*04c4*/ 	.word	0x00003980


	//   ....[16]....
        /*04c8*/ 	.word	0x000039a0


	//   ....[17]....
        /*04cc*/ 	.word	0x000039b0


	//   ....[18]....
        /*04d0*/ 	.word	0x000039d0


	//   ....[19]....
        /*04d4*/ 	.word	0x00003a10


	//   ....[20]....
        /*04d8*/ 	.word	0x00003a40


	//   ....[21]....
        /*04dc*/ 	.word	0x00003a80


	//   ....[22]....
        /*04e0*/ 	.word	0x00003aa0


	//   ....[23]....
        /*04e4*/ 	.word	0x00003ac0


	//   ....[24]....
        /*04e8*/ 	.word	0x00003bc0


	//   ....[25]....
        /*04ec*/ 	.word	0x00003bf0


	//   ....[26]....
        /*04f0*/ 	.word	0x00003c00


	//   ....[27]....
        /*04f4*/ 	.word	0x00003c30


	//   ....[28]....
        /*04f8*/ 	.word	0x00003c50


	//   ....[29]....
        /*04fc*/ 	.word	0x00003ca0


	//   ....[30]....
        /*0500*/ 	.word	0x00003cc0


	//   ....[31]....
        /*0504*/ 	.word	0x00003d00


	//   ....[32]....
        /*0508*/ 	.word	0x00003d20


	//   ....[33]....
        /*050c*/ 	.word	0x00003e00


	//   ....[34]....
        /*0510*/ 	.word	0x00003e20


	//   ....[35]....
        /*0514*/ 	.word	0x00003e30


	//   ....[36]....
        /*0518*/ 	.word	0x00003e60


	//   ....[37]....
        /*051c*/ 	.word	0x00003e90


	//   ....[38]....
        /*0520*/ 	.word	0x00003ee0


	//   ....[39]....
        /*0524*/ 	.word	0x00003ef0


	//   ....[40]....
        /*0528*/ 	.word	0x00003f30


	//   ....[41]....
        /*052c*/ 	.word	0x00003f60


	//   ....[42]....
        /*0530*/ 	.word	0x00004040


	//   ....[43]....
        /*0534*/ 	.word	0x00004060


	//   ....[44]....
        /*0538*/ 	.word	0x00004070


	//   ....[45]....
        /*053c*/ 	.word	0x000040c0


	//   ....[46]....
        /*0540*/ 	.word	0x000040f0


	//   ....[47]....
        /*0544*/ 	.word	0x00004120


	//   ....[48]....
        /*0548*/ 	.word	0x00004150


	//   ....[49]....
        /*054c*/ 	.word	0x00004180


	//   ....[50]....
        /*0550*/ 	.word	0x000041b0


	//   ....[51]....
        /*0554*/ 	.word	0x00004280


	//   ....[52]....
        /*0558*/ 	.word	0x000042b0


	//   ....[53]....
        /*055c*/ 	.word	0x000042c0


	//   ....[54]....
        /*0560*/ 	.word	0x00004310


	//   ....[55]....
        /*0564*/ 	.word	0x00004340


	//   ....[56]....
        /*0568*/ 	.word	0x00004370


	//   ....[57]....
        /*056c*/ 	.word	0x000043a0


	//   ....[58]....
        /*0570*/ 	.word	0x000043d0


	//   ....[59]....
        /*0574*/ 	.word	0x00004400


	//   ....[60]....
        /*0578*/ 	.word	0x000044e0


	//   ....[61]....
        /*057c*/ 	.word	0x000044f0


	//   ....[62]....
        /*0580*/ 	.word	0x00004540


	//   ....[63]....
        /*0584*/ 	.word	0x00004570


	//   ....[64]....
        /*0588*/ 	.word	0x000045a0


	//   ....[65]....
        /*058c*/ 	.word	0x000045d0


	//   ....[66]....
        /*0590*/ 	.word	0x00004600


	//   ....[67]....
        /*0594*/ 	.word	0x00004630


	//   ....[68]....
        /*0598*/ 	.word	0x00004660


	//   ....[69]....
        /*059c*/ 	.word	0x00004720


	//   ....[70]....
        /*05a0*/ 	.word	0x00004730


	//   ....[71]....
        /*05a4*/ 	.word	0x00004780


	//   ....[72]....
        /*05a8*/ 	.word	0x000047b0


	//   ....[73]....
        /*05ac*/ 	.word	0x000047e0


	//   ....[74]....
        /*05b0*/ 	.word	0x00004810


	//   ....[75]....
        /*05b4*/ 	.word	0x00004840


	//   ....[76]....
        /*05b8*/ 	.word	0x00004870


	//   ....[77]....
        /*05bc*/ 	.word	0x000048a0


	//   ....[78]....
        /*05c0*/ 	.word	0x00004970


	//   ....[79]....
        /*05c4*/ 	.word	0x00004980


	//   ....[80]....
        /*05c8*/ 	.word	0x000049d0


	//   ....[81]....
        /*05cc*/ 	.word	0x00004a00


	//   ....[82]....
        /*05d0*/ 	.word	0x00004a30


	//   ....[83]....
        /*05d4*/ 	.word	0x00004a60


	//   ....[84]....
        /*05d8*/ 	.word	0x00004a90


	//   ....[85]....
        /*05dc*/ 	.word	0x00004ac0


	//   ....[86]....
        /*05e0*/ 	.word	0x00004af0


	//   ....[87]....
        /*05e4*/ 	.word	0x00004bc0


	//   ....[88]....
        /*05e8*/ 	.word	0x00004bd0


	//   ....[89]....
        /*05ec*/ 	.word	0x00004c20


	//   ....[90]....
        /*05f0*/ 	.word	0x00004c50


	//   ....[91]....
        /*05f4*/ 	.word	0x00004c80


	//   ....[92]....
        /*05f8*/ 	.word	0x00004cb0


	//   ....[93]....
        /*05fc*/ 	.word	0x00004ce0


	//   ....[94]....
        /*0600*/ 	.word	0x00004d10


	//   ....[95]....
        /*0604*/ 	.word	0x00004d40


	//   ....[96]....
        /*0608*/ 	.word	0x00004e00


	//   ....[97]....
        /*060c*/ 	.word	0x00004e10


	//   ....[98]....
        /*0610*/ 	.word	0x00004e40


	//   ....[99]....
        /*0614*/ 	.word	0x00004e70


	//   ....[100]....
        /*0618*/ 	.word	0x00004ea0


	//   ....[101]....
        /*061c*/ 	.word	0x00004ed0


	//   ....[102]....
        /*0620*/ 	.word	0x00004f00


	//   ....[103]....
        /*0624*/ 	.word	0x00004f30


	//   ....[104]....
        /*0628*/ 	.word	0x00004f60


	//   ....[105]....
        /*062c*/ 	.word	0x00005040


	//   ....[106]....
        /*0630*/ 	.word	0x00005070


	//   ....[107]....
        /*0634*/ 	.word	0x00005080


	//   ....[108]....
        /*0638*/ 	.word	0x000050d0


	//   ....[109]....
        /*063c*/ 	.word	0x00005100


	//   ....[110]....
        /*0640*/ 	.word	0x00005130


	//   ....[111]....
        /*0644*/ 	.word	0x00005160


	//   ....[112]....
        /*0648*/ 	.word	0x00005190


	//   ....[113]....
        /*064c*/ 	.word	0x000051c0


	//   ....[114]....
        /*0650*/ 	.word	0x00005290


	//   ....[115]....
        /*0654*/ 	.word	0x000052b0


	//   ....[116]....
        /*0658*/ 	.word	0x000052c0


	//   ....[117]....
        /*065c*/ 	.word	0x00005310


	//   ....[118]....
        /*0660*/ 	.word	0x00005340


	//   ....[119]....
        /*0664*/ 	.word	0x00005370


	//   ....[120]....
        /*0668*/ 	.word	0x000053a0


	//   ....[121]....
        /*066c*/ 	.word	0x000053d0


	//   ....[122]....
        /*0670*/ 	.word	0x00005400


	//   ....[123]....
        /*0674*/ 	.word	0x000054e0


	//   ....[124]....
        /*0678*/ 	.word	0x00005500


	//   ....[125]....
        /*067c*/ 	.word	0x00005510


	//   ....[126]....
        /*0680*/ 	.word	0x00005540


	//   ....[127]....
        /*0684*/ 	.word	0x000055a0


	//   ....[128]....
        /*0688*/ 	.word	0x000055d0


	//   ....[129]....
        /*068c*/ 	.word	0x00005600


	//   ....[130]....
        /*0690*/ 	.word	0x00005630


	//   ....[131]....
        /*0694*/ 	.word	0x00005660


	//   ....[132]....
        /*0698*/ 	.word	0x00005730


	//   ....[133]....
        /*069c*/ 	.word	0x00005760


	//   ....[134]....
        /*06a0*/ 	.word	0x00005770


	//   ....[135]....
        /*06a4*/ 	.word	0x000057c0


	//   ....[136]....
        /*06a8*/ 	.word	0x000057f0


	//   ....[137]....
        /*06ac*/ 	.word	0x00005820


	//   ....[138]....
        /*06b0*/ 	.word	0x00005850


	//   ....[139]....
        /*06b4*/ 	.word	0x00005880


	//   ....[140]....
        /*06b8*/ 	.word	0x000058b0


	//   ....[141]....
        /*06bc*/ 	.word	0x00005980


	//   ....[142]....
        /*06c0*/ 	.word	0x000059a0


	//   ....[143]....
        /*06c4*/ 	.word	0x000059b0


	//   ....[144]....
        /*06c8*/ 	.word	0x00005a00


	//   ....[145]....
        /*06cc*/ 	.word	0x00005a30


	//   ....[146]....
        /*06d0*/ 	.word	0x00005a60


	//   ....[147]....
        /*06d4*/ 	.word	0x00005a90


	//   ....[148]....
        /*06d8*/ 	.word	0x00005ac0


	//   ....[149]....
        /*06dc*/ 	.word	0x00005af0


	//   ....[150]....
        /*06e0*/ 	.word	0x00005bc0


	//   ....[151]....
        /*06e4*/ 	.word	0x00005be0


	//   ....[152]....
        /*06e8*/ 	.word	0x00005bf0


	//   ....[153]....
        /*06ec*/ 	.word	0x00005c40


	//   ....[154]....
        /*06f0*/ 	.word	0x00005c70


	//   ....[155]....
        /*06f4*/ 	.word	0x00005ca0


	//   ....[156]....
        /*06f8*/ 	.word	0x00005cd0


	//   ....[157]....
        /*06fc*/ 	.word	0x00005d00


	//   ....[158]....
        /*0700*/ 	.word	0x00005d30


	//   ....[159]....
        /*0704*/ 	.word	0x00005df0


	//   ....[160]....
        /*0708*/ 	.word	0x000062f0


	//   ....[161]....
        /*070c*/ 	.word	0x00006650


	//   ....[162]....
        /*0710*/ 	.word	0x00006750


	//   ....[163]....
        /*0714*/ 	.word	0x00006850


	//   ....[164]....
        /*0718*/ 	.word	0x00006950


	//   ....[165]....
        /*071c*/ 	.word	0x00006a50


	//   ....[166]....
        /*0720*/ 	.word	0x00006b50


	//   ....[167]....
        /*0724*/ 	.word	0x00006c50


	//   ....[168]....
        /*0728*/ 	.word	0x00006d50


	//   ....[169]....
        /*072c*/ 	.word	0x00006e50


	//   ....[170]....
        /*0730*/ 	.word	0x00006f50


	//   ....[171]....
        /*0734*/ 	.word	0x00007050


	//   ....[172]....
        /*0738*/ 	.word	0x00007150


	//   ....[173]....
        /*073c*/ 	.word	0x00007250


	//   ....[174]....
        /*0740*/ 	.word	0x00007350


	//   ....[175]....
        /*0744*/ 	.word	0x00007450


	//   ....[176]....
        /*0748*/ 	.word	0x00007550


	//   ....[177]....
        /*074c*/ 	.word	0x00007650


	//   ....[178]....
        /*0750*/ 	.word	0x00007870


	//   ....[179]....
        /*0754*/ 	.word	0x000079f0


	//   ....[180]....
        /*0758*/ 	.word	0x00007b70


	//   ....[181]....
        /*075c*/ 	.word	0x00007cf0


	//   ....[182]....
        /*0760*/ 	.word	0x00007e70


	//   ....[183]....
        /*0764*/ 	.word	0x00007ff0


	//   ....[184]....
        /*0768*/ 	.word	0x00008170


	//   ....[185]....
        /*076c*/ 	.word	0x000082f0


	//   ....[186]....
        /*0770*/ 	.word	0x00008470


	//   ....[187]....
        /*0774*/ 	.word	0x000085f0


	//   ....[188]....
        /*0778*/ 	.word	0x00008770


	//   ....[189]....
        /*077c*/ 	.word	0x000088f0


	//   ....[190]....
        /*0780*/ 	.word	0x00008a60


	//   ....[191]....
        /*0784*/ 	.word	0x00008bc0


	//   ....[192]....
        /*0788*/ 	.word	0x00008d20


	//   ....[193]....
        /*078c*/ 	.word	0x00008e80


	//   ....[194]....
        /*0790*/ 	.word	0x00008fe0


	//   ....[195]....
        /*0794*/ 	.word	0x00009f40


	//   ....[196]....
        /*0798*/ 	.word	0x00009fc0


	//   ....[197]....
        /*079c*/ 	.word	0x0000a040


	//   ....[198]....
        /*07a0*/ 	.word	0x0000a0c0


	//   ....[199]....
        /*07a4*/ 	.word	0x0000a140


	//   ....[200]....
        /*07a8*/ 	.word	0x0000a1c0


	//   ....[201]....
        /*07ac*/ 	.word	0x0000a240


	//   ....[202]....
        /*07b0*/ 	.word	0x0000a2c0


	//   ....[203]....
        /*07b4*/ 	.word	0x0000a340


	//   ....[204]....
        /*07b8*/ 	.word	0x0000a3c0


	//   ....[205]....
        /*07bc*/ 	.word	0x0000a440


	//   ....[206]....
        /*07c0*/ 	.word	0x0000a4c0


	//   ....[207]....
        /*07c4*/ 	.word	0x0000a540


	//   ....[208]....
        /*07c8*/ 	.word	0x0000a5c0


	//   ....[209]....
        /*07cc*/ 	.word	0x0000a640


	//   ....[210]....
        /*07d0*/ 	.word	0x0000a6c0


	//   ....[211]....
        /*07d4*/ 	.word	0x0000a740


	//   ....[212]....
        /*07d8*/ 	.word	0x0000a8a0


	//   ....[213]....
        /*07dc*/ 	.word	0x0000a960


	//   ....[214]....
        /*07e0*/ 	.word	0x0000aa10


	//   ....[215]....
        /*07e4*/ 	.word	0x0000aad0


	//   ....[216]....
        /*07e8*/ 	.word	0x0000ab80


	//   ....[217]....
        /*07ec*/ 	.word	0x0000ac40


	//   ....[218]....
        /*07f0*/ 	.word	0x0000acf0


	//   ....[219]....
        /*07f4*/ 	.word	0x0000adb0


	//   ....[220]....
        /*07f8*/ 	.word	0x0000ae60


	//   ....[221]....
        /*07fc*/ 	.word	0x0000af20


	//   ....[222]....
        /*0800*/ 	.word	0x0000afd0


	//   ....[223]....
        /*0804*/ 	.word	0x0000b090


	//   ....[224]....
        /*0808*/ 	.word	0x0000b140


	//   ....[225]....
        /*080c*/ 	.word	0x0000b200


	//   ....[226]....
        /*0810*/ 	.word	0x0000b2b0


	//   ....[227]....
        /*0814*/ 	.word	0x0000b370


	//   ....[228]....
        /*0818*/ 	.word	0x0000b410


	//   ....[229]....
        /*081c*/ 	.word	0x0000b480


	//   ....[230]....
        /*0820*/ 	.word	0x0000b4f0


	//   ....[231]....
        /*0824*/ 	.word	0x0000b560


	//   ....[232]....
        /*0828*/ 	.word	0x0000b5d0


	//   ....[233]....
        /*082c*/ 	.word	0x0000b640


	//----- nvinfo : EIATTR_VRC_CTA_INIT_COUNT
	.align		4
.L_256:
        /*0830*/ 	.byte	0x02, 0x4a
	.zero		1
	.zero		1


	//----- nvinfo : EIATTR_EXIT_INSTR_OFFSETS
	.align		4
        /*0834*/ 	.byte	0x04, 0x1c
        /*0836*/ 	.short	(.L_258 - .L_257)


	//   ....[0]....
.L_257:
        /*0838*/ 	.word	0x00002cc0


	//   ....[1]....
        /*083c*/ 	.word	0x00003020


	//   ....[2]....
        /*0840*/ 	.word	0x00003040


	//   ....[3]....
        /*0844*/ 	.word	0x0000a750


	//   ....[4]....
        /*0848*/ 	.word	0x0000b420


	//----- nvinfo : EIATTR_MAX_THREADS
	.align		4
.L_258:
        /*084c*/ 	.byte	0x04, 0x05
        /*084e*/ 	.short	(.L_260 - .L_259)
.L_259:
        /*0850*/ 	.word	0x00000180
        /*0854*/ 	.word	0x00000001
        /*0858*/ 	.word	0x00000001


	//----- nvinfo : EIATTR_CRS_STACK_SIZE
	.align		4
.L_260:
        /*085c*/ 	.byte	0x04, 0x1e
        /*085e*/ 	.short	(.L_262 - .L_261)
.L_261:
        /*0860*/ 	.word	0x00000000


	//----- nvinfo : EIATTR_CBANK_PARAM_SIZE
	.align		4
.L_262:
        /*0864*/ 	.byte	0x03, 0x19
        /*0866*/ 	.short	0x004d


	//----- nvinfo : EIATTR_PARAM_CBANK
	.align		4
        /*0868*/ 	.byte	0x04, 0x0a
        /*086a*/ 	.short	(.L_264 - .L_263)
	.align		4
.L_263:
        /*086c*/ 	.word	index@(.nv.constant0._ZN3cub18CUB_300001_SM_10006detail10radix_sort29DeviceRadixSortOnesweepKernelINS1_5radix10policy_hubIfjyE10Policy1000ELNS0_9SortOrderE0EfjyiiNS1_21identity_decomposer_tEEEvPT5_SB_PT3_PKSC_PT1_PKSG_PT2_PKSK_T4_iiT6_)
        /*0870*/ 	.short	0x0380
        /*0872*/ 	.short	0x004d


	//----- nvinfo : EIATTR_SW_WAR
	.align		4
.L_264:
        /*0874*/ 	.byte	0x04, 0x36
        /*0876*/ 	.short	(.L_266 - .L_265)
.L_265:
        /*0878*/ 	.word	0x00000008
.L_266:


//--------------------- .nv.info._ZN3cub18CUB_300001_SM_10006detail10radix_sort33DeviceRadixSortExclusiveSumKernelINS1_5radix10policy_hubIfjyE10Policy1000EyEEvPT0_ --------------------------
	.section	.nv.info._ZN3cub18CUB_300001_SM_10006detail10radix_sort33DeviceRadixSortExclusiveSumKernelINS1_5radix10policy_hubIfjyE10Policy1000EyEEvPT0_,"",@"SHT_CUDA_INFO"
	.sectionflags	@""
	.align	4


	//----- nvinfo : EIATTR_CUDA_API_VERSION
	.align		4
        /*0000*/ 	.byte	0x04, 0x37
        /*0002*/ 	.short	(.L_268 - .L_267)
.L_267:
        /*0004*/ 	.word	0x00000082


	//----- nvinfo : EIATTR_KPARAM_INFO
	.align		4
.L_268:
        /*0008*/ 	.byte	0x04, 0x17
        /*000a*/ 	.short	(.L_270 - .L_269)
.L_269:
        /*000c*/ 	.word	0x00000000
        /*0010*/ 	.short	0x0000
        /*0012*/ 	.short	0x0000
        /*0014*/ 	.byte	0x00, 0xf5, 0x21, 0x00


	//----- nvinfo : EIATTR_SPARSE_MMA_MASK
	.align		4
.L_270:
        /*0018*/ 	.byte	0x03, 0x50
        /*001a*/ 	.short	0x0000


	//----- nvinfo : EIATTR_MAXREG_COUNT
	.align		4
        /*001c*/ 	.byte	0x03, 0x1b
        /*001e*/ 	.short	0x00ff


	//----- nvinfo : EIATTR_NUM_BARRIERS
	.align		4
        /*0020*/ 	.byte	0x02, 0x4c
        /*0022*/ 	.byte	0x01
	.zero		1


	//----- nvinfo : EIATTR_MERCURY_ISA_VERSION
	.align		4
        /*0024*/ 	.byte	0x03, 0x5f
        /*0026*/ 	.short	0x0101


	//----- nvinfo : EIATTR_COOP_GROUP_MASK_REGIDS
	.align		4
        /*0028*/ 	.byte	0x04, 0x29
        /*002a*/ 	.short	(.L_272 - .L_271)


	//   ....[0]....
.L_271:
        /*002c*/ 	.word	0xffffffff


	//   ....[1]....
        /*0030*/ 	.word	0xffffffff


	//   ....[2]....
        /*0034*/ 	.word	0xffffffff


	//   ....[3]....
        /*0038*/ 	.word	0xffffffff


	//   ....[4]....
        /*003c*/ 	.word	0xffffffff


	//   ....[5]....
        /*0040*/ 	.word	0xffffffff


	//   ....[6]....
        /*0044*/ 	.word	0xffffffff


	//   ....[7]....
        /*0048*/ 	.word	0xffffffff


	//   ....[8]....
        /*004c*/ 	.word	0xffffffff


	//   ....[9]....
        /*0050*/ 	.word	0xffffffff


	//   ....[10]....
        /*0054*/ 	.word	0x05000015


	//   ....[11]....
        /*0058*/ 	.word	0x05000015


	//   ....[12]....
        /*005c*/ 	.word	0x05000015


	//   ....[13]....
        /*0060*/ 	.word	0x05000015


	//   ....[14]....
        /*0064*/ 	.word	0x05000015


	//   ....[15]....
        /*0068*/ 	.word	0x05000015


	//   ....[16]....
        /*006c*/ 	.word	0x05000015


	//   ....[17]....
        /*0070*/ 	.word	0x05000015


	//   ....[18]....
        /*0074*/ 	.word	0x05000015


	//   ....[19]....
        /*0078*/ 	.word	0x05000015


	//----- nvinfo : EIATTR_COOP_GROUP_INSTR_OFFSETS
	.align		4
.L_272:
        /*007c*/ 	.byte	0x04, 0x28
        /*007e*/ 	.short	(.L_274 - .L_273)


	//   ....[0]....
.L_273:
        /*0080*/ 	.word	0x00000250


	//   ....[1]....
        /*0084*/ 	.word	0x00000260


	//   ....[2]....
        /*0088*/ 	.word	0x000002a0


	//   ....[3]....
        /*008c*/ 	.word	0x000002c0


	//   ....[4]....
        /*0090*/ 	.word	0x00000310


	//   ....[5]....
        /*0094*/ 	.word	0x00000320


	//   ....[6]....
        /*0098*/ 	.word	0x00000360


	//   ....[7]....
        /*009c*/ 	.word	0x00000380


	//   ....[8]....
        /*00a0*/ 	.word	0x000003d0


	//   ....[9]....
        /*00a4*/ 	.word	0x000003e0


	//   ....[10]....
        /*00a8*/ 	.word	0x00000660


	//   ....[11]....
        /*00ac*/ 	.word	0x000006b0


	//   ....[12]....
        /*00b0*/ 	.word	0x00000740


	//   ....[13]....
        /*00b4*/ 	.word	0x00000790


	//   ....[14]....
        /*00b8*/ 	.word	0x00000820


	//   ....[15]....
        /*00bc*/ 	.word	0x00000870


	//   ....[16]....
        /*00c0*/ 	.word	0x00000900


	//   ....[17]....
        /*00c4*/ 	.word	0x00000950


	//   ....[18]....
        /*00c8*/ 	.word	0x000009e0


	//   ....[19]....
        /*00cc*/ 	.word	0x00000a30


	//----- nvinfo : EIATTR_VRC_CTA_INIT_COUNT
	.align		4
.L_274:
        /*00d0*/ 	.byte	0x02, 0x4a
	.zero		1
	.zero		1


	//----- nvinfo : EIATTR_EXIT_INSTR_OFFSETS
	.align		4
        /*00d4*/ 	.byte	0x04, 0x1c
        /*00d6*/ 	.short	(.L_276 - .L_275)


	//   ....[0]....
.L_275:
        /*00d8*/ 	.word	0x000005d0


	//   ....[1]....
        /*00dc*/ 	.word	0x00000600


	//----- nvinfo : EIATTR_CRS_STACK_SIZE
	.align		4
.L_276:
        /*00e0*/ 	.byte	0x04, 0x1e
        /*00e2*/ 	.short	(.L_278 - .L_277)
.L_277:
        /*00e4*/ 	.word	0x00000000


	//----- nvinfo : EIATTR_CBANK_PARAM_SIZE
	.align		4
.L_278:
        /*00e8*/ 	.byte	0x03, 0x19
        /*00ea*/ 	.short	0x0008


	//----- nvinfo : EIATTR_PARAM_CBANK
	.align		4
        /*00ec*/ 	.byte	0x04, 0x0a
        /*00ee*/ 	.short	(.L_280 - .L_279)
	.align		4
.L_279:
        /*00f0*/ 	.word	index@(.nv.constant0._ZN3cub18CUB_300001_SM_10006detail10radix_sort33DeviceRadixSortExclusiveSumKernelINS1_5radix10policy_hubIfjyE10Policy1000EyEEvPT0_)
        /*00f4*/ 	.short	0x0380
        /*00f6*/ 	.short	0x0008


	//----- nvinfo : EIATTR_SW_WAR
	.align		4
.L_280:
        /*00f8*/ 	.byte	0x04, 0x36
        /*00fa*/ 	.short	(.L_282 - .L_281)
.L_281:
        /*00fc*/ 	.word	0x00000008
.L_282:


//--------------------- .nv.info._ZN3cub18CUB_300001_SM_10006detail10radix_sort30DeviceRadixSortHistogramKernelINS1_5radix10policy_hubIfjyE10Policy1000ELNS0_9SortOrderE0EfyNS1_21identity_decomposer_tEEEvPT2_PKT1_SA_iiT3_ --------------------------
	.section	.nv.info._ZN3cub18CUB_300001_SM_10006detail10radix_sort30DeviceRadixSortHistogramKernelINS1_5radix10policy_hubIfjyE10Policy1000ELNS0_9SortOrderE0EfyNS1_21identity_decomposer_tEEEvPT2_PKT1_SA_iiT3_,"",@"SHT_CUDA_INFO"
	.sectionflags	@""
	.align	4


	//----- nvinfo : EIATTR_CUDA_API_VERSION
	.align		4
        /*0000*/ 	.byte	0x04, 0x37
        /*0002*/ 	.short	(.L_284 - .L_283)
.L_283:
        /*0004*/ 	.word	0x00000082


	//----- nvinfo : EIATTR_KPARAM_INFO
	.align		4
.L_284:
        /*0008*/ 	.byte	0x04, 0x17
        /*000a*/ 	.short	(.L_286 - .L_285)
.L_285:
        /*000c*/ 	.word	0x00000000
        /*0010*/ 	.short	0x0005
        /*0012*/ 	.short	0x0020
        /*0014*/ 	.byte	0x00, 0xf0, 0x05, 0x00


	//----- nvinfo : EIATTR_KPARAM_INFO
	.align		4
.L_286:
        /*0018*/ 	.byte	0x04, 0x17
        /*001a*/ 	.short	(.L_288 - .L_287)
.L_287:
        /*001c*/ 	.word	0x00000000
        /*0020*/ 	.short	0x0004
        /*0022*/ 	.short	0x001c
        /*0024*/ 	.byte	0x00, 0xf0, 0x11, 0x00


	//----- nvinfo : EIATTR_KPARAM_INFO
	.align		4
.L_288:
        /*0028*/ 	.byte	0x04, 0x17
        /*002a*/ 	.short	(.L_290 - .L_289)
.L_289:
        /*002c*/ 	.word	0x00000000
        /*0030*/ 	.short	0x0003
        /*0032*/ 	.short	0x0018
        /*0034*/ 	.byte	0x00, 0xf0, 0x11, 0x00


	//----- nvinfo : EIATTR_KPARAM_INFO
	.align		4
.L_290:
        /*0038*/ 	.byte	0x04, 0x17
        /*003a*/ 	.short	(.L_292 - .L_291)
.L_291:
        /*003c*/ 	.word	0x00000000
        /*0040*/ 	.short	0x0002
        /*0042*/ 	.short	0x0010
        /*0044*/ 	.byte	0x00, 0xf0, 0x21, 0x00


	//----- nvinfo : EIATTR_KPARAM_INFO
	.align		4
.L_292:
        /*0048*/ 	.byte	0x04, 0x17
        /*004a*/ 	.short	(.L_294 - .L_293)
.L_293:
        /*004c*/ 	.word	0x00000000
        /*0050*/ 	.short	0x0001
        /*0052*/ 	.short	0x0008
        /*0054*/ 	.byte	0x00, 0xf5, 0x21, 0x00


	//----- nvinfo : EIATTR_KPARAM_INFO
	.align		4
.L_294:
        /*0058*/ 	.byte	0x04, 0x17
        /*005a*/ 	.short	(.L_296 - .L_295)
.L_295:
        /*005c*/ 	.word	0x00000000
        /*0060*/ 	.short	0x0000
        /*0062*/ 	.short	0x0000
        /*0064*/ 	.byte	0x00, 0xf5, 0x21, 0x00


	//----- nvinfo : EIATTR_SPARSE_MMA_MASK
	.align		4
.L_296:
        /*0068*/ 	.byte	0x03, 0x50
        /*006a*/ 	.short	0x0000


	//----- nvinfo : EIATTR_MAXREG_COUNT
	.align		4
        /*006c*/ 	.byte	0x03, 0x1b
        /*006e*/ 	.short	0x00ff


	//----- nvinfo : EIATTR_NUM_BARRIERS
	.align		4
        /*0070*/ 	.byte	0x02, 0x4c
        /*0072*/ 	.byte	0x01
	.zero		1


	//----- nvinfo : EIATTR_MERCURY_ISA_VERSION
	.align		4
        /*0074*/ 	.byte	0x03, 0x5f
        /*0076*/ 	.short	0x0101


	//----- nvinfo : EIATTR_VRC_CTA_INIT_COUNT
	.align		4
        /*0078*/ 	.byte	0x02, 0x4a
	.zero		1
	.zero		1


	//----- nvinfo : EIATTR_EXIT_INSTR_OFFSETS
	.align		4
        /*007c*/ 	.byte	0x04, 0x1c
        /*007e*/ 	.short	(.L_298 - .L_297)


	//   ....[0]....
.L_297:
        /*0080*/ 	.word	0x00000040


	//   ....[1]....
        /*0084*/ 	.word	0x00003310


	//----- nvinfo : EIATTR_MAX_THREADS
	.align		4
.L_298:
        /*0088*/ 	.byte	0x04, 0x05
        /*008a*/ 	.short	(.L_300 - .L_299)
.L_299:
        /*008c*/ 	.word	0x00000080
        /*0090*/ 	.word	0x00000001
        /*0094*/ 	.word	0x00000001


	//----- nvinfo : EIATTR_CRS_STACK_SIZE
	.align		4
.L_300:
        /*0098*/ 	.byte	0x04, 0x1e
        /*009a*/ 	.short	(.L_302 - .L_301)
.L_301:
        /*009c*/ 	.word	0x00000000


	//----- nvinfo : EIATTR_CBANK_PARAM_SIZE
	.align		4
.L_302:
        /*00a0*/ 	.byte	0x03, 0x19
        /*00a2*/ 	.short	0x0021


	//----- nvinfo : EIATTR_PARAM_CBANK
	.align		4
        /*00a4*/ 	.byte	0x04, 0x0a
        /*00a6*/ 	.short	(.L_304 - .L_303)
	.align		4
.L_303:
        /*00a8*/ 	.word	index@(.nv.constant0._ZN3cub18CUB_300001_SM_10006detail10radix_sort30DeviceRadixSortHistogramKernelINS1_5radix10policy_hubIfjyE10Policy1000ELNS0_9SortOrderE0EfyNS1_21identity_decomposer_tEEEvPT2_PKT1_SA_iiT3_)
        /*00ac*/ 	.short	0x0380
        /*00ae*/ 	.short	0x0021


	//----- nvinfo : EIATTR_SW_WAR
	.align		4
.L_304:
        /*00b0*/ 	.byte	0x04, 0x36
        /*00b2*/ 	.short	(.L_306 - .L_305)
.L_305:
        /*00b4*/ 	.word	0x00000008
.L_306:


//--------------------- .nv.info._ZN3cub18CUB_300001_SM_10006detail10radix_sort31DeviceRadixSortSingleTileKernelINS1_5radix10policy_hubIfjyE10Policy1000ELNS0_9SortOrderE0EfjyNS1_21identity_decomposer_tEEEvPKT1_PSA_PKT2_PSE_T3_iiT4_ --------------------------
	.section	.nv.info._ZN3cub18CUB_300001_SM_10006detail10radix_sort31DeviceRadixSortSingleTileKernelINS1_5radix10policy_hubIfjyE10Policy1000ELNS0_9SortOrderE0EfjyNS1_21identity_decomposer_tEEEvPKT1_PSA_PKT2_PSE_T3_iiT4_,"",@"SHT_CUDA_INFO"
	.sectionflags	@""
	.align	4


	//----- nvinfo : EIATTR_CUDA_API_VERSION
	.align		4
        /*0000*/ 	.byte	0x04, 0x37
        /*0002*/ 	.short	(.L_308 - .L_307)
.L_307:
        /*0004*/ 	.word	0x00000082


	//----- nvinfo : EIATTR_KPARAM_INFO
	.align		4
.L_308:
        /*0008*/ 	.byte	0x04, 0x17
        /*000a*/ 	.short	(.L_310 - .L_309)
.L_309:
        /*000c*/ 	.word	0x00000000
        /*0010*/ 	.short	0x0007
        /*0012*/ 	.short	0x0030
        /*0014*/ 	.byte	0x00, 0xf0, 0x05, 0x00


	//----- nvinfo : EIATTR_KPARAM_INFO
	.align		4
.L_310:
        /*0018*/ 	.byte	0x04, 0x17
        /*001a*/ 	.short	(.L_312 - .L_311)
.L_311:
        /*001c*/ 	.word	0x00000000
        /*0020*/ 	.short	0x0006
        /*0022*/ 	.short	0x002c
        /*0024*/ 	.byte	0x00, 0xf0, 0x11, 0x00


	//----- nvinfo : EIATTR_KPARAM_INFO
	.align		4
.L_312:
        /*0028*/ 	.byte	0x04, 0x17
        /*002a*/ 	.short	(.L_314 - .L_313)
.L_313:
        /*002c*/ 	.word	0x00000000
        /*0030*/ 	.short	0x0005
        /*0032*/ 	.short	0x0028
        /*0034*/ 	.byte	0x00, 0xf0, 0x11, 0x00


	//----- nvinfo : EIATTR_KPARAM_INFO
	.align		4
.L_314:
        /*0038*/ 	.byte	0x04, 0x17
        /*003a*/ 	.short	(.L_316 - .L_315)
.L_315:
        /*003c*/ 	.word	0x00000000
        /*0040*/ 	.short	0x0004
        /*0042*/ 	.short	0x0020
        /*0044*/ 	.byte	0x00, 0xf0, 0x21, 0x00


	//----- nvinfo : EIATTR_KPARAM_INFO
	.align		4
.L_316:
        /*0048*/ 	.byte	0x04, 0x17
        /*004a*/ 	.short	(.L_318 - .L_317)
.L_317:
        /*004c*/ 	.word	0x00000000
        /*0050*/ 	.short	0x0003
        /*0052*/ 	.short	0x0018
        /*0054*/ 	.byte	0x00, 0xf5, 0x21, 0x00


	//----- nvinfo : EIATTR_KPARAM_INFO
	.align		4
.L_318:
        /*0058*/ 	.byte	0x04, 0x17
        /*005a*/ 	.short	(.L_320 - .L_319)
.L_319:
        /*005c*/ 	.word	0x00000000
        /*0060*/ 	.short	0x0002
        /*0062*/ 	.short	0x0010
        /*0064*/ 	.byte	0x00, 0xf5, 0x21, 0x00


	//----- nvinfo : EIATTR_KPARAM_INFO
	.align		4
.L_320:
        /*0068*/ 	.byte	0x04, 0x17
        /*006a*/ 	.short	(.L_322 - .L_321)
.L_321:
        /*006c*/ 	.word	0x00000000
        /*0070*/ 	.short	0x0001
        /*0072*/ 	.short	0x0008
        /*0074*/ 	.byte	0x00, 0xf5, 0x21, 0x00


	//----- nvinfo : EIATTR_KPARAM_INFO
	.align		4
.L_322:
        /*0078*/ 	.byte	0x04, 0x17
        /*007a*/ 	.short	(.L_324 - .L_323)
.L_323:
        /*007c*/ 	.word	0x00000000
        /*0080*/ 	.short	0x0000
        /*0082*/ 	.short	0x0000
        /*0084*/ 	.byte	0x00, 0xf5, 0x21, 0x00


	//----- nvinfo : EIATTR_SPARSE_MMA_MASK
	.align		4
.L_324:
        /*0088*/ 	.byte	0x03, 0x50
        /*008a*/ 	.short	0x0000


	//----- nvinfo : EIATTR_MAXREG_COUNT
	.align		4
        /*008c*/ 	.byte	0x03, 0x1b
        /*008e*/ 	.short	0x00ff


	//----- nvinfo : EIATTR_NUM_BARRIERS
	.align		4
        /*0090*/ 	.byte	0x02, 0x4c
        /*0092*/ 	.byte	0x01
	.zero		1


	//----- nvinfo : EIATTR_MERCURY_ISA_VERSION
	.align		4
        /*0094*/ 	.byte	0x03, 0x5f
        /*0096*/ 	.short	0x0101


	//----- nvinfo : EIATTR_COOP_GROUP_MASK_REGIDS
	.align		4
        /*0098*/ 	.byte	0x04, 0x29
        /*009a*/ 	.short	(.L_326 - .L_325)


	//   ....[0]....
.L_325:
        /*009c*/ 	.word	0xffffffff


	//   ....[1]....
        /*00a0*/ 	.word	0xffffffff


	//   ....[2]....
        /*00a4*/ 	.word	0xffffffff


	//   ....[3]....
        /*00a8*/ 	.word	0xffffffff


	//   ....[4]....
        /*00ac*/ 	.word	0xffffffff


	//----- nvinfo : EIATTR_COOP_GROUP_INSTR_OFFSETS
	.align		4
.L_326:
        /*00b0*/ 	.byte	0x04, 0x28
        /*00b2*/ 	.short	(.L_328 - .L_327)


	//   ....[0]....
.L_327:
        /*00b4*/ 	.word	0x00002310


	//   ....[1]....
        /*00b8*/ 	.word	0x00002330


	//   ....[2]....
        /*00bc*/ 	.word	0x00002350


	//   ....[3]....
        /*00c0*/ 	.word	0x00002370


	//   ....[4]....
        /*00c4*/ 	.word	0x00002390


	//----- nvinfo : EIATTR_VRC_CTA_INIT_COUNT
	.align		4
.L_328:
        /*00c8*/ 	.byte	0x02, 0x4a
	.zero		1
	.zero		1


	//----- nvinfo : EIATTR_EXIT_INSTR_OFFSETS
	.align		4
        /*00cc*/ 	.byte	0x04, 0x1c
        /*00ce*/ 	.short	(.L_330 - .L_329)


	//   ....[0]....
.L_329:
        /*00d0*/ 	.word	0x00004460


	//   ....[1]....
        /*00d4*/ 	.word	0x000044e0


	//----- nvinfo : EIATTR_MAX_THREADS
	.align		4
.L_330:
        /*00d8*/ 	.byte	0x04, 0x05
        /*00da*/ 	.short	(.L_332 - .L_331)
.L_331:
        /*00dc*/ 	.word	0x00000100
        /*00e0*/ 	.word	0x00000001
        /*00e4*/ 	.word	0x00000001


	//----- nvinfo : EIATTR_CBANK_PARAM_SIZE
	.align		4
.L_332:
        /*00e8*/ 	.byte	0x03, 0x19
        /*00ea*/ 	.short	0x0031


	//----- nvinfo : EIATTR_PARAM_CBANK
	.align		4
        /*00ec*/ 	.byte	0x04, 0x0a
        /*00ee*/ 	.short	(.L_334 - .L_333)
	.align		4
.L_333:
        /*00f0*/ 	.word	index@(.nv.constant0._ZN3cub18CUB_300001_SM_10006detail10radix_sort31DeviceRadixSortSingleTileKernelINS1_5radix10policy_hubIfjyE10Policy1000ELNS0_9SortOrderE0EfjyNS1_21identity_decomposer_tEEEvPKT1_PSA_PKT2_PSE_T3_iiT4_)
        /*00f4*/ 	.short	0x0380
        /*00f6*/ 	.short	0x0031


	//----- nvinfo : EIATTR_SW_WAR
	.align		4
.L_334:
        /*00f8*/ 	.byte	0x04, 0x36
        /*00fa*/ 	.short	(.L_336 - .L_335)
.L_335:
        /*00fc*/ 	.word	0x00000008
.L_336:


//--------------------- .nv.info._ZN3cub18CUB_300001_SM_10006detail8for_each13static_kernelINS2_12policy_hub_t12policy_500_tEmN6thrust24THRUST_300001_SM_1000_NS8cuda_cub20__uninitialized_fill7functorINS7_10device_ptrIfEEfEEEEvT0_T1_ --------------------------
	.section	.nv.info._ZN3cub18CUB_300001_SM_10006detail8for_each13static_kernelINS2_12policy_hub_t12policy_500_tEmN6thrust24THRUST_300001_SM_1000_NS8cuda_cub20__uninitialized_fill7functorINS7_10device_ptrIfEEfEEEEvT0_T1_,"",@"SHT_CUDA_INFO"
	.sectionflags	@""
	.align	4


	//----- nvinfo : EIATTR_CUDA_API_VERSION
	.align		4
        /*0000*/ 	.byte	0x04, 0x37
        /*0002*/ 	.short	(.L_338 - .L_337)
.L_337:
        /*0004*/ 	.word	0x00000082


	//----- nvinfo : EIATTR_KPARAM_INFO
	.align		4
.L_338:
        /*0008*/ 	.byte	0x04, 0x17
        /*000a*/ 	.short	(.L_340 - .L_339)
.L_339:
        /*000c*/ 	.word	0x00000000
        /*0010*/ 	.short	0x0001
        /*0012*/ 	.short	0x0008
        /*0014*/ 	.byte	0x00, 0xf0, 0x41, 0x00


	//----- nvinfo : EIATTR_KPARAM_INFO
	.align		4
.L_340:
        /*0018*/ 	.byte	0x04, 0x17
        /*001a*/ 	.short	(.L_342 - .L_341)
.L_341:
        /*001c*/ 	.word	0x00000000
        /*0020*/ 	.short	0x0000
        /*0022*/ 	.short	0x0000
        /*0024*/ 	.byte	0x00, 0xf0, 0x21, 0x00


	//----- nvinfo : EIATTR_SPARSE_MMA_MASK
	.align		4
.L_342:
        /*0028*/ 	.byte	0x03, 0x50
        /*002a*/ 	.short	0x0000


	//----- nvinfo : EIATTR_MAXREG_COUNT
	.align		4
        /*002c*/ 	.byte	0x03, 0x1b
        /*002e*/ 	.short	0x00ff


	//----- nvinfo : EIATTR_MERCURY_ISA_VERSION
	.align		4
        /*0030*/ 	.byte	0x03, 0x5f
        /*0032*/ 	.short	0x0101


	//----- nvinfo : EIATTR_VRC_CTA_INIT_COUNT
	.align		4
        /*0034*/ 	.byte	0x02, 0x4a
	.zero		1
	.zero		1


	//----- nvinfo : EIATTR_EXIT_INSTR_OFFSETS
	.align		4
        /*0038*/ 	.byte	0x04, 0x1c
        /*003a*/ 	.short	(.L_344 - .L_343)


	//   ....[0]....
.L_343:
        /*003c*/ 	.word	0x00000130


	//   ....[1]....
        /*0040*/ 	.word	0x00000230


	//   ....[2]....
        /*0044*/ 	.word	0x00000260


	//----- nvinfo : EIATTR_MAX_THREADS
	.align		4
.L_344:
        /*0048*/ 	.byte	0x04, 0x05
        /*004a*/ 	.short	(.L_346 - .L_345)
.L_345:
        /*004c*/ 	.word	0x00000100
        /*0050*/ 	.word	0x00000001
        /*0054*/ 	.word	0x00000001


	//----- nvinfo : EIATTR_CBANK_PARAM_SIZE
	.align		4
.L_346:
        /*0058*/ 	.byte	0x03, 0x19
        /*005a*/ 	.short	0x0018


	//----- nvinfo : EIATTR_PARAM_CBANK
	.align		4
        /*005c*/ 	.byte	0x04, 0x0a
        /*005e*/ 	.short	(.L_348 - .L_347)
	.align		4
.L_347:
        /*0060*/ 	.word	index@(.nv.constant0._ZN3cub18CUB_300001_SM_10006detail8for_each13static_kernelINS2_12policy_hub_t12policy_500_tEmN6thrust24THRUST_300001_SM_1000_NS8cuda_cub20__uninitialized_fill7functorINS7_10device_ptrIfEEfEEEEvT0_T1_)
        /*0064*/ 	.short	0x0380
        /*0066*/ 	.short	0x0018


	//----- nvinfo : EIATTR_SW_WAR
	.align		4
.L_348:
        /*0068*/ 	.byte	0x04, 0x36
        /*006a*/ 	.short	(.L_350 - .L_349)
.L_349:
        /*006c*/ 	.word	0x00000008
.L_350:


//--------------------- .nv.info._ZN3cub18CUB_300001_SM_10006detail11EmptyKernelIvEEvv --------------------------
	.section	.nv.info._ZN3cub18CUB_300001_SM_10006detail11EmptyKernelIvEEvv,"",@"SHT_CUDA_INFO"
	.sectionflags	@""
	.align	4


	//----- nvinfo : EIATTR_CUDA_API_VERSION
	.align		4
        /*0000*/ 	.byte	0x04, 0x37
        /*0002*/ 	.short	(.L_352 - .L_351)
.L_351:
        /*0004*/ 	.word	0x00000082


	//----- nvinfo : EIATTR_SPARSE_MMA_MASK
	.align		4
.L_352:
        /*0008*/ 	.byte	0x03, 0x50
        /*000a*/ 	.short	0x0000


	//----- nvinfo : EIATTR_MAXREG_COUNT
	.align		4
        /*000c*/ 	.byte	0x03, 0x1b
        /*000e*/ 	.short	0x00ff


	//----- nvinfo : EIATTR_MERCURY_ISA_VERSION
	.align		4
        /*0010*/ 	.byte	0x03, 0x5f
        /*0012*/ 	.short	0x0101


	//----- nvinfo : EIATTR_VRC_CTA_INIT_COUNT
	.align		4
        /*0014*/ 	.byte	0x02, 0x4a
	.zero		1
	.zero		1


	//----- nvinfo : EIATTR_EXIT_INSTR_OFFSETS
	.align		4
        /*0018*/ 	.byte	0x04, 0x1c
        /*001a*/ 	.short	(.L_354 - .L_353)


	//   ....[0]....
.L_353:
        /*001c*/ 	.word	0x00000010


	//----- nvinfo : EIATTR_SW_WAR
	.align		4
.L_354:
        /*0020*/ 	.byte	0x04, 0x36
        /*0022*/ 	.short	(.L_356 - .L_355)
.L_355:
        /*0024*/ 	.word	0x00000008
.L_356:


//--------------------- .nv.info._Z19update_cluster_cudaPjjjj --------------------------
	.section	.nv.info._Z19update_cluster_cudaPjjjj,"",@"SHT_CUDA_INFO"
	.sectionflags	@""
	.align	4


	//----- nvinfo : EIATTR_CUDA_API_VERSION
	.align		4
        /*0000*/ 	.byte	0x04, 0x37
        /*0002*/ 	.short	(.L_358 - .L_357)
.L_357:
        /*0004*/ 	.word	0x00000082


	//----- nvinfo : EIATTR_KPARAM_INFO
	.align		4
.L_358:
        /*0008*/ 	.byte	0x04, 0x17
        /*000a*/ 	.short	(.L_360 - .L_359)
.L_359:
        /*000c*/ 	.word	0x00000000
        /*0010*/ 	.short	0x0003
        /*0012*/ 	.short	0x0010
        /*0014*/ 	.byte	0x00, 0xf0, 0x11, 0x00


	//----- nvinfo : EIATTR_KPARAM_INFO
	.align		4
.L_360:
        /*0018*/ 	.byte	0x04, 0x17
        /*001a*/ 	.short	(.L_362 - .L_361)
.L_361:
        /*001c*/ 	.word	0x00000000
        /*0020*/ 	.short	0x0002
        /*0022*/ 	.short	0x000c
        /*0024*/ 	.byte	0x00, 0xf0, 0x11, 0x00


	//----- nvinfo : EIATTR_KPARAM_INFO
	.align		4
.L_362:
        /*0028*/ 	.byte	0x04, 0x17
        /*002a*/ 	.short	(.L_364 - .L_363)
.L_363:
        /*002c*/ 	.word	0x00000000
        /*0030*/ 	.short	0x0001
        /*0032*/ 	.short	0x0008
        /*0034*/ 	.byte	0x00, 0xf0, 0x11, 0x00


	//----- nvinfo : EIATTR_KPARAM_INFO
	.align		4
.L_364:
        /*0038*/ 	.byte	0x04, 0x17
        /*003a*/ 	.short	(.L_366 - .L_365)
.L_365:
        /*003c*/ 	.word	0x00000000
        /*0040*/ 	.short	0x0000
        /*0042*/ 	.short	0x0000
        /*0044*/ 	.byte	0x00, 0xf5, 0x21, 0x00


	//----- nvinfo : EIATTR_SPARSE_MMA_MASK
	.align		4
.L_366:
        /*0048*/ 	.byte	0x03, 0x50
        /*004a*/ 	.short	0x0000


	//----- nvinfo : EIATTR_MAXREG_COUNT
	.align		4
        /*004c*/ 	.byte	0x03, 0x1b
        /*004e*/ 	.short	0x00ff


	//----- nvinfo : EIATTR_MERCURY_ISA_VERSION
	.align		4
        /*0050*/ 	.byte	0x03, 0x5f
        /*0052*/ 	.short	0x0101


	//----- nvinfo : EIATTR_VRC_CTA_INIT_COUNT
	.align		4
        /*0054*/ 	.byte	0x02, 0x4a
	.zero		1
	.zero		1


	//----- nvinfo : EIATTR_EXIT_INSTR_OFFSETS
	.align		4
        /*0058*/ 	.byte	0x04, 0x1c
        /*005a*/ 	.short	(.L_368 - .L_367)


	//   ....[0]....
.L_367:
        /*005c*/ 	.word	0x00000070


	//   ....[1]....
        /*0060*/ 	.word	0x000000e0


	//   ....[2]....
        /*0064*/ 	.word	0x00000110


	//----- nvinfo : EIATTR_CBANK_PARAM_SIZE
	.align		4
.L_368:
        /*0068*/ 	.byte	0x03, 0x19
        /*006a*/ 	.short	0x0014


	//----- nvinfo : EIATTR_PARAM_CBANK
	.align		4
        /*006c*/ 	.byte	0x04, 0x0a
        /*006e*/ 	.short	(.L_370 - .L_369)
	.align		4
.L_369:
        /*0070*/ 	.word	index@(.nv.constant0._Z19update_cluster_cudaPjjjj)
        /*0074*/ 	.short	0x0380
        /*0076*/ 	.short	0x0014


	//----- nvinfo : EIATTR_SW_WAR
	.align		4
.L_370:
        /*0078*/ 	.byte	0x04, 0x36
        /*007a*/ 	.short	(.L_372 - .L_371)
.L_371:
        /*007c*/ 	.word	0x00000008
.L_372:


//--------------------- .nv.info._Z29calculate_pairwise_dists_cudaPfS_jj --------------------------
	.section	.nv.info._Z29calculate_pairwise_dists_cudaPfS_jj,"",@"SHT_CUDA_INFO"
	.sectionflags	@""
	.align	4


	//----- nvinfo : EIATTR_CUDA_API_VERSION
	.align		4
        /*0000*/ 	.byte	0x04, 0x37
        /*0002*/ 	.short	(.L_374 - .L_373)
.L_373:
        /*0004*/ 	.word	0x00000082


	//----- nvinfo : EIATTR_KPARAM_INFO
	.align		4
.L_374:
        /*0008*/ 	.byte	0x04, 0x17
        /*000a*/ 	.short	(.L_376 - .L_375)
.L_375:
        /*000c*/ 	.word	0x00000000
        /*0010*/ 	.short	0x0003
        /*0012*/ 	.short	0x0014
        /*0014*/ 	.byte	0x00, 0xf0, 0x11, 0x00


	//----- nvinfo : EIATTR_KPARAM_INFO
	.align		4
.L_376:
        /*0018*/ 	.byte	0x04, 0x17
        /*001a*/ 	.short	(.L_378 - .L_377)
.L_377:
        /*001c*/ 	.word	0x00000000
        /*0020*/ 	.short	0x0002
        /*0022*/ 	.short	0x0010
        /*0024*/ 	.byte	0x00, 0xf0, 0x11, 0x00


	//----- nvinfo : EIATTR_KPARAM_INFO
	.align		4
.L_378:
        /*0028*/ 	.byte	0x04, 0x17
        /*002a*/ 	.short	(.L_380 - .L_379)
.L_379:
        /*002c*/ 	.word	0x00000000
        /*0030*/ 	.short	0x0001
        /*0032*/ 	.short	0x0008
        /*0034*/ 	.byte	0x00, 0xf5, 0x21, 0x00


	//----- nvinfo : EIATTR_KPARAM_INFO
	.align		4
.L_380:
        /*0038*/ 	.byte	0x04, 0x17
        /*003a*/ 	.short	(.L_382 - .L_381)
.L_381:
        /*003c*/ 	.word	0x00000000
        /*0040*/ 	.short	0x0000
        /*0042*/ 	.short	0x0000
        /*0044*/ 	.byte	0x00, 0xf5, 0x21, 0x00


	//----- nvinfo : EIATTR_SPARSE_MMA_MASK
	.align		4
.L_382:
        /*0048*/ 	.byte	0x03, 0x50
        /*004a*/ 	.short	0x0000


	//----- nvinfo : EIATTR_MAXREG_COUNT
	.align		4
        /*004c*/ 	.byte	0x03, 0x1b
        /*004e*/ 	.short	0x00ff


	//----- nvinfo : EIATTR_MERCURY_ISA_VERSION
	.align		4
        /*0050*/ 	.byte	0x03, 0x5f
        /*0052*/ 	.short	0x0101


	//----- nvinfo : EIATTR_VRC_CTA_INIT_COUNT
	.align		4
        /*0054*/ 	.byte	0x02, 0x4a
	.zero		1
	.zero		1


	//----- nvinfo : EIATTR_EXIT_INSTR_OFFSETS
	.align		4
        /*0058*/ 	.byte	0x04, 0x1c
        /*005a*/ 	.short	(.L_384 - .L_383)


	//   ....[0]....
.L_383:
        /*005c*/ 	.word	0x00000080


	//   ....[1]....
        /*0060*/ 	.word	0x000001e0


	//   ....[2]....
        /*0064*/ 	.word	0x00000bf0


	//   ....[3]....
        /*0068*/ 	.word	0x00000c50


	//----- nvinfo : EIATTR_CRS_STACK_SIZE
	.align		4
.L_384:
        /*006c*/ 	.byte	0x04, 0x1e
        /*006e*/ 	.short	(.L_386 - .L_385)
.L_385:
        /*0070*/ 	.word	0x00000000


	//----- nvinfo : EIATTR_CBANK_PARAM_SIZE
	.align		4
.L_386:
        /*0074*/ 	.byte	0x03, 0x19
        /*0076*/ 	.short	0x0018


	//----- nvinfo : EIATTR_PARAM_CBANK
	.align		4
        /*0078*/ 	.byte	0x04, 0x0a
        /*007a*/ 	.short	(.L_388 - .L_387)
	.align		4
.L_387:
        /*007c*/ 	.word	index@(.nv.constant0._Z29calculate_pairwise_dists_cudaPfS_jj)
        /*0080*/ 	.short	0x0380
        /*0082*/ 	.short	0x0018


	//----- nvinfo : EIATTR_SW_WAR
	.align		4
.L_388:
        /*0084*/ 	.byte	0x04, 0x36
        /*0086*/ 	.short	(.L_390 - .L_389)
.L_389:
        /*0088*/ 	.word	0x00000008
.L_390:


//--------------------- .nv.callgraph             --------------------------
	.section	.nv.callgraph,"",@"SHT_CUDA_CALLGRAPH"
	.align	4
	.sectionentsize	8
	.align		4
        /*0000*/ 	.word	0x00000000
	.align		4
        /*0004*/ 	.word	0xffffffff
	.align		4
        /*0008*/ 	.word	0x00000000
	.align		4
        /*000c*/ 	.word	0xfffffffe
	.align		4
        /*0010*/ 	.word	0x00000000
	.align		4
        /*0014*/ 	.word	0xfffffffd
	.align		4
        /*0018*/ 	.word	0x00000000
	.align		4
        /*001c*/ 	.word	0xfffffffc


//--------------------- .nv.constant4             --------------------------
	.section	.nv.constant4,"a",@progbits
	.align	8
	.align		8
.nv.constant4:
        /*0000*/ 	.dword	_ZN34_INTERNAL_2da4a73e_4_k_cu_24d2ce484cuda3std3__45__cpo5beginE
	.align		8
        /*0008*/ 	.dword	_ZN34_INTERNAL_2da4a73e_4_k_cu_24d2ce484cuda3std3__45__cpo3endE
	.align		8
        /*0010*/ 	.dword	_ZN34_INTERNAL_2da4a73e_4_k_cu_24d2ce484cuda3std3__45__cpo6cbeginE
	.align		8
        /*0018*/ 	.dword	_ZN34_INTERNAL_2da4a73e_4_k_cu_24d2ce484cuda3std3__45__cpo4cendE
	.align		8
        /*0020*/ 	.dword	_ZN34_INTERNAL_2da4a73e_4_k_cu_24d2ce484cuda3std3__45__cpo6rbeginE
	.align		8
        /*0028*/ 	.dword	_ZN34_INTERNAL_2da4a73e_4_k_cu_24d2ce484cuda3std3__45__cpo4rendE
	.align		8
        /*0030*/ 	.dword	_ZN34_INTERNAL_2da4a73e_4_k_cu_24d2ce484cuda3std3__45__cpo7crbeginE
	.align		8
        /*0038*/ 	.dword	_ZN34_INTERNAL_2da4a73e_4_k_cu_24d2ce484cuda3std3__45__cpo5crendE
	.align		8
        /*0040*/ 	.dword	_ZN34_INTERNAL_2da4a73e_4_k_cu_24d2ce484cuda3std3__436_GLOBAL__N__2da4a73e_4_k_cu_24d2ce486ignoreE
	.align		8
        /*0048*/ 	.dword	_ZN34_INTERNAL_2da4a73e_4_k_cu_24d2ce484cuda3std3__419piecewise_constructE
	.align		8
        /*0050*/ 	.dword	_ZN34_INTERNAL_2da4a73e_4_k_cu_24d2ce484cuda3std3__48in_placeE
	.align		8
        /*0058*/ 	.dword	_ZN34_INTERNAL_2da4a73e_4_k_cu_24d2ce484cuda3std3__420unreachable_sentinelE
	.align		8
        /*0060*/ 	.dword	_ZN34_INTERNAL_2da4a73e_4_k_cu_24d2ce484cuda3std3__47nulloptE
	.align		8
        /*0068*/ 	.dword	_ZN34_INTERNAL_2da4a73e_4_k_cu_24d2ce484cuda3std3__48unexpectE
	.align		8
        /*0070*/ 	.dword	_ZN34_INTERNAL_2da4a73e_4_k_cu_24d2ce484cuda3std6ranges3__45__cpo4swapE
	.align		8
        /*0078*/ 	.dword	_ZN34_INTERNAL_2da4a73e_4_k_cu_24d2ce484cuda3std6ranges3__45__cpo9iter_moveE
	.align		8
        /*0080*/ 	.dword	_ZN34_INTERNAL_2da4a73e_4_k_cu_24d2ce484cuda3std6ranges3__45__cpo5beginE
	.align		8
        /*0088*/ 	.dword	_ZN34_INTERNAL_2da4a73e_4_k_cu_24d2ce484cuda3std6ranges3__45__cpo3endE
	.align		8
        /*0090*/ 	.dword	_ZN34_INTERNAL_2da4a73e_4_k_cu_24d2ce484cuda3std6ranges3__45__cpo6cbeginE
	.align		8
        /*0098*/ 	.dword	_ZN34_INTERNAL_2da4a73e_4_k_cu_24d2ce484cuda3std6ranges3__45__cpo4cendE
	.align		8
        /*00a0*/ 	.dword	_ZN34_INTERNAL_2da4a73e_4_k_cu_24d2ce484cuda3std6ranges3__45__cpo7advanceE
	.align		8
        /*00a8*/ 	.dword	_ZN34_INTERNAL_2da4a73e_4_k_cu_24d2ce484cuda3std6ranges3__45__cpo9iter_swapE
	.align		8
        /*00b0*/ 	.dword	_ZN34_INTERNAL_2da4a73e_4_k_cu_24d2ce484cuda3std6ranges3__45__cpo4nextE
	.align		8
        /*00b8*/ 	.dword	_ZN34_INTERNAL_2da4a73e_4_k_cu_24d2ce484cuda3std6ranges3__45__cpo4prevE
	.align		8
        /*00c0*/ 	.dword	_ZN34_INTERNAL_2da4a73e_4_k_cu_24d2ce484cuda3std6ranges3__45__cpo4dataE
	.align		8
        /*00c8*/ 	.dword	_ZN34_INTERNAL_2da4a73e_4_k_cu_24d2ce484cuda3std6ranges3__45__cpo5cdataE
	.align		8
        /*00d0*/ 	.dword	_ZN34_INTERNAL_2da4a73e_4_k_cu_24d2ce484cuda3std6ranges3__45__cpo4sizeE
	.align		8
        /*00d8*/ 	.dword	_ZN34_INTERNAL_2da4a73e_4_k_cu_24d2ce484cuda3std6ranges3__45__cpo5ssizeE
	.align		8
        /*00e0*/ 	.dword	_ZN34_INTERNAL_2da4a73e_4_k_cu_24d2ce484cuda3std6ranges3__45__cpo8distanceE
	.align		8
        /*00e8*/ 	.dword	_ZN34_INTERNAL_2da4a73e_4_k_cu_24d2ce486thrust24THRUST_300001_SM_1000_NS8cuda_cub3parE
	.align		8
        /*00f0*/ 	.dword	_ZN34_INTERNAL_2da4a73e_4_k_cu_24d2ce486thrust24THRUST_300001_SM_1000_NS8cuda_cub10par_nosyncE
	.align		8
        /*00f8*/ 	.dword	_ZN34_INTERNAL_2da4a73e_4_k_cu_24d2ce486thrust24THRUST_300001_SM_1000_NS6system6detail10sequential3seqE
	.align		8
        /*0100*/ 	.dword	_ZN34_INTERNAL_2da4a73e_4_k_cu_24d2ce486thrust24THRUST_300001_SM_1000_NS6system3cpp3parE
	.align		8
        /*0108*/ 	.dword	_ZN34_INTERNAL_2da4a73e_4_k_cu_24d2ce486thrust24THRUST_300001_SM_1000_NS12placeholders2_1E
	.align		8
        /*0110*/ 	.dword	_ZN34_INTERNAL_2da4a73e_4_k_cu_24d2ce486thrust24THRUST_300001_SM_1000_NS12placeholders2_2E
	.align		8
        /*0118*/ 	.dword	_ZN34_INTERNAL_2da4a73e_4_k_cu_24d2ce486thrust24THRUST_300001_SM_1000_NS12placeholders2_3E
	.align		8
        /*0120*/ 	.dword	_ZN34_INTERNAL_2da4a73e_4_k_cu_24d2ce486thrust24THRUST_300001_SM_1000_NS12placeholders2_4E
	.align		8
        /*0128*/ 	.dword	_ZN34_INTERNAL_2da4a73e_4_k_cu_24d2ce486thrust24THRUST_300001_SM_1000_NS12placeholders2_5E
	.align		8
        /*0130*/ 	.dword	_ZN34_INTERNAL_2da4a73e_4_k_cu_24d2ce486thrust24THRUST_300001_SM_1000_NS12placeholders2_6E
	.align		8
        /*0138*/ 	.dword	_ZN34_INTERNAL_2da4a73e_4_k_cu_24d2ce486thrust24THRUST_300001_SM_1000_NS12placeholders2_7E
	.align		8
        /*0140*/ 	.dword	_ZN34_INTERNAL_2da4a73e_4_k_cu_24d2ce486thrust24THRUST_300001_SM_1000_NS12placeholders2_8E
	.align		8
        /*0148*/ 	.dword	_ZN34_INTERNAL_2da4a73e_4_k_cu_24d2ce486thrust24THRUST_300001_SM_1000_NS12placeholders2_9E
	.align		8
        /*0150*/ 	.dword	_ZN34_INTERNAL_2da4a73e_4_k_cu_24d2ce486thrust24THRUST_300001_SM_1000_NS12placeholders3_10E
	.align		8
        /*0158*/ 	.dword	_ZN34_INTERNAL_2da4a73e_4_k_cu_24d2ce486thrust24THRUST_300001_SM_1000_NS3seqE
	.align		8
        /*0160*/ 	.dword	_ZN34_INTERNAL_2da4a73e_4_k_cu_24d2ce486thrust24THRUST_300001_SM_1000_NS6deviceE


//--------------------- .text._ZN3cub18CUB_300001_SM_10006detail10radix_sort29DeviceRadixSortOnesweepKernelINS1_5radix10policy_hubIffyE10Policy1000ELNS0_9SortOrderE0EffyiiNS1_21identity_decomposer_tEEEvPT5_SB_PT3_PKSC_PT1_PKSG_PT2_PKSK_T4_iiT6_ --------------------------
	.section	.text._ZN3cub18CUB_300001_SM_10006detail10radix_sort29DeviceRadixSortOnesweepKernelINS1_5radix10policy_hubIffyE10Policy1000ELNS0_9SortOrderE0EffyiiNS1_21identity_decomposer_tEEEvPT5_SB_PT3_PKSC_PT1_PKSG_PT2_PKSK_T4_iiT6_,"ax",@progbits
	.align	128
        .global         _ZN3cub18CUB_300001_SM_10006detail10radix_sort29DeviceRadixSortOnesweepKernelINS1_5radix10policy_hubIffyE10Policy1000ELNS0_9SortOrderE0EffyiiNS1_21identity_decomposer_tEEEvPT5_SB_PT3_PKSC_PT1_PKSG_PT2_PKSK_T4_iiT6_
        .type           _ZN3cub18CUB_300001_SM_10006detail10radix_sort29DeviceRadixSortOnesweepKernelINS1_5radix10policy_hubIffyE10Policy1000ELNS0_9SortOrderE0EffyiiNS1_21identity_decomposer_tEEEvPT5_SB_PT3_PKSC_PT1_PKSG_PT2_PKSK_T4_iiT6_,@function
        .size           _ZN3cub18CUB_300001_SM_10006detail10radix_sort29DeviceRadixSortOnesweepKernelINS1_5radix10policy_hubIffyE10Policy1000ELNS0_9SortOrderE0EffyiiNS1_21identity_decomposer_tEEEvPT5_SB_PT3_PKSC_PT1_PKSG_PT2_PKSK_T4_iiT6_,(.L_x_458 - _ZN3cub18CUB_300001_SM_10006detail10radix_sort29DeviceRadixSortOnesweepKernelINS1_5radix10policy_hubIffyE10Policy1000ELNS0_9SortOrderE0EffyiiNS1_21identity_decomposer_tEEEvPT5_SB_PT3_PKSC_PT1_PKSG_PT2_PKSK_T4_iiT6_)
        .other          _ZN3cub18CUB_300001_SM_10006detail10radix_sort29DeviceRadixSortOnesweepKernelINS1_5radix10policy_hubIffyE10Policy1000ELNS0_9SortOrderE0EffyiiNS1_21identity_decomposer_tEEEvPT5_SB_PT3_PKSC_PT1_PKSG_PT2_PKSK_T4_iiT6_,@"STO_CUDA_ENTRY STV_DEFAULT"
_ZN3cub18CUB_300001_SM_10006detail10radix_sort29DeviceRadixSortOnesweepKernelINS1_5radix10policy_hubIffyE10Policy1000ELNS0_9SortOrderE0EffyiiNS1_21identity_decomposer_tEEEvPT5_SB_PT3_PKSC_PT1_PKSG_PT2_PKSK_T4_iiT6_:
.text._ZN3cub18CUB_300001_SM_10006detail10radix_sort29DeviceRadixSortOnesweepKernelINS1_5radix10policy_hubIffyE10Policy1000ELNS0_9SortOrderE0EffyiiNS1_21identity_decomposer_tEEEvPT5_SB_PT3_PKSC_PT1_PKSG_PT2_PKSK_T4_iiT6_:
[----:B------:R-:W-:Y:S01]  /*0000*/  LDC R1, c[0x0][0x37c] ;  /* 0x0000df00ff017b82 */ /* 0x000fe20000000800 */
[----:B------:R-:W0:Y:S01]  /*0010*/  S2R R3, SR_TID.X ;  /* 0x0000000000037919 */ /* 0x000e220000002100 */
[----:B------:R-:W-:Y:S01]  /*0020*/  MOV R23, 0x400 ;  /* 0x0000040000177802 */ /* 0x000fe20000000f00 */
[----:B------:R-:W1:Y:S01]  /*0030*/  LDCU.64 UR6, c[0x0][0x358] ;  /* 0x00006b00ff0677ac */ /* 0x000e620008000a00 */
[----:B------:R-:W-:Y:S01]  /*0040*/  BSSY.RECONVERGENT B0, `(.L_x_0) ;  /* 0x000000c000007945 */ /* 0x000fe20003800200 */
[----:B------:R-:W2:Y:S01]  /*0050*/  S2R R0, SR_CgaCtaId ;  /* 0x0000000000007919 */ /* 0x000ea20000008800 */
[----:B0-----:R-:W-:Y:S02]  /*0060*/  ISETP.NE.AND P0, PT, R3, RZ, PT ;  /* 0x000000ff0300720c */ /* 0x001fe40003f05270 */
[----:B--2---:R-:W-:-:S11]  /*0070*/  LEA R23, R0, R23, 0x18 ;  /* 0x0000001700177211 */ /* 0x004fd600078ec0ff */
[----:B-1----:R-:W-:Y:S05]  /*0080*/  @P0 BRA `(.L_x_1) ;  /* 0x00000000001c0947 */ /* 0x002fea0003800000 */
[----:B------:R-:W0:Y:S01]  /*0090*/  LDC.64 R4, c[0x0][0x388] ;  /* 0x0000e200ff047b82 */ /* 0x000e220000000a00 */
[----:B------:R-:W-:-:S05]  /*00a0*/  IMAD.MOV.U32 R7, RZ, RZ, 0x1 ;  /* 0x00000001ff077424 */ /* 0x000fca00078e00ff */
[----:B0-----:R-:W2:Y:S02]  /*00b0*/  ATOMG.E.ADD.STRONG.GPU PT, R4, desc[UR6][R4.64], R7 ;  /* 0x80000007040479a8 */ /* 0x001ea400081ef106 */
[----:B------:R-:W0:Y:S01]  /*00c0*/  S2UR UR5, SR_CgaCtaId ;  /* 0x00000000000579c3 */ /* 0x000e220000008800 */
[----:B------:R-:W-:Y:S02]  /*00d0*/  UMOV UR4, 0x400 ;  /* 0x0000040000047882 */ /* 0x000fe40000000000 */
[----:B0-----:R-:W-:-:S09]  /*00e0*/  ULEA UR4, UR5, UR4, 0x18 ;  /* 0x0000000405047291 */ /* 0x001fd2000f8ec0ff */
[----:B--2---:R0:W-:Y:S03]  /*00f0*/  STS [UR4+0x6600], R4 ;  /* 0x00660004ff007988 */ /* 0x0041e60008000804 */
.L_x_1:
[----:B------:R-:W-:Y:S05]  /*0100*/  BSYNC.RECONVERGENT B0 ;  /* 0x0000000000007941 */ /* 0x000fea0003800200 */
.L_x_0:
[----:B------:R-:W-:Y:S01]  /*0110*/  BAR.SYNC.DEFER_BLOCKING 0x0 ;  /* 0x0000000000007b1d */ /* 0x000fe20000010000 */
[----:B0-----:R-:W-:-:S05]  /*0120*/  SHF.R.U32.HI R4, RZ, 0x5, R3 ;  /* 0x00000005ff047819 */ /* 0x001fca0000011603 */
[----:B------:R-:W0:Y:S01]  /*0130*/  LDCU UR4, c[0x0][0x3c0] ;  /* 0x00007800ff0477ac */ /* 0x000e220008000800 */
[----:B------:R-:W1:Y:S01]  /*0140*/  S2R R0, SR_LANEID ;  /* 0x0000000000007919 */ /* 0x000e620000000000 */
[----:B------:R-:W2:Y:S02]  /*0150*/  LDS R5, [R23+0x6600] ;  /* 0x0066000017057984 */ /* 0x000ea40000000800 */
[----:B--2---:R-:W-:-:S04]  /*0160*/  IMAD R18, R5, 0x1980, RZ ;  /* 0x0000198005127824 */ /* 0x004fc800078e02ff */
[----:B------:R-:W-:Y:S01]  /*0170*/  VIADD R35, R18, 0x1980 ;  /* 0x0000198012237836 */ /* 0x000fe20000000000 */
[----:B------:R-:W-:-:S04]  /*0180*/  SHF.R.S32.HI R47, RZ, 0x1f, R18 ;  /* 0x0000001fff2f7819 */ /* 0x000fc80000011412 */
[----:B0-----:R-:W-:-:S13]  /*0190*/  ISETP.GT.AND P0, PT, R35, UR4, PT ;  /* 0x0000000423007c0c */ /* 0x001fda000bf04270 */
[----:B-1----:R-:W-:Y:S05]  /*01a0*/  @P0 BRA `(.L_x_2) ;  /* 0x0000000000680947 */ /* 0x002fea0003800000 */
[----:B------:R-:W0:Y:S01]  /*01b0*/  LDCU.64 UR4, c[0x0][0x3a8] ;  /* 0x00007500ff0477ac */ /* 0x000e220008000a00 */
[C---:B------:R-:W-:Y:S02]  /*01c0*/  LOP3.LUT R50, R3.reuse, 0x1f, RZ, 0xc0, !PT ;  /* 0x0000001f03327812 */ /* 0x040fe400078ec0ff */
[----:B------:R-:W-:-:S05]  /*01d0*/  LOP3.LUT R21, R3, 0x3e0, RZ, 0xc0, !PT ;  /* 0x000003e003157812 */ /* 0x000fca00078ec0ff */
[----:B------:R-:W-:-:S05]  /*01e0*/  IMAD R7, R21, 0x11, R50 ;  /* 0x0000001115077824 */ /* 0x000fca00078e0232 */
[----:B------:R-:W-:-:S05]  /*01f0*/  IADD3 R7, P0, PT, R18, R7, RZ ;  /* 0x0000000712077210 */ /* 0x000fca0007f1e0ff */
[----:B------:R-:W-:Y:S01]  /*0200*/  IMAD.X R8, RZ, RZ, R47, P0 ;  /* 0x000000ffff087224 */ /* 0x000fe200000e062f */
[----:B0-----:R-:W-:-:S04]  /*0210*/  LEA R6, P0, R7, UR4, 0x2 ;  /* 0x0000000407067c11 */ /* 0x001fc8000f8010ff */
[----:B------:R-:W-:-:S05]  /*0220*/  LEA.HI.X R7, R7, UR5, R8, 0x2, P0 ;  /* 0x0000000507077c11 */ /* 0x000fca00080f1408 */
[----:B------:R0:W5:Y:S04]  /*0230*/  LDG.E R13, desc[UR6][R6.64] ;  /* 0x00000006060d7981 */ /* 0x000168000c1e1900 */
        /* <DEDUP_REMOVED lines=15> */
[----:B------:R0:W5:Y:S01]  /*0330*/  LDG.E R28, desc[UR6][R6.64+0x800] ;  /* 0x00080006061c7981 */ /* 0x000162000c1e1900 */
[----:B------:R-:W-:Y:S05]  /*0340*/  BRA `(.L_x_3) ;  /* 0x0000000400307947 */ /* 0x000fea0003800000 */
.L_x_2:
[C---:B------:R-:W-:Y:S01]  /*0350*/  LOP3.LUT R50, R3.reuse, 0x1f, RZ, 0xc0, !PT ;  /* 0x0000001f03327812 */ /* 0x040fe200078ec0ff */
[----:B------:R-:W0:Y:S01]  /*0360*/  LDCU.64 UR8, c[0x0][0x3a8] ;  /* 0x00007500ff0877ac */ /* 0x000e220008000a00 */
[----:B------:R-:W-:Y:S01]  /*0370*/  LOP3.LUT R21, R3, 0x3e0, RZ, 0xc0, !PT ;  /* 0x000003e003157812 */ /* 0x000fe200078ec0ff */
[----:B------:R-:W-:Y:S01]  /*0380*/  IMAD.MOV.U32 R13, RZ, RZ, 0x7fffffff ;  /* 0x7fffffffff0d7424 */ /* 0x000fe200078e00ff */
[----:B------:R-:W-:-:S03]  /*0390*/  IADD3 R8, PT, PT, -R18, UR4, RZ ;  /* 0x0000000412087c10 */ /* 0x000fc6000fffe1ff */
[----:B------:R-:W-:-:S04]  /*03a0*/  IMAD R15, R21, 0x11, R50 ;  /* 0x00000011150f7824 */ /* 0x000fc800078e0232 */
[C---:B------:R-:W-:Y:S01]  /*03b0*/  VIADD R9, R15.reuse, 0x40 ;  /* 0x000000400f097836 */ /* 0x040fe20000000000 */
[----:B------:R-:W-:Y:S01]  /*03c0*/  IADD3 R10, P0, PT, R18, R15, RZ ;  /* 0x0000000f120a7210 */ /* 0x000fe20007f1e0ff */
[C---:B------:R-:W-:Y:S01]  /*03d0*/  VIADD R7, R15.reuse, 0x20 ;  /* 0x000000200f077836 */ /* 0x040fe20000000000 */
[-C--:B------:R-:W-:Y:S02]  /*03e0*/  ISETP.GE.AND P2, PT, R15, R8.reuse, PT ;  /* 0x000000080f00720c */ /* 0x080fe40003f46270 */
[-C--:B------:R-:W-:Y:S01]  /*03f0*/  ISETP.GE.AND P4, PT, R9, R8.reuse, PT ;  /* 0x000000080900720c */ /* 0x080fe20003f86270 */
[----:B------:R-:W-:Y:S01]  /*0400*/  VIADD R9, R15, 0x80 ;  /* 0x000000800f097836 */ /* 0x000fe20000000000 */
[-C--:B------:R-:W-:Y:S01]  /*0410*/  ISETP.GE.AND P3, PT, R7, R8.reuse, PT ;  /* 0x000000080700720c */ /* 0x080fe20003f66270 */
[----:B------:R-:W-:Y:S02]  /*0420*/  VIADD R7, R15, 0x60 ;  /* 0x000000600f077836 */ /* 0x000fe40000000000 */
[----:B------:R-:W-:Y:S01]  /*0430*/  IMAD.X R11, RZ, RZ, R47, P0 ;  /* 0x000000ffff0b7224 */ /* 0x000fe200000e062f */
[----:B------:R-:W-:Y:S01]  /*0440*/  ISETP.GE.AND P6, PT, R9, R8, PT ;  /* 0x000000080900720c */ /* 0x000fe20003fc6270 */
[----:B------:R-:W-:Y:S01]  /*0450*/  VIADD R9, R15, 0xa0 ;  /* 0x000000a00f097836 */ /* 0x000fe20000000000 */
[----:B0-----:R-:W-:-:S02]  /*0460*/  LEA R6, P0, R10, UR8, 0x2 ;  /* 0x000000080a067c11 */ /* 0x001fc4000f8010ff */
[-C--:B------:R-:W-:Y:S02]  /*0470*/  ISETP.GE.AND P5, PT, R7, R8.reuse, PT ;  /* 0x000000080700720c */ /* 0x080fe40003fa6270 */
[----:B------:R-:W-:Y:S01]  /*0480*/  LEA.HI.X R7, R10, UR9, R11, 0x2, P0 ;  /* 0x000000090a077c11 */ /* 0x000fe200080f140b */
[----:B------:R-:W-:Y:S01]  /*0490*/  IMAD.MOV.U32 R12, RZ, RZ, 0x7fffffff ;  /* 0x7fffffffff0c7424 */ /* 0x000fe200078e00ff */
[-C--:B------:R-:W-:Y:S01]  /*04a0*/  ISETP.GE.AND P0, PT, R9, R8.reuse, PT ;  /* 0x000000080900720c */ /* 0x080fe20003f06270 */
[C---:B------:R-:W-:Y:S02]  /*04b0*/  VIADD R9, R15.reuse, 0xe0 ;  /* 0x000000e00f097836 */ /* 0x040fe40000000000 */
[----:B------:R1:W5:Y:S01]  /*04c0*/  @!P2 LDG.E R13, desc[UR6][R6.64] ;  /* 0x00000006060da981 */ /* 0x000362000c1e1900 */
[----:B------:R-:W-:Y:S02]  /*04d0*/  VIADD R11, R15, 0xc0 ;  /* 0x000000c00f0b7836 */ /* 0x000fe40000000000 */
[-C--:B------:R-:W-:Y:S01]  /*04e0*/  ISETP.GE.AND P2, PT, R9, R8.reuse, PT ;  /* 0x000000080900720c */ /* 0x080fe20003f46270 */
[----:B------:R-:W-:Y:S01]  /*04f0*/  VIADD R9, R15, 0x100 ;  /* 0x000001000f097836 */ /* 0x000fe20000000000 */
[----:B------:R1:W5:Y:S01]  /*0500*/  @!P3 LDG.E R12, desc[UR6][R6.64+0x80] ;  /* 0x00008006060cb981 */ /* 0x000362000c1e1900 */
[----:B------:R-:W-:Y:S01]  /*0510*/  IMAD.MOV.U32 R24, RZ, RZ, 0x7fffffff ;  /* 0x7fffffffff187424 */ /* 0x000fe200078e00ff */
[----:B------:R-:W-:-:S02]  /*0520*/  ISETP.GE.AND P1, PT, R11, R8, PT ;  /* 0x000000080b00720c */ /* 0x000fc40003f26270 */
[-C--:B------:R-:W-:Y:S01]  /*0530*/  ISETP.GE.AND P3, PT, R9, R8.reuse, PT ;  /* 0x000000080900720c */ /* 0x080fe20003f66270 */
[----:B------:R-:W-:Y:S02]  /*0540*/  VIADD R9, R15, 0x140 ;  /* 0x000001400f097836 */ /* 0x000fe40000000000 */
[----:B------:R1:W5:Y:S01]  /*0550*/  @!P5 LDG.E R24, desc[UR6][R6.64+0x180] ;  /* 0x000180060618d981 */ /* 0x000362000c1e1900 */
[----:B------:R-:W-:Y:S02]  /*0560*/  IMAD.MOV.U32 R27, RZ, RZ, 0x7fffffff ;  /* 0x7fffffffff1b7424 */ /* 0x000fe400078e00ff */
[-C--:B------:R-:W-:Y:S01]  /*0570*/  ISETP.GE.AND P5, PT, R9, R8.reuse, PT ;  /* 0x000000080900720c */ /* 0x080fe20003fa6270 */
[C---:B------:R-:W-:Y:S02]  /*0580*/  VIADD R9, R15.reuse, 0x160 ;  /* 0x000001600f097836 */ /* 0x040fe40000000000 */
[----:B------:R-:W-:Y:S01]  /*0590*/  IMAD.MOV.U32 R43, RZ, RZ, 0x7fffffff ;  /* 0x7fffffffff2b7424 */ /* 0x000fe200078e00ff */
[----:B------:R1:W5:Y:S01]  /*05a0*/  @!P6 LDG.E R27, desc[UR6][R6.64+0x200] ;  /* 0x00020006061be981 */ /* 0x000362000c1e1900 */
[----:B------:R-:W-:Y:S01]  /*05b0*/  VIADD R11, R15, 0x120 ;  /* 0x000001200f0b7836 */ /* 0x000fe20000000000 */
[----:B------:R-:W-:Y:S01]  /*05c0*/  ISETP.GE.AND P6, PT, R9, R8, PT ;  /* 0x000000080900720c */ /* 0x000fe20003fc6270 */
[----:B------:R-:W-:-:S02]  /*05d0*/  IMAD.MOV.U32 R17, RZ, RZ, 0x7fffffff ;  /* 0x7fffffffff117424 */ /* 0x000fc400078e00ff */
[----:B------:R-:W-:Y:S01]  /*05e0*/  VIADD R9, R15, 0x1a0 ;  /* 0x000001a00f097836 */ /* 0x000fe20000000000 */
[----:B------:R1:W5:Y:S01]  /*05f0*/  @!P4 LDG.E R43, desc[UR6][R6.64+0x100] ;  /* 0x00010006062bc981 */ /* 0x000362000c1e1900 */
[-C--:B------:R-:W-:Y:S01]  /*0600*/  ISETP.GE.AND P4, PT, R11, R8.reuse, PT ;  /* 0x000000080b00720c */ /* 0x080fe20003f86270 */
[----:B------:R-:W-:Y:S02]  /*0610*/  IMAD.MOV.U32 R25, RZ, RZ, 0x7fffffff ;  /* 0x7fffffffff197424 */ /* 0x000fe400078e00ff */
[----:B------:R1:W5:Y:S01]  /*0620*/  @!P1 LDG.E R17, desc[UR6][R6.64+0x300] ;  /* 0x0003000606119981 */ /* 0x000362000c1e1900 */
[----:B------:R-:W-:Y:S01]  /*0630*/  IMAD.MOV.U32 R41, RZ, RZ, 0x7fffffff ;  /* 0x7fffffffff297424 */ /* 0x000fe200078e00ff */
[----:B------:R-:W-:Y:S01]  /*0640*/  ISETP.GE.AND P1, PT, R9, R8, PT ;  /* 0x000000080900720c */ /* 0x000fe20003f26270 */
[C---:B------:R-:W-:Y:S01]  /*0650*/  VIADD R11, R15.reuse, 0x180 ;  /* 0x000001800f0b7836 */ /* 0x040fe20000000000 */
[----:B------:R1:W5:Y:S01]  /*0660*/  @!P0 LDG.E R25, desc[UR6][R6.64+0x280] ;  /* 0x0002800606198981 */ /* 0x000362000c1e1900 */
[----:B------:R-:W-:-:S02]  /*0670*/  VIADD R9, R15, 0x1c0 ;  /* 0x000001c00f097836 */ /* 0x000fc40000000000 */
[----:B------:R-:W-:Y:S01]  /*0680*/  IMAD.MOV.U32 R36, RZ, RZ, 0x7fffffff ;  /* 0x7fffffffff247424 */ /* 0x000fe200078e00ff */
[----:B------:R1:W5:Y:S01]  /*0690*/  @!P2 LDG.E R41, desc[UR6][R6.64+0x380] ;  /* 0x000380060629a981 */ /* 0x000362000c1e1900 */
[----:B------:R-:W-:Y:S01]  /*06a0*/  IMAD.MOV.U32 R39, RZ, RZ, 0x7fffffff ;  /* 0x7fffffffff277424 */ /* 0x000fe200078e00ff */
[-C--:B------:R-:W-:Y:S01]  /*06b0*/  ISETP.GE.AND P0, PT, R11, R8.reuse, PT ;  /* 0x000000080b00720c */ /* 0x080fe20003f06270 */
[----:B------:R-:W-:Y:S01]  /*06c0*/  VIADD R11, R15, 0x1e0 ;  /* 0x000001e00f0b7836 */ /* 0x000fe20000000000 */
[-C--:B------:R-:W-:Y:S01]  /*06d0*/  ISETP.GE.AND P2, PT, R9, R8.reuse, PT ;  /* 0x000000080900720c */ /* 0x080fe20003f46270 */
[----:B------:R-:W-:Y:S01]  /*06e0*/  VIADD R9, R15, 0x200 ;  /* 0x000002000f097836 */ /* 0x000fe20000000000 */
[----:B------:R1:W5:Y:S02]  /*06f0*/  @!P3 LDG.E R36, desc[UR6][R6.64+0x400] ;  /* 0x000400060624b981 */ /* 0x000364000c1e1900 */
[-C--:B------:R-:W-:Y:S02]  /*0700*/  ISETP.GE.AND P3, PT, R11, R8.reuse, PT ;  /* 0x000000080b00720c */ /* 0x080fe40003f66270 */
[----:B------:R1:W5:Y:S01]  /*0710*/  @!P4 LDG.E R39, desc[UR6][R6.64+0x480] ;  /* 0x000480060627c981 */ /* 0x000362000c1e1900 */
[----:B------:R-:W-:Y:S01]  /*0720*/  ISETP.GE.AND P4, PT, R9, R8, PT ;  /* 0x000000080900720c */ /* 0x000fe20003f86270 */
[----:B------:R-:W-:-:S02]  /*0730*/  IMAD.MOV.U32 R34, RZ, RZ, 0x7fffffff ;  /* 0x7fffffffff227424 */ /* 0x000fc400078e00ff */
[----:B------:R-:W-:Y:S02]  /*0740*/  IMAD.MOV.U32 R37, RZ, RZ, 0x7fffffff ;  /* 0x7fffffffff257424 */ /* 0x000fe400078e00ff */
[----:B------:R-:W-:Y:S02]  /*0750*/  IMAD.MOV.U32 R32, RZ, RZ, 0x7fffffff ;  /* 0x7fffffffff207424 */ /* 0x000fe400078e00ff */
[----:B------:R-:W-:Y:S01]  /*0760*/  IMAD.MOV.U32 R33, RZ, RZ, 0x7fffffff ;  /* 0x7fffffffff217424 */ /* 0x000fe200078e00ff */
[----:B------:R1:W5:Y:S01]  /*0770*/  @!P5 LDG.E R34, desc[UR6][R6.64+0x500] ;  /* 0x000500060622d981 */ /* 0x000362000c1e1900 */
[----:B------:R-:W-:Y:S02]  /*0780*/  IMAD.MOV.U32 R30, RZ, RZ, 0x7fffffff ;  /* 0x7fffffffff1e7424 */ /* 0x000fe400078e00ff */
[----:B------:R-:W-:Y:S01]  /*0790*/  IMAD.MOV.U32 R31, RZ, RZ, 0x7fffffff ;  /* 0x7fffffffff1f7424 */ /* 0x000fe200078e00ff */
[----:B------:R1:W5:Y:S01]  /*07a0*/  @!P6 LDG.E R37, desc[UR6][R6.64+0x580] ;  /* 0x000580060625e981 */ /* 0x000362000c1e1900 */
[----:B------:R-:W-:-:S03]  /*07b0*/  IMAD.MOV.U32 R28, RZ, RZ, 0x7fffffff ;  /* 0x7fffffffff1c7424 */ /* 0x000fc600078e00ff */
[----:B------:R1:W5:Y:S04]  /*07c0*/  @!P0 LDG.E R32, desc[UR6][R6.64+0x600] ;  /* 0x0006000606208981 */ /* 0x000368000c1e1900 */
[----:B------:R1:W5:Y:S04]  /*07d0*/  @!P1 LDG.E R33, desc[UR6][R6.64+0x680] ;  /* 0x0006800606219981 */ /* 0x000368000c1e1900 */
[----:B------:R1:W5:Y:S04]  /*07e0*/  @!P2 LDG.E R30, desc[UR6][R6.64+0x700] ;  /* 0x00070006061ea981 */ /* 0x000368000c1e1900 */
[----:B------:R1:W5:Y:S04]  /*07f0*/  @!P3 LDG.E R31, desc[UR6][R6.64+0x780] ;  /* 0x00078006061fb981 */ /* 0x000368000c1e1900 */
[----:B------:R1:W5:Y:S02]  /*0800*/  @!P4 LDG.E R28, desc[UR6][R6.64+0x800] ;  /* 0x00080006061cc981 */ /* 0x000364000c1e1900 */
.L_x_3:
[----:B------:R-:W-:Y:S01]  /*0810*/  IMAD.MOV.U32 R19, RZ, RZ, -0x1 ;  /* 0xffffffffff137424 */ /* 0x000fe200078e00ff */
[----:B-----5:R-:W-:Y:S01]  /*0820*/  ISETP.GT.AND P0, PT, R13, -0x1, PT ;  /* 0xffffffff0d00780c */ /* 0x020fe20003f04270 */
[----:B------:R-:W2:Y:S01]  /*0830*/  LDC R14, c[0x0][0x3c8] ;  /* 0x0000f200ff0e7b82 */ /* 0x000ea20000000800 */
[----:B------:R-:W-:Y:S01]  /*0840*/  ISETP.GT.AND P1, PT, R12, -0x1, PT ;  /* 0xffffffff0c00780c */ /* 0x000fe20003f24270 */
[----:B------:R-:W-:Y:S01]  /*0850*/  BSSY.RECONVERGENT B0, `(.L_x_4) ;  /* 0x0000055000007945 */ /* 0x000fe20003800200 */
[----:B01----:R-:W-:Y:S01]  /*0860*/  SEL R6, R19, 0x80000000, !P0 ;  /* 0x8000000013067807 */ /* 0x003fe20004000000 */
[----:B------:R-:W-:Y:S01]  /*0870*/  IMAD.SHL.U32 R4, R4, 0x400, RZ ;  /* 0x0000040004047824 */ /* 0x000fe200078e00ff */
[----:B------:R-:W-:Y:S02]  /*0880*/  ISETP.GT.AND P0, PT, R43, -0x1, PT ;  /* 0xffffffff2b00780c */ /* 0x000fe40003f04270 */
[----:B------:R-:W-:Y:S02]  /*0890*/  LOP3.LUT R13, R6, R13, RZ, 0x3c, !PT ;  /* 0x0000000d060d7212 */ /* 0x000fe400078e3cff */
[----:B------:R-:W-:-:S02]  /*08a0*/  SEL R6, R19, 0x80000000, !P0 ;  /* 0x8000000013067807 */ /* 0x000fc40004000000 */
[----:B------:R-:W-:Y:S02]  /*08b0*/  ISETP.GT.AND P0, PT, R25, -0x1, PT ;  /* 0xffffffff1900780c */ /* 0x000fe40003f04270 */
[----:B------:R-:W-:Y:S02]  /*08c0*/  LOP3.LUT R43, R6, R43, RZ, 0x3c, !PT ;  /* 0x0000002b062b7212 */ /* 0x000fe400078e3cff */
[C---:B------:R-:W-:Y:S02]  /*08d0*/  SEL R7, R19.reuse, 0x80000000, !P1 ;  /* 0x8000000013077807 */ /* 0x040fe40004800000 */
[----:B------:R-:W-:Y:S02]  /*08e0*/  SEL R6, R19, 0x80000000, !P0 ;  /* 0x8000000013067807 */ /* 0x000fe40004000000 */
[----:B------:R-:W-:Y:S02]  /*08f0*/  ISETP.GT.AND P1, PT, R24, -0x1, PT ;  /* 0xffffffff1800780c */ /* 0x000fe40003f24270 */
[----:B------:R-:W-:-:S02]  /*0900*/  ISETP.GT.AND P2, PT, R27, -0x1, PT ;  /* 0xffffffff1b00780c */ /* 0x000fc40003f44270 */
[----:B------:R-:W-:Y:S02]  /*0910*/  ISETP.GT.AND P0, PT, R17, -0x1, PT ;  /* 0xffffffff1100780c */ /* 0x000fe40003f04270 */
[----:B------:R-:W-:Y:S02]  /*0920*/  VIMNMX R11, PT, PT, R0, 0xe0, !PT ;  /* 0x000000e0000b7848 */ /* 0x000fe40007fe0100 */
[----:B------:R-:W-:Y:S02]  /*0930*/  LOP3.LUT R12, R7, R12, RZ, 0x3c, !PT ;  /* 0x0000000c070c7212 */ /* 0x000fe400078e3cff */
[----:B------:R-:W-:Y:S02]  /*0940*/  LOP3.LUT R25, R6, R25, RZ, 0x3c, !PT ;  /* 0x0000001906197212 */ /* 0x000fe400078e3cff */
[C---:B------:R-:W-:Y:S02]  /*0950*/  SEL R7, R19.reuse, 0x80000000, !P1 ;  /* 0x8000000013077807 */ /* 0x040fe40004800000 */
[----:B------:R-:W-:-:S02]  /*0960*/  SEL R8, R19, 0x80000000, !P2 ;  /* 0x8000000013087807 */ /* 0x000fc40005000000 */
[----:B------:R-:W-:Y:S02]  /*0970*/  SEL R6, R19, 0x80000000, !P0 ;  /* 0x8000000013067807 */ /* 0x000fe40004000000 */
[----:B------:R-:W-:Y:S02]  /*0980*/  ISETP.GT.AND P1, PT, R41, -0x1, PT ;  /* 0xffffffff2900780c */ /* 0x000fe40003f24270 */
[----:B------:R-:W-:Y:S02]  /*0990*/  ISETP.GT.AND P2, PT, R36, -0x1, PT ;  /* 0xffffffff2400780c */ /* 0x000fe40003f44270 */
[----:B------:R-:W-:Y:S02]  /*09a0*/  ISETP.GT.AND P0, PT, R39, -0x1, PT ;  /* 0xffffffff2700780c */ /* 0x000fe40003f04270 */
[----:B------:R-:W-:Y:S02]  /*09b0*/  IADD3 R11, PT, PT, R11, 0x1f, -R0 ;  /* 0x0000001f0b0b7810 */ /* 0x000fe40007ffe800 */
[----:B------:R-:W-:-:S02]  /*09c0*/  LOP3.LUT R24, R7, R24, RZ, 0x3c, !PT ;  /* 0x0000001807187212 */ /* 0x000fc400078e3cff */
[----:B------:R-:W-:Y:S02]  /*09d0*/  LOP3.LUT R27, R8, R27, RZ, 0x3c, !PT ;  /* 0x0000001b081b7212 */ /* 0x000fe400078e3cff */
[----:B------:R-:W-:Y:S02]  /*09e0*/  LOP3.LUT R17, R6, R17, RZ, 0x3c, !PT ;  /* 0x0000001106117212 */ /* 0x000fe400078e3cff */
[C---:B------:R-:W-:Y:S02]  /*09f0*/  SEL R8, R19.reuse, 0x80000000, !P1 ;  /* 0x8000000013087807 */ /* 0x040fe40004800000 */
[C---:B------:R-:W-:Y:S02]  /*0a00*/  SEL R7, R19.reuse, 0x80000000, !P2 ;  /* 0x8000000013077807 */ /* 0x040fe40005000000 */
[----:B------:R-:W-:Y:S02]  /*0a10*/  SEL R6, R19, 0x80000000, !P0 ;  /* 0x8000000013067807 */ /* 0x000fe40004000000 */
[----:B------:R-:W-:-:S02]  /*0a20*/  ISETP.GE.U32.AND P4, PT, R11, 0x1e0, PT ;  /* 0x000001e00b00780c */ /* 0x000fc40003f86070 */
[----:B------:R-:W-:Y:S02]  /*0a30*/  ISETP.GT.AND P0, PT, R34, -0x1, PT ;  /* 0xffffffff2200780c */ /* 0x000fe40003f04270 */
[----:B------:R-:W-:Y:S02]  /*0a40*/  ISETP.GT.AND P1, PT, R37, -0x1, PT ;  /* 0xffffffff2500780c */ /* 0x000fe40003f24270 */
[----:B------:R-:W-:Y:S02]  /*0a50*/  ISETP.GT.AND P2, PT, R32, -0x1, PT ;  /* 0xffffffff2000780c */ /* 0x000fe40003f44270 */
[----:B------:R-:W-:Y:S02]  /*0a60*/  LOP3.LUT R36, R7, R36, RZ, 0x3c, !PT ;  /* 0x0000002407247212 */ /* 0x000fe400078e3cff */
[----:B------:R-:W-:Y:S02]  /*0a70*/  LOP3.LUT R39, R6, R39, RZ, 0x3c, !PT ;  /* 0x0000002706277212 */ /* 0x000fe400078e3cff */
[----:B------:R-:W-:-:S02]  /*0a80*/  SEL R7, R19, 0x80000000, !P0 ;  /* 0x8000000013077807 */ /* 0x000fc40004000000 */
[C---:B------:R-:W-:Y:S02]  /*0a90*/  SEL R6, R19.reuse, 0x80000000, !P1 ;  /* 0x8000000013067807 */ /* 0x040fe40004800000 */
[----:B------:R-:W-:Y:S02]  /*0aa0*/  SEL R9, R19, 0x80000000, !P2 ;  /* 0x8000000013097807 */ /* 0x000fe40005000000 */
[----:B------:R-:W-:Y:S02]  /*0ab0*/  ISETP.GT.AND P0, PT, R33, -0x1, PT ;  /* 0xffffffff2100780c */ /* 0x000fe40003f04270 */
[----:B------:R-:W-:Y:S02]  /*0ac0*/  LEA.HI R10, R11, 0x1, RZ, 0x1b ;  /* 0x000000010b0a7811 */ /* 0x000fe400078fd8ff */
[----:B------:R-:W-:Y:S02]  /*0ad0*/  ISETP.GT.AND P1, PT, R30, -0x1, PT ;  /* 0xffffffff1e00780c */ /* 0x000fe40003f24270 */
[----:B------:R-:W-:-:S02]  /*0ae0*/  ISETP.GT.AND P2, PT, R31, -0x1, PT ;  /* 0xffffffff1f00780c */ /* 0x000fc40003f44270 */
[----:B------:R-:W-:Y:S02]  /*0af0*/  ISETP.GT.AND P3, PT, R28, -0x1, PT ;  /* 0xffffffff1c00780c */ /* 0x000fe40003f64270 */
[----:B------:R-:W-:Y:S02]  /*0b00*/  LOP3.LUT R37, R6, R37, RZ, 0x3c, !PT ;  /* 0x0000002506257212 */ /* 0x000fe400078e3cff */
[----:B------:R-:W-:Y:S02]  /*0b10*/  LOP3.LUT R41, R8, R41, RZ, 0x3c, !PT ;  /* 0x0000002908297212 */ /* 0x000fe400078e3cff */
[----:B------:R-:W-:Y:S02]  /*0b20*/  LOP3.LUT R34, R7, R34, RZ, 0x3c, !PT ;  /* 0x0000002207227212 */ /* 0x000fe400078e3cff */
[----:B------:R-:W-:Y:S02]  /*0b30*/  LOP3.LUT R32, R9, R32, RZ, 0x3c, !PT ;  /* 0x0000002009207212 */ /* 0x000fe400078e3cff */
[----:B------:R-:W-:-:S02]  /*0b40*/  SEL R6, R19, 0x80000000, !P0 ;  /* 0x8000000013067807 */ /* 0x000fc40004000000 */
[----:B------:R-:W-:Y:S02]  /*0b50*/  LOP3.LUT R15, R10, 0xf, RZ, 0xc0, !PT ;  /* 0x0000000f0a0f7812 */ /* 0x000fe400078ec0ff */
[C---:B------:R-:W-:Y:S02]  /*0b60*/  SEL R7, R19.reuse, 0x80000000, !P1 ;  /* 0x8000000013077807 */ /* 0x040fe40004800000 */
[C---:B------:R-:W-:Y:S02]  /*0b70*/  SEL R8, R19.reuse, 0x80000000, !P2 ;  /* 0x8000000013087807 */ /* 0x040fe40005000000 */
[----:B------:R-:W-:Y:S02]  /*0b80*/  SEL R9, R19, 0x80000000, !P3 ;  /* 0x8000000013097807 */ /* 0x000fe40005800000 */
[----:B------:R-:W-:Y:S01]  /*0b90*/  LOP3.LUT R33, R6, R33, RZ, 0x3c, !PT ;  /* 0x0000002106217212 */ /* 0x000fe200078e3cff */
[----:B------:R-:W-:Y:S01]  /*0ba0*/  IMAD.MOV.U32 R6, RZ, RZ, R0 ;  /* 0x000000ffff067224 */ /* 0x000fe200078e0000 */
[----:B------:R-:W-:-:S02]  /*0bb0*/  ISETP.NE.AND P1, PT, R15, RZ, PT ;  /* 0x000000ff0f00720c */ /* 0x000fc40003f25270 */
[----:B------:R-:W-:Y:S02]  /*0bc0*/  LOP3.LUT R30, R7, R30, RZ, 0x3c, !PT ;  /* 0x0000001e071e7212 */ /* 0x000fe400078e3cff */
[----:B------:R-:W-:Y:S02]  /*0bd0*/  LOP3.LUT R31, R8, R31, RZ, 0x3c, !PT ;  /* 0x0000001f081f7212 */ /* 0x000fe400078e3cff */
[----:B------:R-:W-:Y:S01]  /*0be0*/  LOP3.LUT R28, R9, R28, RZ, 0x3c, !PT ;  /* 0x0000001c091c7212 */ /* 0x000fe200078e3cff */
[----:B--2---:R-:W-:Y:S06]  /*0bf0*/  @!P4 BRA `(.L_x_5) ;  /* 0x000000000068c947 */ /* 0x004fec0003800000 */
[----:B------:R-:W-:Y:S01]  /*0c00*/  IMAD R8, R0, 0x4, R4 ;  /* 0x0000000400087824 */ /* 0x000fe200078e0204 */
[----:B------:R-:W-:Y:S01]  /*0c10*/  LOP3.LUT R7, R10, 0xffffff0, RZ, 0xc0, !PT ;  /* 0x0ffffff00a077812 */ /* 0x000fe200078ec0ff */
[----:B------:R-:W-:-:S03]  /*0c20*/  IMAD.MOV.U32 R6, RZ, RZ, R0 ;  /* 0x000000ffff067224 */ /* 0x000fc600078e0000 */
[----:B------:R-:W-:Y:S01]  /*0c30*/  IADD3 R8, PT, PT, R8, 0x400, R23 ;  /* 0x0000040008087810 */ /* 0x000fe20007ffe017 */
[----:B------:R-:W-:-:S07]  /*0c40*/  IMAD.MOV R7, RZ, RZ, -R7 ;  /* 0x000000ffff077224 */ /* 0x000fce00078e0a07 */
.L_x_6:
[----:B------:R-:W-:Y:S01]  /*0c50*/  VIADD R7, R7, 0x10 ;  /* 0x0000001007077836 */ /* 0x000fe20000000000 */
[----:B------:R-:W-:Y:S01]  /*0c60*/  STS [R8+-0x400], RZ ;  /* 0xfffc00ff08007388 */ /* 0x000fe20000000800 */
[----:B------:R-:W-:-:S03]  /*0c70*/  VIADD R6, R6, 0x200 ;  /* 0x0000020006067836 */ /* 0x000fc60000000000 */
[----:B------:R-:W-:Y:S01]  /*0c80*/  ISETP.NE.AND P0, PT, R7, RZ, PT ;  /* 0x000000ff0700720c */ /* 0x000fe20003f05270 */
[----:B------:R-:W-:Y:S04]  /*0c90*/  STS [R8+-0x380], RZ ;  /* 0xfffc80ff08007388 */ /* 0x000fe80000000800 */
[----:B------:R-:W-:Y:S04]  /*0ca0*/  STS [R8+-0x300], RZ ;  /* 0xfffd00ff08007388 */ /* 0x000fe80000000800 */
[----:B------:R-:W-:Y:S04]  /*0cb0*/  STS [R8+-0x280], RZ ;  /* 0xfffd80ff08007388 */ /* 0x000fe80000000800 */
[----:B------:R-:W-:Y:S04]  /*0cc0*/  STS [R8+-0x200], RZ ;  /* 0xfffe00ff08007388 */ /* 0x000fe80000000800 */
[----:B------:R-:W-:Y:S04]  /*0cd0*/  STS [R8+-0x180], RZ ;  /* 0xfffe80ff08007388 */ /* 0x000fe80000000800 */
[----:B------:R-:W-:Y:S04]  /*0ce0*/  STS [R8+-0x100], RZ ;  /* 0xffff00ff08007388 */ /* 0x000fe80000000800 */
[----:B------:R-:W-:Y:S04]  /*0cf0*/  STS [R8+-0x80], RZ ;  /* 0xffff80ff08007388 */ /* 0x000fe80000000800 */
[----:B------:R-:W-:Y:S04]  /*0d00*/  STS [R8], RZ ;  /* 0x000000ff08007388 */ /* 0x000fe80000000800 */
[----:B------:R-:W-:Y:S04]  /*0d10*/  STS [R8+0x80], RZ ;  /* 0x000080ff08007388 */ /* 0x000fe80000000800 */
[----:B------:R-:W-:Y:S04]  /*0d20*/  STS [R8+0x100], RZ ;  /* 0x000100ff08007388 */ /* 0x000fe80000000800 */
[----:B------:R-:W-:Y:S04]  /*0d30*/  STS [R8+0x180], RZ ;  /* 0x000180ff08007388 */ /* 0x000fe80000000800 */
[----:B------:R-:W-:Y:S04]  /*0d40*/  STS [R8+0x200], RZ ;  /* 0x000200ff08007388 */ /* 0x000fe80000000800 */
[----:B------:R-:W-:Y:S04]  /*0d50*/  STS [R8+0x280], RZ ;  /* 0x000280ff08007388 */ /* 0x000fe80000000800 */
[----:B------:R-:W-:Y:S04]  /*0d60*/  STS [R8+0x300], RZ ;  /* 0x000300ff08007388 */ /* 0x000fe80000000800 */
[----:B------:R0:W-:Y:S02]  /*0d70*/  STS [R8+0x380], RZ ;  /* 0x000380ff08007388 */ /* 0x0001e40000000800 */
[----:B0-----:R-:W-:Y:S01]  /*0d80*/  VIADD R8, R8, 0x800 ;  /* 0x0000080008087836 */ /* 0x001fe20000000000 */
[----:B------:R-:W-:Y:S06]  /*0d90*/  @P0 BRA `(.L_x_6) ;  /* 0xfffffffc00ac0947 */ /* 0x000fec000383ffff */
.L_x_5:
[----:B------:R-:W-:Y:S05]  /*0da0*/  BSYNC.RECONVERGENT B0 ;  /* 0x0000000000007941 */ /* 0x000fea0003800200 */
.L_x_4:
[----:B------:R-:W-:Y:S01]  /*0db0*/  BSSY.RECONVERGENT B0, `(.L_x_7) ;  /* 0x0000027000007945 */ /* 0x000fe20003800200 */
[----:B------:R-:W-:Y:S01]  /*0dc0*/  SHF.L.U32 R19, R19, R14, RZ ;  /* 0x0000000e13137219 */ /* 0x000fe200000006ff */
[----:B------:R-:W-:Y:S02]  /*0dd0*/  IMAD.IADD R11, R23, 0x1, R4 ;  /* 0x00000001170b7824 */ /* 0x000fe400078e0204 */
[----:B------:R-:W-:Y:S05]  /*0de0*/  @!P1 BRA `(.L_x_8) ;  /* 0x00000000008c9947 */ /* 0x000fea0003800000 */
[----:B------:R-:W-:Y:S01]  /*0df0*/  ISETP.GE.U32.AND P0, PT, R15, 0x8, PT ;  /* 0x000000080f00780c */ /* 0x000fe20003f06070 */
[----:B------:R-:W-:Y:S01]  /*0e00*/  BSSY.RECONVERGENT B1, `(.L_x_9) ;  /* 0x000000e000017945 */ /* 0x000fe20003800200 */
[----:B------:R-:W-:-:S04]  /*0e10*/  LOP3.LUT R8, R10, 0x7, RZ, 0xc0, !PT ;  /* 0x000000070a087812 */ /* 0x000fc800078ec0ff */
[----:B------:R-:W-:-:S07]  /*0e20*/  ISETP.NE.AND P1, PT, R8, RZ, PT ;  /* 0x000000ff0800720c */ /* 0x000fce0003f25270 */
[----:B------:R-:W-:Y:S06]  /*0e30*/  @!P0 BRA `(.L_x_10) ;  /* 0x0000000000288947 */ /* 0x000fec0003800000 */
[C---:B------:R-:W-:Y:S02]  /*0e40*/  IMAD R7, R6.reuse, 0x4, R11 ;  /* 0x0000000406077824 */ /* 0x040fe400078e020b */
[----:B------:R-:W-:-:S03]  /*0e50*/  VIADD R6, R6, 0x100 ;  /* 0x0000010006067836 */ /* 0x000fc60000000000 */
[----:B------:R0:W-:Y:S04]  /*0e60*/  STS [R7], RZ ;  /* 0x000000ff07007388 */ /* 0x0001e80000000800 */
[----:B------:R0:W-:Y:S04]  /*0e70*/  STS [R7+0x80], RZ ;  /* 0x000080ff07007388 */ /* 0x0001e80000000800 */
[----:B------:R0:W-:Y:S04]  /*0e80*/  STS [R7+0x100], RZ ;  /* 0x000100ff07007388 */ /* 0x0001e80000000800 */
[----:B------:R0:W-:Y:S04]  /*0e90*/  STS [R7+0x180], RZ ;  /* 0x000180ff07007388 */ /* 0x0001e80000000800 */
[----:B------:R0:W-:Y:S04]  /*0ea0*/  STS [R7+0x200], RZ ;  /* 0x000200ff07007388 */ /* 0x0001e80000000800 */
[----:B------:R0:W-:Y:S04]  /*0eb0*/  STS [R7+0x280], RZ ;  /* 0x000280ff07007388 */ /* 0x0001e80000000800 */
[----:B------:R0:W-:Y:S04]  /*0ec0*/  STS [R7+0x300], RZ ;  /* 0x000300ff07007388 */ /* 0x0001e80000000800 */
[----:B------:R0:W-:Y:S02]  /*0ed0*/  STS [R7+0x380], RZ ;  /* 0x000380ff07007388 */ /* 0x0001e40000000800 */
.L_x_10:
[----:B------:R-:W-:Y:S05]  /*0ee0*/  BSYNC.RECONVERGENT B1 ;  /* 0x0000000000017941 */ /* 0x000fea0003800200 */
.L_x_9:
[----:B------:R-:W-:Y:S05]  /*0ef0*/  @!P1 BRA `(.L_x_8) ;  /* 0x0000000000489947 */ /* 0x000fea0003800000 */
[----:B------:R-:W-:Y:S02]  /*0f00*/  ISETP.GE.U32.AND P0, PT, R8, 0x4, PT ;  /* 0x000000040800780c */ /* 0x000fe40003f06070 */
[----:B------:R-:W-:-:S04]  /*0f10*/  LOP3.LUT R10, R10, 0x3, RZ, 0xc0, !PT ;  /* 0x000000030a0a7812 */ /* 0x000fc800078ec0ff */
[----:B------:R-:W-:-:S07]  /*0f20*/  ISETP.NE.AND P1, PT, R10, RZ, PT ;  /* 0x000000ff0a00720c */ /* 0x000fce0003f25270 */
[C---:B0-----:R-:W-:Y:S02]  /*0f30*/  @P0 IMAD R7, R6.reuse, 0x4, R11 ;  /* 0x0000000406070824 */ /* 0x041fe400078e020b */
[----:B------:R-:W-:-:S03]  /*0f40*/  @P0 VIADD R6, R6, 0x80 ;  /* 0x0000008006060836 */ /* 0x000fc60000000000 */
[----:B------:R1:W-:Y:S04]  /*0f50*/  @P0 STS [R7], RZ ;  /* 0x000000ff07000388 */ /* 0x0003e80000000800 */
[----:B------:R1:W-:Y:S04]  /*0f60*/  @P0 STS [R7+0x80], RZ ;  /* 0x000080ff07000388 */ /* 0x0003e80000000800 */
[----:B------:R1:W-:Y:S04]  /*0f70*/  @P0 STS [R7+0x100], RZ ;  /* 0x000100ff07000388 */ /* 0x0003e80000000800 */
[----:B------:R1:W-:Y:S01]  /*0f80*/  @P0 STS [R7+0x180], RZ ;  /* 0x000180ff07000388 */ /* 0x0003e20000000800 */
[----:B------:R-:W-:Y:S05]  /*0f90*/  @!P1 BRA `(.L_x_8) ;  /* 0x0000000000209947 */ /* 0x000fea0003800000 */
[----:B------:R-:W-:Y:S02]  /*0fa0*/  IMAD R4, R6, 0x4, R4 ;  /* 0x0000000406047824 */ /* 0x000fe400078e0204 */
[----:B------:R-:W-:Y:S02]  /*0fb0*/  IMAD.MOV R10, RZ, RZ, -R10 ;  /* 0x000000ffff0a7224 */ /* 0x000fe400078e0a0a */
[----:B------:R-:W-:-:S07]  /*0fc0*/  IMAD.IADD R4, R23, 0x1, R4 ;  /* 0x0000000117047824 */ /* 0x000fce00078e0204 */
.L_x_11:
[----:B------:R-:W-:Y:S01]  /*0fd0*/  VIADD R10, R10, 0x1 ;  /* 0x000000010a0a7836 */ /* 0x000fe20000000000 */
[----:B------:R0:W-:Y:S04]  /*0fe0*/  STS [R4], RZ ;  /* 0x000000ff04007388 */ /* 0x0001e80000000800 */
[----:B------:R-:W-:Y:S01]  /*0ff0*/  ISETP.NE.AND P0, PT, R10, RZ, PT ;  /* 0x000000ff0a00720c */ /* 0x000fe20003f05270 */
[----:B0-----:R-:W-:-:S12]  /*1000*/  VIADD R4, R4, 0x80 ;  /* 0x0000008004047836 */ /* 0x001fd80000000000 */
[----:B------:R-:W-:Y:S05]  /*1010*/  @P0 BRA `(.L_x_11) ;  /* 0xfffffffc00ec0947 */ /* 0x000fea000383ffff */
.L_x_8:
[----:B------:R-:W-:Y:S05]  /*1020*/  BSYNC.RECONVERGENT B0 ;  /* 0x0000000000007941 */ /* 0x000fea0003800200 */
.L_x_7:
[----:B------:R-:W2:Y:S01]  /*1030*/  LDCU UR4, c[0x0][0x3c4] ;  /* 0x00007880ff0477ac */ /* 0x000ea20008000800 */
[----:B------:R-:W-:Y:S01]  /*1040*/  ISETP.NE.AND P0, PT, R13, 0x7fffffff, PT ;  /* 0x7fffffff0d00780c */ /* 0x000fe20003f05270 */
[----:B------:R-:W-:Y:S01]  /*1050*/  BSSY.RECONVERGENT B0, `(.L_x_12) ;  /* 0x0000091000007945 */ /* 0x000fe20003800200 */
[C---:B------:R-:W-:Y:S01]  /*1060*/  ISETP.NE.AND P1, PT, R12.reuse, 0x7fffffff, PT ;  /* 0x7fffffff0c00780c */ /* 0x040fe20003f25270 */
[----:B------:R-:W-:Y:S01]  /*1070*/  IMAD R22, R3, 0x4, R23 ;  /* 0x0000000403167824 */ /* 0x000fe200078e0217 */
[----:B------:R-:W-:Y:S02]  /*1080*/  SEL R4, R13, 0x80000000, P0 ;  /* 0x800000000d047807 */ /* 0x000fe40000000000 */
[----:B------:R-:W-:Y:S02]  /*1090*/  SEL R6, R12, 0x80000000, P1 ;  /* 0x800000000c067807 */ /* 0x000fe40000800000 */
[----:B------:R-:W-:Y:S02]  /*10a0*/  ISETP.NE.AND P0, PT, R43, 0x7fffffff, PT ;  /* 0x7fffffff2b00780c */ /* 0x000fe40003f05270 */
[----:B------:R-:W-:-:S02]  /*10b0*/  ISETP.NE.AND P1, PT, R24, 0x7fffffff, PT ;  /* 0x7fffffff1800780c */ /* 0x000fc40003f25270 */
[----:B------:R-:W-:Y:S02]  /*10c0*/  ISETP.NE.AND P2, PT, R27, 0x7fffffff, PT ;  /* 0x7fffffff1b00780c */ /* 0x000fe40003f45270 */
[----:B01----:R-:W-:Y:S02]  /*10d0*/  SEL R7, R43, 0x80000000, P0 ;  /* 0x800000002b077807 */ /* 0x003fe40000000000 */
[----:B------:R-:W-:Y:S02]  /*10e0*/  SEL R8, R24, 0x80000000, P1 ;  /* 0x8000000018087807 */ /* 0x000fe40000800000 */
[----:B--2---:R-:W-:Y:S02]  /*10f0*/  SHF.R.U32.HI R4, RZ, UR4, R4 ;  /* 0x00000004ff047c19 */ /* 0x004fe40008011604 */
[----:B------:R-:W-:Y:S02]  /*1100*/  SHF.R.U32.HI R6, RZ, UR4, R6 ;  /* 0x00000004ff067c19 */ /* 0x000fe40008011606 */
[----:B------:R-:W-:-:S02]  /*1110*/  LOP3.LUT R45, R4, R19, RZ, 0x30, !PT ;  /* 0x00000013042d7212 */ /* 0x000fc400078e30ff */
[----:B------:R-:W-:Y:S02]  /*1120*/  LOP3.LUT R52, R6, R19, RZ, 0x30, !PT ;  /* 0x0000001306347212 */ /* 0x000fe400078e30ff */
[----:B------:R-:W-:Y:S01]  /*1130*/  SEL R9, R27, 0x80000000, P2 ;  /* 0x800000001b097807 */ /* 0x000fe20001000000 */
[----:B------:R-:W-:Y:S01]  /*1140*/  IMAD R4, R45, 0x4, R11 ;  /* 0x000000042d047824 */ /* 0x000fe200078e020b */
[----:B------:R-:W-:Y:S01]  /*1150*/  SHF.R.U32.HI R54, RZ, UR4, R7 ;  /* 0x00000004ff367c19 */ /* 0x000fe20008011607 */
[----:B------:R-:W-:Y:S01]  /*1160*/  IMAD R6, R52, 0x4, R11 ;  /* 0x0000000434067824 */ /* 0x000fe200078e020b */
[----:B------:R-:W-:Y:S01]  /*1170*/  SHF.R.U32.HI R8, RZ, UR4, R8 ;  /* 0x00000004ff087c19 */ /* 0x000fe20008011608 */
[----:B------:R-:W-:Y:S01]  /*1180*/  NOP ;  /* 0x0000000000007918 */ /* 0x000fe20000000000 */
[----:B------:R-:W-:Y:S01]  /*1190*/  ISETP.NE.AND P3, PT, R25, 0x7fffffff, PT ;  /* 0x7fffffff1900780c */ /* 0x000fe20003f65270 */
[----:B------:R0:W-:Y:S01]  /*11a0*/  ATOMS.POPC.INC.32 RZ, [R4+URZ] ;  /* 0x0000000004ff7f8c */ /* 0x0001e2000d8000ff */
[----:B------:R-:W-:-:S02]  /*11b0*/  SHF.R.U32.HI R46, RZ, UR4, R9 ;  /* 0x00000004ff2e7c19 */ /* 0x000fc40008011609 */
[-C--:B------:R-:W-:Y:S01]  /*11c0*/  LOP3.LUT R54, R54, R19.reuse, RZ, 0x30, !PT ;  /* 0x0000001336367212 */ /* 0x080fe200078e30ff */
[----:B------:R1:W-:Y:S01]  /*11d0*/  ATOMS.POPC.INC.32 RZ, [R6+URZ] ;  /* 0x0000000006ff7f8c */ /* 0x0003e2000d8000ff */
[-C--:B------:R-:W-:Y:S02]  /*11e0*/  LOP3.LUT R48, R8, R19.reuse, RZ, 0x30, !PT ;  /* 0x0000001308307212 */ /* 0x080fe400078e30ff */
[----:B------:R-:W-:Y:S01]  /*11f0*/  SEL R10, R25, 0x80000000, P3 ;  /* 0x80000000190a7807 */ /* 0x000fe20001800000 */
[--C-:B0-----:R-:W-:Y:S01]  /*1200*/  IMAD R4, R54, 0x4, R11.reuse ;  /* 0x0000000436047824 */ /* 0x101fe200078e020b */
[----:B------:R-:W-:Y:S02]  /*1210*/  LOP3.LUT R46, R46, R19, RZ, 0x30, !PT ;  /* 0x000000132e2e7212 */ /* 0x000fe400078e30ff */
[----:B------:R-:W-:Y:S01]  /*1220*/  ISETP.NE.AND P4, PT, R17, 0x7fffffff, PT ;  /* 0x7fffffff1100780c */ /* 0x000fe20003f85270 */
[--C-:B-1----:R-:W-:Y:S01]  /*1230*/  IMAD R6, R48, 0x4, R11.reuse ;  /* 0x0000000430067824 */ /* 0x102fe200078e020b */
[----:B------:R-:W-:Y:S01]  /*1240*/  ISETP.NE.AND P0, PT, R41, 0x7fffffff, PT ;  /* 0x7fffffff2900780c */ /* 0x000fe20003f05270 */
[----:B------:R-:W-:Y:S01]  /*1250*/  IMAD R7, R46, 0x4, R11 ;  /* 0x000000042e077824 */ /* 0x000fe200078e020b */
[----:B------:R-:W-:Y:S01]  /*1260*/  SHF.R.U32.HI R10, RZ, UR4, R10 ;  /* 0x00000004ff0a7c19 */ /* 0x000fe2000801160a */
[----:B------:R0:W-:Y:S01]  /*1270*/  ATOMS.POPC.INC.32 RZ, [R4+URZ] ;  /* 0x0000000004ff7f8c */ /* 0x0001e2000d8000ff */
[----:B------:R-:W-:-:S02]  /*1280*/  ISETP.NE.AND P1, PT, R36, 0x7fffffff, PT ;  /* 0x7fffffff2400780c */ /* 0x000fc40003f25270 */
[----:B------:R-:W-:Y:S01]  /*1290*/  SEL R14, R17, 0x80000000, P4 ;  /* 0x80000000110e7807 */ /* 0x000fe20002000000 */
[----:B------:R1:W-:Y:S01]  /*12a0*/  ATOMS.POPC.INC.32 RZ, [R6+URZ] ;  /* 0x0000000006ff7f8c */ /* 0x0003e2000d8000ff */
[----:B------:R-:W-:Y:S02]  /*12b0*/  ISETP.NE.AND P2, PT, R39, 0x7fffffff, PT ;  /* 0x7fffffff2700780c */ /* 0x000fe40003f45270 */
[----:B------:R-:W-:Y:S01]  /*12c0*/  ISETP.NE.AND P3, PT, R34, 0x7fffffff, PT ;  /* 0x7fffffff2200780c */ /* 0x000fe20003f65270 */
[----:B------:R2:W-:Y:S01]  /*12d0*/  ATOMS.POPC.INC.32 RZ, [R7+URZ] ;  /* 0x0000000007ff7f8c */ /* 0x0005e2000d8000ff */
[----:B0-----:R-:W-:Y:S02]  /*12e0*/  SEL R4, R41, 0x80000000, P0 ;  /* 0x8000000029047807 */ /* 0x001fe40000000000 */
[----:B------:R-:W-:Y:S02]  /*12f0*/  LOP3.LUT R44, R10, R19, RZ, 0x30, !PT ;  /* 0x000000130a2c7212 */ /* 0x000fe400078e30ff */
[----:B-1----:R-:W-:-:S02]  /*1300*/  SEL R6, R36, 0x80000000, P1 ;  /* 0x8000000024067807 */ /* 0x002fc40000800000 */
[----:B------:R-:W-:Y:S01]  /*1310*/  SHF.R.U32.HI R14, RZ, UR4, R14 ;  /* 0x00000004ff0e7c19 */ /* 0x000fe2000801160e */
[----:B------:R-:W-:Y:S01]  /*1320*/  IMAD R8, R44, 0x4, R11 ;  /* 0x000000042c087824 */ /* 0x000fe200078e020b */
[----:B------:R-:W-:Y:S02]  /*1330*/  SEL R10, R39, 0x80000000, P2 ;  /* 0x80000000270a7807 */ /* 0x000fe40001000000 */
[----:B------:R-:W-:Y:S02]  /*1340*/  ISETP.NE.AND P4, PT, R37, 0x7fffffff, PT ;  /* 0x7fffffff2500780c */ /* 0x000fe40003f85270 */
[----:B--2---:R-:W-:Y:S01]  /*1350*/  SEL R7, R34, 0x80000000, P3 ;  /* 0x8000000022077807 */ /* 0x004fe20001800000 */
[----:B------:R0:W-:Y:S01]  /*1360*/  ATOMS.POPC.INC.32 RZ, [R8+URZ] ;  /* 0x0000000008ff7f8c */ /* 0x0001e2000d8000ff */
[----:B------:R-:W-:Y:S02]  /*1370*/  SHF.R.U32.HI R4, RZ, UR4, R4 ;  /* 0x00000004ff047c19 */ /* 0x000fe40008011604 */
[----:B------:R-:W-:-:S02]  /*1380*/  SHF.R.U32.HI R6, RZ, UR4, R6 ;  /* 0x00000004ff067c19 */ /* 0x000fc40008011606 */
[-C--:B------:R-:W-:Y:S02]  /*1390*/  LOP3.LUT R42, R14, R19.reuse, RZ, 0x30, !PT ;  /* 0x000000130e2a7212 */ /* 0x080fe400078e30ff */
[----:B------:R-:W-:Y:S02]  /*13a0*/  SHF.R.U32.HI R10, RZ, UR4, R10 ;  /* 0x00000004ff0a7c19 */ /* 0x000fe4000801160a */
[----:B------:R-:W-:Y:S01]  /*13b0*/  SEL R14, R37, 0x80000000, P4 ;  /* 0x80000000250e7807 */ /* 0x000fe20002000000 */
[----:B------:R-:W-:Y:S01]  /*13c0*/  IMAD R9, R42, 0x4, R11 ;  /* 0x000000042a097824 */ /* 0x000fe200078e020b */
[----:B------:R-:W-:Y:S02]  /*13d0*/  SHF.R.U32.HI R16, RZ, UR4, R7 ;  /* 0x00000004ff107c19 */ /* 0x000fe40008011607 */
[-C--:B------:R-:W-:Y:S02]  /*13e0*/  LOP3.LUT R40, R4, R19.reuse, RZ, 0x30, !PT ;  /* 0x0000001304287212 */ /* 0x080fe400078e30ff */
[-C--:B------:R-:W-:Y:S01]  /*13f0*/  LOP3.LUT R38, R6, R19.reuse, RZ, 0x30, !PT ;  /* 0x0000001306267212 */ /* 0x080fe200078e30ff */
[----:B------:R1:W-:Y:S01]  /*1400*/  ATOMS.POPC.INC.32 RZ, [R9+URZ] ;  /* 0x0000000009ff7f8c */ /* 0x0003e2000d8000ff */
[-C--:B------:R-:W-:Y:S01]  /*1410*/  LOP3.LUT R26, R10, R19.reuse, RZ, 0x30, !PT ;  /* 0x000000130a1a7212 */ /* 0x080fe200078e30ff */
[--C-:B------:R-:W-:Y:S01]  /*1420*/  IMAD R4, R40, 0x4, R11.reuse ;  /* 0x0000000428047824 */ /* 0x100fe200078e020b */
[----:B------:R-:W-:Y:S01]  /*1430*/  SHF.R.U32.HI R14, RZ, UR4, R14 ;  /* 0x00000004ff0e7c19 */ /* 0x000fe2000801160e */
[--C-:B------:R-:W-:Y:S01]  /*1440*/  IMAD R6, R38, 0x4, R11.reuse ;  /* 0x0000000426067824 */ /* 0x100fe200078e020b */
[-C--:B------:R-:W-:Y:S01]  /*1450*/  LOP3.LUT R16, R16, R19.reuse, RZ, 0x30, !PT ;  /* 0x0000001310107212 */ /* 0x080fe200078e30ff */
[--C-:B0-----:R-:W-:Y:S01]  /*1460*/  IMAD R8, R26, 0x4, R11.reuse ;  /* 0x000000041a087824 */ /* 0x101fe200078e020b */
[----:B------:R-:W-:Y:S01]  /*1470*/  LOP3.LUT R15, R14, R19, RZ, 0x30, !PT ;  /* 0x000000130e0f7212 */ /* 0x000fe200078e30ff */
[----:B------:R0:W-:Y:S01]  /*1480*/  ATOMS.POPC.INC.32 RZ, [R4+URZ] ;  /* 0x0000000004ff7f8c */ /* 0x0001e2000d8000ff */
[----:B------:R-:W-:Y:S01]  /*1490*/  ISETP.NE.AND P0, PT, R32, 0x7fffffff, PT ;  /* 0x7fffffff2000780c */ /* 0x000fe20003f05270 */
[--C-:B-1----:R-:W-:Y:S01]  /*14a0*/  IMAD R9, R16, 0x4, R11.reuse ;  /* 0x0000000410097824 */ /* 0x102fe200078e020b */
[----:B------:R-:W-:Y:S01]  /*14b0*/  ISETP.NE.AND P1, PT, R33, 0x7fffffff, PT ;  /* 0x7fffffff2100780c */ /* 0x000fe20003f25270 */
[----:B------:R1:W-:Y:S01]  /*14c0*/  ATOMS.POPC.INC.32 RZ, [R6+URZ] ;  /* 0x0000000006ff7f8c */ /* 0x0003e2000d8000ff */
[----:B------:R-:W-:Y:S01]  /*14d0*/  ISETP.NE.AND P2, PT, R30, 0x7fffffff, PT ;  /* 0x7fffffff1e00780c */ /* 0x000fe20003f45270 */
[----:B------:R-:W-:Y:S01]  /*14e0*/  IMAD R10, R15, 0x4, R11 ;  /* 0x000000040f0a7824 */ /* 0x000fe200078e020b */
[----:B------:R-:W-:Y:S01]  /*14f0*/  ISETP.NE.AND P3, PT, R31, 0x7fffffff, PT ;  /* 0x7fffffff1f00780c */ /* 0x000fe20003f65270 */
[----:B------:R2:W-:Y:S01]  /*1500*/  ATOMS.POPC.INC.32 RZ, [R8+URZ] ;  /* 0x0000000008ff7f8c */ /* 0x0005e2000d8000ff */
[----:B------:R-:W-:-:S02]  /*1510*/  ISETP.NE.AND P4, PT, R28, 0x7fffffff, PT ;  /* 0x7fffffff1c00780c */ /* 0x000fc40003f85270 */
[----:B0-----:R-:W-:Y:S01]  /*1520*/  SEL R4, R32, 0x80000000, P0 ;  /* 0x8000000020047807 */ /* 0x001fe20000000000 */
[----:B------:R0:W-:Y:S01]  /*1530*/  ATOMS.POPC.INC.32 RZ, [R9+URZ] ;  /* 0x0000000009ff7f8c */ /* 0x0001e2000d8000ff */
[----:B------:R-:W-:Y:S01]  /*1540*/  SEL R14, R30, 0x80000000, P2 ;  /* 0x800000001e0e7807 */ /* 0x000fe20001000000 */
[----:B-1----:R-:W1:Y:S01]  /*1550*/  LDC.64 R6, c[0x0][0x380] ;  /* 0x0000e000ff067b82 */ /* 0x002e620000000a00 */
[----:B------:R-:W-:Y:S01]  /*1560*/  SEL R20, R28, 0x80000000, P4 ;  /* 0x800000001c147807 */ /* 0x000fe20002000000 */
[----:B------:R3:W-:Y:S01]  /*1570*/  ATOMS.POPC.INC.32 RZ, [R10+URZ] ;  /* 0x000000000aff7f8c */ /* 0x0007e2000d8000ff */
[----:B--2---:R-:W-:Y:S02]  /*1580*/  SEL R8, R33, 0x80000000, P1 ;  /* 0x8000000021087807 */ /* 0x004fe40000800000 */
[----:B------:R-:W-:Y:S02]  /*1590*/  SHF.R.U32.HI R4, RZ, UR4, R4 ;  /* 0x00000004ff047c19 */ /* 0x000fe40008011604 */
[----:B0-----:R-:W-:-:S02]  /*15a0*/  SEL R9, R31, 0x80000000, P3 ;  /* 0x800000001f097807 */ /* 0x001fc40001800000 */
[----:B------:R-:W-:Y:S02]  /*15b0*/  SHF.R.U32.HI R8, RZ, UR4, R8 ;  /* 0x00000004ff087c19 */ /* 0x000fe40008011608 */
[----:B------:R-:W-:Y:S02]  /*15c0*/  SHF.R.U32.HI R14, RZ, UR4, R14 ;  /* 0x00000004ff0e7c19 */ /* 0x000fe4000801160e */
[----:B---3--:R-:W-:Y:S02]  /*15d0*/  SHF.R.U32.HI R10, RZ, UR4, R9 ;  /* 0x00000004ff0a7c19 */ /* 0x008fe40008011609 */
[----:B------:R-:W-:Y:S02]  /*15e0*/  SHF.R.U32.HI R20, RZ, UR4, R20 ;  /* 0x00000004ff147c19 */ /* 0x000fe40008011614 */
[-C--:B------:R-:W-:Y:S02]  /*15f0*/  LOP3.LUT R4, R4, R19.reuse, RZ, 0x30, !PT ;  /* 0x0000001304047212 */ /* 0x080fe400078e30ff */
[----:B------:R-:W-:-:S02]  /*1600*/  LOP3.LUT R8, R8, R19, RZ, 0x30, !PT ;  /* 0x0000001308087212 */ /* 0x000fc400078e30ff */
[-C--:B------:R-:W-:Y:S01]  /*1610*/  LOP3.LUT R9, R14, R19.reuse, RZ, 0x30, !PT ;  /* 0x000000130e097212 */ /* 0x080fe200078e30ff */
[--C-:B------:R-:W-:Y:S01]  /*1620*/  IMAD R29, R4, 0x4, R11.reuse ;  /* 0x00000004041d7824 */ /* 0x100fe200078e020b */
[----:B------:R-:W-:Y:S01]  /*1630*/  ISETP.GT.U32.AND P5, PT, R3, 0xff, PT ;  /* 0x000000ff0300780c */ /* 0x000fe20003fa4070 */
[--C-:B------:R-:W-:Y:S01]  /*1640*/  IMAD R49, R8, 0x4, R11.reuse ;  /* 0x0000000408317824 */ /* 0x100fe200078e020b */
[-C--:B------:R-:W-:Y:S01]  /*1650*/  LOP3.LUT R10, R10, R19.reuse, RZ, 0x30, !PT ;  /* 0x000000130a0a7212 */ /* 0x080fe200078e30ff */
[--C-:B------:R-:W-:Y:S01]  /*1660*/  IMAD R51, R9, 0x4, R11.reuse ;  /* 0x0000000409337824 */ /* 0x100fe200078e020b */
[----:B------:R-:W-:Y:S01]  /*1670*/  LOP3.LUT R14, R20, R19, RZ, 0x30, !PT ;  /* 0x00000013140e7212 */ /* 0x000fe200078e30ff */
[----:B------:R0:W-:Y:S01]  /*1680*/  ATOMS.POPC.INC.32 RZ, [R29+URZ] ;  /* 0x000000001dff7f8c */ /* 0x0001e2000d8000ff */
[----:B------:R-:W-:Y:S01]  /*1690*/  P2R R58, PR, RZ, 0x20 ;  /* 0x00000020ff3a7803 */ /* 0x000fe20000000000 */
[--C-:B------:R-:W-:Y:S02]  /*16a0*/  IMAD R53, R10, 0x4, R11.reuse ;  /* 0x000000040a357824 */ /* 0x100fe400078e020b */
[----:B------:R-:W-:Y:S01]  /*16b0*/  IMAD R11, R14, 0x4, R11 ;  /* 0x000000040e0b7824 */ /* 0x000fe200078e020b */
[----:B------:R0:W-:Y:S01]  /*16c0*/  ATOMS.POPC.INC.32 RZ, [R49+URZ] ;  /* 0x0000000031ff7f8c */ /* 0x0001e2000d8000ff */
[----:B------:R-:W-:-:S03]  /*16d0*/  IMAD.MOV.U32 R20, RZ, RZ, RZ ;  /* 0x000000ffff147224 */ /* 0x000fc600078e00ff */
[----:B------:R0:W-:Y:S04]  /*16e0*/  ATOMS.POPC.INC.32 RZ, [R51+URZ] ;  /* 0x0000000033ff7f8c */ /* 0x0001e8000d8000ff */
[----:B------:R0:W-:Y:S04]  /*16f0*/  ATOMS.POPC.INC.32 RZ, [R53+URZ] ;  /* 0x0000000035ff7f8c */ /* 0x0001e8000d8000ff */
[----:B------:R0:W-:Y:S01]  /*1700*/  ATOMS.POPC.INC.32 RZ, [R11+URZ] ;  /* 0x000000000bff7f8c */ /* 0x0001e2000d8000ff */
[----:B------:R-:W-:Y:S06]  /*1710*/  BAR.SYNC.DEFER_BLOCKING 0x0 ;  /* 0x0000000000007b1d */ /* 0x000fec0000010000 */
[----:B-1----:R-:W-:Y:S05]  /*1720*/  @P5 BRA `(.L_x_13) ;  /* 0x00000000008c5947 */ /* 0x002fea0003800000 */
[----:B0-----:R-:W-:Y:S04]  /*1730*/  LDS R11, [R22] ;  /* 0x00000000160b7984 */ /* 0x001fe80000000800 */
[----:B------:R-:W0:Y:S04]  /*1740*/  LDS R20, [R22+0x400] ;  /* 0x0004000016147984 */ /* 0x000e280000000800 */
[----:B------:R-:W1:Y:S04]  /*1750*/  LDS R56, [R22+0x800] ;  /* 0x0008000016387984 */ /* 0x000e680000000800 */
[----:B------:R-:W2:Y:S04]  /*1760*/  LDS R60, [R22+0xc00] ;  /* 0x000c0000163c7984 */ /* 0x000ea80000000800 */
[----:B------:R-:W3:Y:S04]  /*1770*/  LDS R62, [R22+0x1000] ;  /* 0x00100000163e7984 */ /* 0x000ee80000000800 */
[----:B------:R-:W4:Y:S04]  /*1780*/  LDS R64, [R22+0x1400] ;  /* 0x0014000016407984 */ /* 0x000f280000000800 */
[----:B------:R-:W5:Y:S04]  /*1790*/  LDS R66, [R22+0x1800] ;  /* 0x0018000016427984 */ /* 0x000f680000000800 */
[----:B------:R-:W5:Y:S04]  /*17a0*/  LDS R68, [R22+0x1c00] ;  /* 0x001c000016447984 */ /* 0x000f680000000800 */
[----:B------:R-:W5:Y:S04]  /*17b0*/  LDS R70, [R22+0x2000] ;  /* 0x0020000016467984 */ /* 0x000f680000000800 */
[----:B------:R-:W5:Y:S04]  /*17c0*/  LDS R72, [R22+0x2400] ;  /* 0x0024000016487984 */ /* 0x000f680000000800 */
[----:B------:R-:W5:Y:S01]  /*17d0*/  LDS R74, [R22+0x2800] ;  /* 0x00280000164a7984 */ /* 0x000f620000000800 */
[----:B0-----:R-:W-:-:S03]  /*17e0*/  IMAD.IADD R29, R11, 0x1, R20 ;  /* 0x000000010b1d7824 */ /* 0x001fc600078e0214 */
[----:B------:R0:W-:Y:S01]  /*17f0*/  STS [R22+0x400], R11 ;  /* 0x0004000b16007388 */ /* 0x0001e20000000800 */
[----:B-1----:R-:W-:-:S03]  /*1800*/  IMAD.IADD R49, R29, 0x1, R56 ;  /* 0x000000011d317824 */ /* 0x002fc600078e0238 */
[----:B------:R-:W1:Y:S01]  /*1810*/  LDS R20, [R22+0x2c00] ;  /* 0x002c000016147984 */ /* 0x000e620000000800 */
[----:B--2---:R-:W-:-:S03]  /*1820*/  IMAD.IADD R51, R49, 0x1, R60 ;  /* 0x0000000131337824 */ /* 0x004fc600078e023c */
[----:B------:R2:W-:Y:S01]  /*1830*/  STS [R22+0x800], R29 ;  /* 0x0008001d16007388 */ /* 0x0005e20000000800 */
[----:B---3--:R-:W-:-:S03]  /*1840*/  IMAD.IADD R53, R51, 0x1, R62 ;  /* 0x0000000133357824 */ /* 0x008fc600078e023e */
[----:B------:R3:W-:Y:S01]  /*1850*/  STS [R22+0xc00], R49 ;  /* 0x000c003116007388 */ /* 0x0007e20000000800 */
[----:B----4-:R-:W-:-:S03]  /*1860*/  IMAD.IADD R55, R53, 0x1, R64 ;  /* 0x0000000135377824 */ /* 0x010fc600078e0240 */
[----:B------:R3:W-:Y:S01]  /*1870*/  STS [R22+0x1000], R51 ;  /* 0x0010003316007388 */ /* 0x0007e20000000800 */
[----:B-----5:R-:W-:-:S03]  /*1880*/  IMAD.IADD R57, R55, 0x1, R66 ;  /* 0x0000000137397824 */ /* 0x020fc600078e0242 */
[----:B------:R3:W-:Y:S01]  /*1890*/  STS [R22+0x1400], R53 ;  /* 0x0014003516007388 */ /* 0x0007e20000000800 */
[----:B------:R-:W-:-:S03]  /*18a0*/  IMAD.IADD R59, R57, 0x1, R68 ;  /* 0x00000001393b7824 */ /* 0x000fc600078e0244 */
[----:B------:R3:W-:Y:S01]  /*18b0*/  STS [R22+0x1800], R55 ;  /* 0x0018003716007388 */ /* 0x0007e20000000800 */
[----:B------:R-:W-:-:S03]  /*18c0*/  IMAD.IADD R61, R59, 0x1, R70 ;  /* 0x000000013b3d7824 */ /* 0x000fc600078e0246 */
[----:B------:R3:W-:Y:S01]  /*18d0*/  STS [R22+0x1c00], R57 ;  /* 0x001c003916007388 */ /* 0x0007e20000000800 */
[----:B0-----:R-:W-:-:S03]  /*18e0*/  IMAD.IADD R11, R61, 0x1, R72 ;  /* 0x000000013d0b7824 */ /* 0x001fc600078e0248 */
[----:B------:R3:W-:Y:S01]  /*18f0*/  STS [R22+0x2000], R59 ;  /* 0x0020003b16007388 */ /* 0x0007e20000000800 */
[----:B--2---:R-:W-:-:S03]  /*1900*/  IMAD.IADD R29, R11, 0x1, R74 ;  /* 0x000000010b1d7824 */ /* 0x004fc600078e024a */
[----:B------:R3:W-:Y:S04]  /*1910*/  STS [R22+0x2400], R61 ;  /* 0x0024003d16007388 */ /* 0x0007e80000000800 */
[----:B------:R3:W-:Y:S04]  /*1920*/  STS [R22+0x2800], R11 ;  /* 0x0028000b16007388 */ /* 0x0007e80000000800 */
[----:B------:R3:W-:Y:S01]  /*1930*/  STS [R22], RZ ;  /* 0x000000ff16007388 */ /* 0x0007e20000000800 */
[----:B-1----:R-:W-:-:S03]  /*1940*/  IMAD.IADD R20, R29, 0x1, R20 ;  /* 0x000000011d147824 */ /* 0x002fc600078e0214 */
[----:B------:R3:W-:Y:S04]  /*1950*/  STS [R22+0x2c00], R29 ;  /* 0x002c001d16007388 */ /* 0x0007e80000000800 */
.L_x_13:
[----:B------:R-:W-:Y:S05]  /*1960*/  BSYNC.RECONVERGENT B0 ;  /* 0x0000000000007941 */ /* 0x000fea0003800200 */
.L_x_12:
[C---:B------:R-:W-:Y:S01]  /*1970*/  ISETP.NE.AND P0, PT, R20.reuse, 0x1980, PT ;  /* 0x000019801400780c */ /* 0x040fe20003f05270 */
[----:B0--3--:R-:W-:Y:S01]  /*1980*/  IMAD R29, R5, 0x100, R3 ;  /* 0x00000100051d7824 */ /* 0x009fe200078e0203 */
[----:B------:R-:W-:Y:S01]  /*1990*/  @!P5 LOP3.LUT R49, R20, 0x40000000, RZ, 0xfc, !PT ;  /* 0x400000001431d812 */ /* 0x000fe200078efcff */
[----:B------:R-:W-:Y:S01]  /*19a0*/  IMAD R21, R21, 0x11, RZ ;  /* 0x0000001115157824 */ /* 0x000fe200078e02ff */
[----:B------:R-:W-:Y:S01]  /*19b0*/  ISETP.LT.U32.AND P0, PT, R3, 0x100, !P0 ;  /* 0x000001000300780c */ /* 0x000fe20004701070 */
[----:B------:R-:W-:-:S03]  /*19c0*/  IMAD.WIDE R6, R29, 0x4, R6 ;  /* 0x000000041d067825 */ /* 0x000fc600078e0206 */
[----:B------:R-:W-:Y:S02]  /*19d0*/  LOP3.LUT R11, R21, R50, RZ, 0xfc, !PT ;  /* 0x00000032150b7212 */ /* 0x000fe400078efcff */
[----:B------:R0:W-:Y:S07]  /*19e0*/  @!P5 STG.E.STRONG.SYS desc[UR6][R6.64], R49 ;  /* 0x000000310600d986 */ /* 0x0001ee000c115906 */
[----:B------:R-:W-:Y:S06]  /*19f0*/  BAR.RED.OR.DEFER_BLOCKING 0x0, P0 ;  /* 0x0000000000007b1d */ /* 0x000fec0000014800 */
[----:B------:R-:W1:Y:S02]  /*1a00*/  B2R.RESULT RZ, P0 ;  /* 0x0000000000ff731c */ /* 0x000e640000004000 */
[----:B01----:R-:W-:Y:S05]  /*1a10*/  @!P0 BRA `(.L_x_14) ;  /* 0x00000014008c8947 */ /* 0x003fea0003800000 */
[----:B------:R-:W0:Y:S01]  /*1a20*/  LDCU.64 UR4, c[0x0][0x3b8] ;  /* 0x00007700ff0477ac */ /* 0x000e220008000a00 */
[----:B------:R-:W-:Y:S01]  /*1a30*/  IADD3 R0, P0, PT, R18, R11, RZ ;  /* 0x0000000b12007210 */ /* 0x000fe20007f1e0ff */
[----:B------:R-:W-:Y:S01]  /*1a40*/  BSSY B1, `(.L_x_15) ;  /* 0x0000033000017945 */ /* 0x000fe20003800000 */
[----:B------:R-:W-:-:S03]  /*1a50*/  IMAD R19, R3, 0x8, R23 ;  /* 0x0000000803137824 */ /* 0x000fc600078e0217 */
[----:B------:R-:W-:Y:S01]  /*1a60*/  IMAD.X R47, RZ, RZ, R47, P0 ;  /* 0x000000ffff2f7224 */ /* 0x000fe200000e062f */
[----:B0-----:R-:W-:-:S04]  /*1a70*/  LEA R8, P0, R0, UR4, 0x2 ;  /* 0x0000000400087c11 */ /* 0x001fc8000f8010ff */
[----:B------:R-:W-:Y:S01]  /*1a80*/  LEA.HI.X R9, R0, UR5, R47, 0x2, P0 ;  /* 0x0000000500097c11 */ /* 0x000fe200080f142f */
[----:B------:R-:W-:Y:S08]  /*1a90*/  @P5 BRA `(.L_x_16) ;  /* 0x0000000000b45947 */ /* 0x000ff00003800000 */
[----:B------:R-:W0:Y:S02]  /*1aa0*/  LDCU.64 UR4, c[0x0][0x398] ;  /* 0x00007300ff0477ac */ /* 0x000e240008000a00 */
[----:B0-----:R-:W-:-:S04]  /*1ab0*/  LEA R46, P0, R3, UR4, 0x3 ;  /* 0x00000004032e7c11 */ /* 0x001fc8000f8018ff */
[----:B------:R-:W-:-:S05]  /*1ac0*/  LEA.HI.X R47, R3, UR5, RZ, 0x3, P0 ;  /* 0x00000005032f7c11 */ /* 0x000fca00080f1cff */
[----:B------:R-:W2:Y:S01]  /*1ad0*/  LDG.E.64 R14, desc[UR6][R46.64] ;  /* 0x000000062e0e7981 */ /* 0x000ea2000c1e1b00 */
[----:B------:R-:W-:-:S04]  /*1ae0*/  ISETP.GT.U32.AND P0, PT, R3, R45, PT ;  /* 0x0000002d0300720c */ /* 0x000fc80003f04070 */
[----:B------:R-:W-:-:S04]  /*1af0*/  SEL R21, RZ, 0x1980, !P0 ;  /* 0x00001980ff157807 */ /* 0x000fc80004000000 */
[----:B--2---:R-:W-:Y:S01]  /*1b00*/  IADD3 R14, P0, PT, R14, -R21, RZ ;  /* 0x800000150e0e7210 */ /* 0x004fe20007f1e0ff */
[----:B------:R-:W-:-:S03]  /*1b10*/  IMAD.MOV.U32 R21, RZ, RZ, R20 ;  /* 0x000000ffff157224 */ /* 0x000fc600078e0014 */
[----:B------:R-:W-:Y:S02]  /*1b20*/  IADD3.X R15, PT, PT, R15, -0x1, RZ, P0, !PT ;  /* 0xffffffff0f0f7810 */ /* 0x000fe400007fe4ff */
[----:B------:R-:W-:-:S03]  /*1b30*/  ISETP.GE.AND P0, PT, R5, 0x1, PT ;  /* 0x000000010500780c */ /* 0x000fc60003f06270 */
[----:B------:R0:W-:Y:S10]  /*1b40*/  STS.64 [R19+0x6600], R14 ;  /* 0x0066000e13007388 */ /* 0x0001f40000000a00 */
[----:B------:R-:W-:Y:S05]  /*1b50*/  @!P0 BRA `(.L_x_17) ;  /* 0x00000000006c8947 */ /* 0x000fea0003800000 */
[----:B------:R-:W-:Y:S01]  /*1b60*/  BSSY B0, `(.L_x_18) ;  /* 0x0000019000007945 */ /* 0x000fe20003800000 */
[----:B------:R-:W-:Y:S02]  /*1b70*/  IMAD.MOV.U32 R0, RZ, RZ, -0x1 ;  /* 0xffffffffff007424 */ /* 0x000fe400078e00ff */
[----:B------:R-:W-:Y:S02]  /*1b80*/  IMAD.MOV.U32 R4, RZ, RZ, R5 ;  /* 0x000000ffff047224 */ /* 0x000fe400078e0005 */
[----:B------:R-:W-:-:S07]  /*1b90*/  IMAD.MOV.U32 R21, RZ, RZ, R20 ;  /* 0x000000ffff157224 */ /* 0x000fce00078e0014 */
.L_x_22:
[----:B0-----:R-:W0:Y:S01]  /*1ba0*/  LDC.64 R14, c[0x0][0x380] ;  /* 0x0000e000ff0e7b82 */ /* 0x001e220000000a00 */
[----:B------:R-:W-:Y:S01]  /*1bb0*/  VIADD R47, R4, 0xffffffff ;  /* 0xffffffff042f7836 */ /* 0x000fe20000000000 */
[----:B------:R-:W-:Y:S03]  /*1bc0*/  BSSY B2, `(.L_x_19) ;  /* 0x0000008000027945 */ /* 0x000fe60003800000 */
[----:B------:R-:W-:-:S04]  /*1bd0*/  IMAD R29, R47, 0x100, R3 ;  /* 0x000001002f1d7824 */ /* 0x000fc800078e0203 */
[----:B0-----:R-:W-:-:S07]  /*1be0*/  IMAD.WIDE R14, R29, 0x4, R14 ;  /* 0x000000041d0e7825 */ /* 0x001fce00078e020e */
.L_x_20:
[----:B------:R-:W-:Y:S05]  /*1bf0*/  YIELD ;  /* 0x0000000000007946 */ /* 0x000fea0003800000 */
[----:B------:R0:W-:Y:S06]  /*1c00*/  MEMBAR.SC.CTA ;  /* 0x0000000000007992 */ /* 0x0001ec0000000000 */
[----:B0-----:R-:W2:Y:S02]  /*1c10*/  LDG.E.STRONG.SYS R10, desc[UR6][R14.64] ;  /* 0x000000060e0a7981 */ /* 0x001ea4000c1f5900 */
[----:B--2---:R-:W-:-:S13]  /*1c20*/  ISETP.NE.AND P0, PT, R10, RZ, PT ;  /* 0x000000ff0a00720c */ /* 0x004fda0003f05270 */
[----:B------:R-:W-:Y:S05]  /*1c30*/  @!P0 BRA `(.L_x_20) ;  /* 0xfffffffc00ec8947 */ /* 0x000fea000383ffff */
[----:B------:R-:W-:Y:S05]  /*1c40*/  BSYNC B2 ;  /* 0x0000000000027941 */ /* 0x000fea0003800000 */
.L_x_19:
[----:B------:R-:W-:Y:S01]  /*1c50*/  BSSY.RECONVERGENT B2, `(.L_x_21) ;  /* 0x0000006000027945 */ /* 0x000fe20003800200 */
[C---:B------:R-:W-:Y:S02]  /*1c60*/  ISETP.GT.AND P0, PT, R10.reuse, -0x1, PT ;  /* 0xffffffff0a00780c */ /* 0x040fe40003f04270 */
[----:B------:R-:W-:Y:S01]  /*1c70*/  LOP3.LUT R10, R10, 0x3fffffff, RZ, 0xc0, !PT ;  /* 0x3fffffff0a0a7812 */ /* 0x000fe200078ec0ff */
[----:B------:R-:W-:Y:S05]  /*1c80*/  WARPSYNC.EXCLUSIVE R0 ;  /* 0x0000000000007348 */ /* 0x000fea0003a00000 */
[----:B------:R-:W-:-:S05]  /*1c90*/  IMAD.IADD R21, R10, 0x1, R21 ;  /* 0x000000010a157824 */ /* 0x000fca00078e0215 */
[----:B------:R-:W-:-:S07]  /*1ca0*/  VOTE.ANY R0, PT, P0 ;  /* 0x0000000000007806 */ /* 0x000fce00000e0100 */
[----:B------:R-:W-:Y:S05]  /*1cb0*/  BSYNC.RECONVERGENT B2 ;  /* 0x0000000000027941 */ /* 0x000fea0003800200 */
.L_x_21:
[----:B------:R-:W-:Y:S01]  /*1cc0*/  ISETP.GT.U32.AND P1, PT, R4, 0x1, PT ;  /* 0x000000010400780c */ /* 0x000fe20003f24070 */
[----:B------:R-:W-:-:S12]  /*1cd0*/  IMAD.MOV.U32 R4, RZ, RZ, R47 ;  /* 0x000000ffff047224 */ /* 0x000fd800078e002f */
[----:B------:R-:W-:Y:S05]  /*1ce0*/  @P0 BRA P1, `(.L_x_22) ;  /* 0xfffffffc00ac0947 */ /* 0x000fea000083ffff */
[----:B------:R-:W-:Y:S05]  /*1cf0*/  BSYNC B0 ;  /* 0x0000000000007941 */ /* 0x000fea0003800000 */
.L_x_18:
[----:B------:R1:W2:Y:S02]  /*1d00*/  LDS.64 R14, [R19+0x6600] ;  /* 0x00660000130e7984 */ /* 0x0002a40000000a00 */
.L_x_17:
[C---:B------:R-:W-:Y:S01]  /*1d10*/  IMAD.IADD R29, R21.reuse, 0x1, -R20 ;  /* 0x00000001151d7824 */ /* 0x040fe200078e0a14 */
[----:B------:R-:W-:-:S04]  /*1d20*/  LOP3.LUT R21, R21, 0x80000000, RZ, 0xfc, !PT ;  /* 0x8000000015157812 */ /* 0x000fc800078efcff */
[C---:B0-2---:R-:W-:Y:S01]  /*1d30*/  IADD3 R14, P0, PT, R29.reuse, R14, RZ ;  /* 0x0000000e1d0e7210 */ /* 0x045fe20007f1e0ff */
[----:B------:R0:W-:Y:S03]  /*1d40*/  STG.E.STRONG.SYS desc[UR6][R6.64], R21 ;  /* 0x0000001506007986 */ /* 0x0001e6000c115906 */
[----:B------:R-:W-:-:S05]  /*1d50*/  LEA.HI.X.SX32 R15, R29, R15, 0x1, P0 ;  /* 0x0000000f1d0f7211 */ /* 0x000fca00000f0eff */
[----:B------:R0:W-:Y:S04]  /*1d60*/  STS.64 [R19+0x6600], R14 ;  /* 0x0066000e13007388 */ /* 0x0001e80000000a00 */
.L_x_16:
[----:B------:R-:W-:Y:S05]  /*1d70*/  BSYNC B1 ;  /* 0x0000000000017941 */ /* 0x000fea0003800000 */
.L_x_15:
[----:B------:R-:W2:Y:S01]  /*1d80*/  LDC R0, c[0x0][0x3c0] ;  /* 0x0000f000ff007b82 */ /* 0x000ea20000000800 */
[----:B------:R-:W-:Y:S01]  /*1d90*/  IMAD.MOV.U32 R16, RZ, RZ, -0x1 ;  /* 0xffffffffff107424 */ /* 0x000fe200078e00ff */
[----:B------:R-:W-:Y:S01]  /*1da0*/  ISETP.GT.AND P0, PT, R13, -0x1, PT ;  /* 0xffffffff0d00780c */ /* 0x000fe20003f04270 */
[----:B------:R-:W-:Y:S01]  /*1db0*/  IMAD R23, R45, 0x8, R23 ;  /* 0x000000082d177824 */ /* 0x000fe200078e0217 */
[----:B------:R-:W-:Y:S02]  /*1dc0*/  ISETP.GT.AND P3, PT, R12, -0x1, PT ;  /* 0xffffffff0c00780c */ /* 0x000fe40003f64270 */
[----:B------:R-:W-:Y:S02]  /*1dd0*/  SEL R4, R16, 0x80000000, P0 ;  /* 0x8000000010047807 */ /* 0x000fe40000000000 */
[----:B0-----:R-:W0:Y:S01]  /*1de0*/  LDC.64 R6, c[0x0][0x390] ;  /* 0x0000e400ff067b82 */ /* 0x001e220000000a00 */
[----:B------:R-:W-:Y:S02]  /*1df0*/  ISETP.GT.AND P4, PT, R43, -0x1, PT ;  /* 0xffffffff2b00780c */ /* 0x000fe40003f84270 */
[----:B------:R-:W-:-:S02]  /*1e00*/  ISETP.GT.AND P2, PT, R24, -0x1, PT ;  /* 0xffffffff1800780c */ /* 0x000fc40003f44270 */
[----:B------:R-:W-:Y:S02]  /*1e10*/  LOP3.LUT R13, R4, R13, RZ, 0x3c, !PT ;  /* 0x0000000d040d7212 */ /* 0x000fe400078e3cff */
[C---:B------:R-:W-:Y:S02]  /*1e20*/  SEL R15, R16.reuse, 0x80000000, P3 ;  /* 0x80000000100f7807 */ /* 0x040fe40001800000 */
[C---:B------:R-:W-:Y:S02]  /*1e30*/  SEL R4, R16.reuse, 0x80000000, P4 ;  /* 0x8000000010047807 */ /* 0x040fe40002000000 */
[----:B------:R-:W-:Y:S02]  /*1e40*/  SEL R21, R16, 0x80000000, P2 ;  /* 0x8000000010157807 */ /* 0x000fe40001000000 */
[----:B------:R-:W-:Y:S02]  /*1e50*/  LOP3.LUT R12, R15, R12, RZ, 0x3c, !PT ;  /* 0x0000000c0f0c7212 */ /* 0x000fe400078e3cff */
[----:B------:R-:W-:-:S02]  /*1e60*/  LOP3.LUT R43, R4, R43, RZ, 0x3c, !PT ;  /* 0x0000002b042b7212 */ /* 0x000fc400078e3cff */
[----:B--2---:R-:W-:Y:S02]  /*1e70*/  ISETP.GE.AND P0, PT, R35, R0, PT ;  /* 0x000000002300720c */ /* 0x004fe40003f06270 */
[----:B------:R-:W-:Y:S02]  /*1e80*/  LOP3.LUT R24, R21, R24, RZ, 0x3c, !PT ;  /* 0x0000001815187212 */ /* 0x000fe400078e3cff */
[----:B0-----:R-:W-:-:S04]  /*1e90*/  ISETP.EQ.U32.AND P1, PT, R6, RZ, PT ;  /* 0x000000ff0600720c */ /* 0x001fc80003f22070 */
[----:B------:R-:W-:Y:S02]  /*1ea0*/  ISETP.EQ.OR.EX P0, PT, R7, RZ, !P0, P1 ;  /* 0x000000ff0700720c */ /* 0x000fe40004702710 */
[----:B------:R-:W-:Y:S02]  /*1eb0*/  ISETP.GT.AND P1, PT, R27, -0x1, PT ;  /* 0xffffffff1b00780c */ /* 0x000fe40003f24270 */
[----:B------:R-:W-:Y:S02]  /*1ec0*/  ISETP.GT.U32.OR P0, PT, R3, 0xff, P0 ;  /* 0x000000ff0300780c */ /* 0x000fe40000704470 */
[----:B------:R-:W-:-:S04]  /*1ed0*/  SEL R10, R16, 0x80000000, P1 ;  /* 0x80000000100a7807 */ /* 0x000fc80000800000 */
[----:B------:R-:W-:-:S07]  /*1ee0*/  LOP3.LUT R27, R10, R27, RZ, 0x3c, !PT ;  /* 0x0000001b0a1b7212 */ /* 0x000fce00078e3cff */
[----:B------:R-:W-:Y:S05]  /*1ef0*/  @P0 BRA `(.L_x_23) ;  /* 0x0000000000240947 */ /* 0x000fea0003800000 */
[----:B------:R-:W0:Y:S01]  /*1f00*/  LDS.64 R14, [R19+0x6600] ;  /* 0x00660000130e7984 */ /* 0x000e220000000a00 */
[C---:B------:R-:W-:Y:S02]  /*1f10*/  ISETP.GT.U32.AND P0, PT, R3.reuse, R45, PT ;  /* 0x0000002d0300720c */ /* 0x040fe40003f04070 */
[----:B------:R-:W-:Y:S02]  /*1f20*/  SHF.R.S32.HI R21, RZ, 0x1f, R20 ;  /* 0x0000001fff157819 */ /* 0x000fe40000011414 */
[----:B------:R-:W-:Y:S02]  /*1f30*/  SEL R29, RZ, 0x1980, !P0 ;  /* 0x00001980ff1d7807 */ /* 0x000fe40004000000 */
[----:B------:R-:W-:-:S04]  /*1f40*/  LEA R6, P2, R3, R6, 0x3 ;  /* 0x0000000603067211 */ /* 0x000fc800078418ff */
[----:B------:R-:W-:Y:S02]  /*1f50*/  LEA.HI.X R7, R3, R7, RZ, 0x3, P2 ;  /* 0x0000000703077211 */ /* 0x000fe400010f1cff */
[----:B0-----:R-:W-:-:S04]  /*1f60*/  IADD3 R20, P0, P1, R14, R29, R20 ;  /* 0x0000001d0e147210 */ /* 0x001fc8000791e014 */
[----:B------:R-:W-:-:S05]  /*1f70*/  IADD3.X R21, PT, PT, R15, RZ, R21, P0, P1 ;  /* 0x000000ff0f157210 */ /* 0x000fca00007e2415 */
[----:B------:R0:W-:Y:S04]  /*1f80*/  STG.E.64 desc[UR6][R6.64], R20 ;  /* 0x0000001406007986 */ /* 0x0001e8000c101b06 */
.L_x_23:
[----:B------:R-:W-:Y:S05]  /*1f90*/  WARPSYNC.ALL ;  /* 0x0000000000007948 */ /* 0x000fea0003800000 */
[----:B------:R-:W-:Y:S01]  /*1fa0*/  BAR.SYNC.DEFER_BLOCKING 0x0 ;  /* 0x0000000000007b1d */ /* 0x000fe20000010000 */
[----:B------:R-:W-:Y:S02]  /*1fb0*/  ISETP.GT.AND P0, PT, R25, -0x1, PT ;  /* 0xffffffff1900780c */ /* 0x000fe40003f04270 */
[----:B------:R-:W-:Y:S02]  /*1fc0*/  ISETP.GT.AND P1, PT, R17, -0x1, PT ;  /* 0xffffffff1100780c */ /* 0x000fe40003f24270 */
[----:B------:R-:W-:-:S02]  /*1fd0*/  SEL R4, R16, 0x80000000, P0 ;  /* 0x8000000010047807 */ /* 0x000fc40000000000 */
[----:B------:R-:W-:Y:S02]  /*1fe0*/  ISETP.GT.AND P0, PT, R39, -0x1, PT ;  /* 0xffffffff2700780c */ /* 0x000fe40003f04270 */
[----:B------:R-:W-:Y:S02]  /*1ff0*/  ISETP.GT.AND P2, PT, R41, -0x1, PT ;  /* 0xffffffff2900780c */ /* 0x000fe40003f44270 */
[----:B------:R-:W-:Y:S02]  /*2000*/  ISETP.GT.AND P3, PT, R36, -0x1, PT ;  /* 0xffffffff2400780c */ /* 0x000fe40003f64270 */
[----:B------:R-:W-:Y:S02]  /*2010*/  LOP3.LUT R25, R4, R25, RZ, 0x3c, !PT ;  /* 0x0000001904197212 */ /* 0x000fe400078e3cff */
[----:B------:R-:W-:Y:S02]  /*2020*/  SEL R4, R16, 0x80000000, P0 ;  /* 0x8000000010047807 */ /* 0x000fe40000000000 */
[----:B------:R-:W-:-:S02]  /*2030*/  ISETP.GT.AND P0, PT, R35, R0, PT ;  /* 0x000000002300720c */ /* 0x000fc40003f04270 */
[C---:B0-----:R-:W-:Y:S02]  /*2040*/  SEL R6, R16.reuse, 0x80000000, P1 ;  /* 0x8000000010067807 */ /* 0x041fe40000800000 */
[C---:B------:R-:W-:Y:S02]  /*2050*/  SEL R10, R16.reuse, 0x80000000, P2 ;  /* 0x80000000100a7807 */ /* 0x040fe40001000000 */
[----:B------:R-:W-:Y:S01]  /*2060*/  SEL R7, R16, 0x80000000, P3 ;  /* 0x8000000010077807 */ /* 0x000fe20001800000 */
[----:B------:R0:W2:Y:S01]  /*2070*/  LDS.64 R2, [R23+0x6600] ;  /* 0x0066000017027984 */ /* 0x0000a20000000a00 */
[----:B------:R-:W-:Y:S02]  /*2080*/  ISETP.GT.AND P1, PT, R34, -0x1, PT ;  /* 0xffffffff2200780c */ /* 0x000fe40003f24270 */
[----:B------:R-:W-:Y:S02]  /*2090*/  ISETP.GT.AND P2, PT, R37, -0x1, PT ;  /* 0xffffffff2500780c */ /* 0x000fe40003f44270 */
[----:B------:R-:W-:-:S02]  /*20a0*/  ISETP.GT.AND P3, PT, R32, -0x1, PT ;  /* 0xffffffff2000780c */ /* 0x000fc40003f64270 */
[----:B------:R-:W-:Y:S02]  /*20b0*/  LOP3.LUT R21, R6, R17, RZ, 0x3c, !PT ;  /* 0x0000001106157212 */ /* 0x000fe400078e3cff */
[----:B------:R-:W-:Y:S02]  /*20c0*/  LOP3.LUT R29, R7, R36, RZ, 0x3c, !PT ;  /* 0x00000024071d7212 */ /* 0x000fe400078e3cff */
[C---:B------:R-:W-:Y:S02]  /*20d0*/  SEL R7, R16.reuse, 0x80000000, P1 ;  /* 0x8000000010077807 */ /* 0x040fe40000800000 */
[C---:B------:R-:W-:Y:S02]  /*20e0*/  SEL R6, R16.reuse, 0x80000000, P2 ;  /* 0x8000000010067807 */ /* 0x040fe40001000000 */
[----:B------:R-:W-:Y:S02]  /*20f0*/  SEL R15, R16, 0x80000000, P3 ;  /* 0x80000000100f7807 */ /* 0x000fe40001800000 */
[----:B------:R-:W-:-:S02]  /*2100*/  ISETP.GT.AND P1, PT, R33, -0x1, PT ;  /* 0xffffffff2100780c */ /* 0x000fc40003f24270 */
[----:B------:R-:W-:Y:S02]  /*2110*/  ISETP.GT.AND P2, PT, R30, -0x1, PT ;  /* 0xffffffff1e00780c */ /* 0x000fe40003f44270 */
[----:B------:R-:W-:Y:S02]  /*2120*/  ISETP.GT.AND P3, PT, R31, -0x1, PT ;  /* 0xffffffff1f00780c */ /* 0x000fe40003f64270 */
[----:B------:R-:W-:Y:S02]  /*2130*/  ISETP.GT.AND P4, PT, R28, -0x1, PT ;  /* 0xffffffff1c00780c */ /* 0x000fe40003f84270 */
[----:B------:R-:W-:Y:S02]  /*2140*/  LOP3.LUT R39, R4, R39, RZ, 0x3c, !PT ;  /* 0x0000002704277212 */ /* 0x000fe400078e3cff */
[----:B0-----:R-:W-:Y:S02]  /*2150*/  LOP3.LUT R23, R7, R34, RZ, 0x3c, !PT ;  /* 0x0000002207177212 */ /* 0x001fe400078e3cff */
[----:B------:R-:W-:-:S02]  /*2160*/  LOP3.LUT R37, R6, R37, RZ, 0x3c, !PT ;  /* 0x0000002506257212 */ /* 0x000fc400078e3cff */
[----:B------:R-:W-:Y:S02]  /*2170*/  LOP3.LUT R45, R15, R32, RZ, 0x3c, !PT ;  /* 0x000000200f2d7212 */ /* 0x000fe400078e3cff */
[C---:B------:R-:W-:Y:S02]  /*2180*/  SEL R4, R16.reuse, 0x80000000, P1 ;  /* 0x8000000010047807 */ /* 0x040fe40000800000 */
[C---:B------:R-:W-:Y:S02]  /*2190*/  SEL R7, R16.reuse, 0x80000000, P2 ;  /* 0x8000000010077807 */ /* 0x040fe40001000000 */
[C---:B------:R-:W-:Y:S02]  /*21a0*/  SEL R6, R16.reuse, 0x80000000, P3 ;  /* 0x8000000010067807 */ /* 0x040fe40001800000 */
[----:B------:R-:W-:Y:S02]  /*21b0*/  SEL R15, R16, 0x80000000, P4 ;  /* 0x80000000100f7807 */ /* 0x000fe40002000000 */
[----:B------:R-:W-:-:S02]  /*21c0*/  LOP3.LUT R41, R10, R41, RZ, 0x3c, !PT ;  /* 0x000000290a297212 */ /* 0x000fc400078e3cff */
[----:B------:R-:W-:Y:S02]  /*21d0*/  LOP3.LUT R33, R4, R33, RZ, 0x3c, !PT ;  /* 0x0000002104217212 */ /* 0x000fe400078e3cff */
[----:B------:R-:W-:Y:S02]  /*21e0*/  LOP3.LUT R35, R7, R30, RZ, 0x3c, !PT ;  /* 0x0000001e07237212 */ /* 0x000fe400078e3cff */
[----:B------:R-:W-:Y:S02]  /*21f0*/  LOP3.LUT R31, R6, R31, RZ, 0x3c, !PT ;  /* 0x0000001f061f7212 */ /* 0x000fe400078e3cff */
[----:B------:R-:W-:Y:S01]  /*2200*/  LOP3.LUT R47, R15, R28, RZ, 0x3c, !PT ;  /* 0x0000001c0f2f7212 */ /* 0x000fe200078e3cff */
[----:B--2---:R-:W-:Y:S06]  /*2210*/  @P0 BRA `(.L_x_24) ;  /* 0x00000000005c0947 */ /* 0x004fec0003800000 */
[----:B------:R-:W0:Y:S01]  /*2220*/  LDCU.64 UR4, c[0x0][0x3a0] ;  /* 0x00007400ff0477ac */ /* 0x000e220008000a00 */
[----:B------:R-:W-:-:S05]  /*2230*/  IADD3 R4, P1, PT, R11, R2, RZ ;  /* 0x000000020b047210 */ /* 0x000fca0007f3e0ff */
[----:B------:R-:W-:Y:S01]  /*2240*/  IMAD.X R7, RZ, RZ, R3, P1 ;  /* 0x000000ffff077224 */ /* 0x000fe200008e0603 */
[----:B0-----:R-:W-:-:S04]  /*2250*/  LEA R2, P1, R4, UR4, 0x2 ;  /* 0x0000000404027c11 */ /* 0x001fc8000f8210ff */
[----:B------:R-:W-:-:S05]  /*2260*/  LEA.HI.X R3, R4, UR5, R7, 0x2, P1 ;  /* 0x0000000504037c11 */ /* 0x000fca00088f1407 */
[----:B------:R0:W-:Y:S04]  /*2270*/  STG.E desc[UR6][R2.64], R13 ;  /* 0x0000000d02007986 */ /* 0x0001e8000c101906 */
        /* <DEDUP_REMOVED lines=15> */
[----:B------:R0:W-:Y:S01]  /*2370*/  STG.E desc[UR6][R2.64+0x800], R47 ;  /* 0x0008002f02007986 */ /* 0x0001e2000c101906 */
[----:B------:R-:W-:Y:S05]  /*2380*/  BRA `(.L_x_25) ;  /* 0x0000000000e07947 */ /* 0x000fea0003800000 */
.L_x_24:
[----:B------:R-:W0:Y:S01]  /*2390*/  LDCU.64 UR4, c[0x0][0x3a0] ;  /* 0x00007400ff0477ac */ /* 0x000e220008000a00 */
[----:B------:R-:W-:Y:S01]  /*23a0*/  IMAD R6, R5, -0x1980, R0 ;  /* 0xffffe68005067824 */ /* 0x000fe200078e0200 */
[C---:B------:R-:W-:Y:S01]  /*23b0*/  IADD3 R4, P1, PT, R11.reuse, R2, RZ ;  /* 0x000000020b047210 */ /* 0x040fe20007f3e0ff */
[C---:B------:R-:W-:Y:S02]  /*23c0*/  VIADD R15, R11.reuse, 0x20 ;  /* 0x000000200b0f7836 */ /* 0x040fe40000000000 */
[C---:B------:R-:W-:Y:S01]  /*23d0*/  VIADD R17, R11.reuse, 0x40 ;  /* 0x000000400b117836 */ /* 0x040fe20000000000 */
[-C--:B------:R-:W-:Y:S01]  /*23e0*/  ISETP.GE.AND P5, PT, R11, R6.reuse, PT ;  /* 0x000000060b00720c */ /* 0x080fe20003fa6270 */
[----:B------:R-:W-:Y:S01]  /*23f0*/  IMAD.X R7, RZ, RZ, R3, P1 ;  /* 0x000000ffff077224 */ /* 0x000fe200008e0603 */
[-C--:B------:R-:W-:Y:S01]  /*2400*/  ISETP.GE.AND P4, PT, R15, R6.reuse, PT ;  /* 0x000000060f00720c */ /* 0x080fe20003f86270 */
[----:B------:R-:W-:Y:S01]  /*2410*/  VIADD R15, R11, 0x60 ;  /* 0x000000600b0f7836 */ /* 0x000fe20000000000 */
[----:B------:R-:W-:Y:S01]  /*2420*/  ISETP.GE.AND P3, PT, R17, R6, PT ;  /* 0x000000061100720c */ /* 0x000fe20003f66270 */
[----:B------:R-:W-:-:S02]  /*2430*/  VIADD R17, R11, 0x80 ;  /* 0x000000800b117836 */ /* 0x000fc40000000000 */
[----:B-1----:R-:W-:Y:S01]  /*2440*/  VIADD R19, R11, 0xa0 ;  /* 0x000000a00b137836 */ /* 0x002fe20000000000 */
[-C--:B------:R-:W-:Y:S01]  /*2450*/  ISETP.GE.AND P2, PT, R15, R6.reuse, PT ;  /* 0x000000060f00720c */ /* 0x080fe20003f46270 */
[----:B------:R-:W-:Y:S01]  /*2460*/  VIADD R15, R11, 0xc0 ;  /* 0x000000c00b0f7836 */ /* 0x000fe20000000000 */
[C---:B0-----:R-:W-:Y:S02]  /*2470*/  LEA R2, P1, R4.reuse, UR4, 0x2 ;  /* 0x0000000404027c11 */ /* 0x041fe4000f8210ff */
[-C--:B------:R-:W-:Y:S02]  /*2480*/  ISETP.GE.AND P6, PT, R19, R6.reuse, PT ;  /* 0x000000061300720c */ /* 0x080fe40003fc6270 */
[----:B------:R-:W-:Y:S02]  /*2490*/  LEA.HI.X R3, R4, UR5, R7, 0x2, P1 ;  /* 0x0000000504037c11 */ /* 0x000fe400088f1407 */
[----:B------:R-:W-:Y:S01]  /*24a0*/  ISETP.GE.AND P1, PT, R17, R6, PT ;  /* 0x000000061100720c */ /* 0x000fe20003f26270 */
[----:B------:R-:W-:-:S02]  /*24b0*/  VIADD R17, R11, 0xe0 ;  /* 0x000000e00b117836 */ /* 0x000fc40000000000 */
[----:B------:R0:W-:Y:S01]  /*24c0*/  @!P5 STG.E desc[UR6][R2.64], R13 ;  /* 0x0000000d0200d986 */ /* 0x0001e2000c101906 */
[-C--:B------:R-:W-:Y:S01]  /*24d0*/  ISETP.GE.AND P5, PT, R15, R6.reuse, PT ;  /* 0x000000060f00720c */ /* 0x080fe20003fa6270 */
[----:B------:R-:W-:Y:S02]  /*24e0*/  VIADD R15, R11, 0x100 ;  /* 0x000001000b0f7836 */ /* 0x000fe40000000000 */
[----:B------:R1:W-:Y:S03]  /*24f0*/  @!P3 STG.E desc[UR6][R2.64+0x100], R43 ;  /* 0x0001002b0200b986 */ /* 0x0003e6000c101906 */
[-C--:B------:R-:W-:Y:S01]  /*2500*/  ISETP.GE.AND P3, PT, R15, R6.reuse, PT ;  /* 0x000000060f00720c */ /* 0x080fe20003f66270 */
[----:B------:R-:W-:Y:S01]  /*2510*/  VIADD R15, R11, 0x140 ;  /* 0x000001400b0f7836 */ /* 0x000fe20000000000 */
[----:B------:R1:W-:Y:S01]  /*2520*/  @!P4 STG.E desc[UR6][R2.64+0x80], R12 ;  /* 0x0000800c0200c986 */ /* 0x0003e2000c101906 */
[----:B------:R-:W-:Y:S01]  /*2530*/  ISETP.GE.AND P4, PT, R17, R6, PT ;  /* 0x000000061100720c */ /* 0x000fe20003f86270 */
[----:B------:R-:W-:-:S02]  /*2540*/  VIADD R17, R11, 0x120 ;  /* 0x000001200b117836 */ /* 0x000fc40000000000 */
[----:B------:R1:W-:Y:S01]  /*2550*/  @!P1 STG.E desc[UR6][R2.64+0x200], R27 ;  /* 0x0002001b02009986 */ /* 0x0003e2000c101906 */
[-C--:B------:R-:W-:Y:S01]  /*2560*/  ISETP.GE.AND P1, PT, R15, R6.reuse, PT ;  /* 0x000000060f00720c */ /* 0x080fe20003f26270 */
[C---:B0-----:R-:W-:Y:S02]  /*2570*/  VIADD R13, R11.reuse, 0x160 ;  /* 0x000001600b0d7836 */ /* 0x041fe40000000000 */
[----:B------:R-:W-:Y:S01]  /*2580*/  VIADD R15, R11, 0x180 ;  /* 0x000001800b0f7836 */ /* 0x000fe20000000000 */
[----:B------:R1:W-:Y:S01]  /*2590*/  @!P2 STG.E desc[UR6][R2.64+0x180], R24 ;  /* 0x000180180200a986 */ /* 0x0003e2000c101906 */
[----:B------:R-:W-:-:S03]  /*25a0*/  ISETP.GE.AND P2, PT, R17, R6, PT ;  /* 0x000000061100720c */ /* 0x000fc60003f46270 */
[----:B------:R1:W-:Y:S01]  /*25b0*/  @!P6 STG.E desc[UR6][R2.64+0x280], R25 ;  /* 0x000280190200e986 */ /* 0x0003e2000c101906 */
[-C--:B------:R-:W-:Y:S01]  /*25c0*/  ISETP.GE.AND P6, PT, R13, R6.reuse, PT ;  /* 0x000000060d00720c */ /* 0x080fe20003fc6270 */
[----:B------:R-:W-:Y:S02]  /*25d0*/  VIADD R13, R11, 0x1a0 ;  /* 0x000001a00b0d7836 */ /* 0x000fe40000000000 */
[----:B------:R1:W-:Y:S01]  /*25e0*/  @!P5 STG.E desc[UR6][R2.64+0x300], R21 ;  /* 0x000300150200d986 */ /* 0x0003e2000c101906 */
[-C--:B------:R-:W-:Y:S01]  /*25f0*/  ISETP.GE.AND P5, PT, R15, R6.reuse, PT ;  /* 0x000000060f00720c */ /* 0x080fe20003fa6270 */
[----:B------:R-:W-:Y:S02]  /*2600*/  VIADD R15, R11, 0x1c0 ;  /* 0x000001c00b0f7836 */ /* 0x000fe40000000000 */
[----:B------:R1:W-:Y:S01]  /*2610*/  @!P4 STG.E desc[UR6][R2.64+0x380], R41 ;  /* 0x000380290200c986 */ /* 0x0003e2000c101906 */
[----:B------:R-:W-:Y:S01]  /*2620*/  ISETP.GE.AND P4, PT, R13, R6, PT ;  /* 0x000000060d00720c */ /* 0x000fe20003f86270 */
[----:B------:R-:W-:-:S02]  /*2630*/  VIADD R13, R11, 0x1e0 ;  /* 0x000001e00b0d7836 */ /* 0x000fc40000000000 */
[----:B------:R1:W-:Y:S01]  /*2640*/  @!P3 STG.E desc[UR6][R2.64+0x400], R29 ;  /* 0x0004001d0200b986 */ /* 0x0003e2000c101906 */
[-C--:B------:R-:W-:Y:S01]  /*2650*/  ISETP.GE.AND P3, PT, R15, R6.reuse, PT ;  /* 0x000000060f00720c */ /* 0x080fe20003f66270 */
[----:B------:R-:W-:Y:S02]  /*2660*/  VIADD R15, R11, 0x200 ;  /* 0x000002000b0f7836 */ /* 0x000fe40000000000 */
[----:B------:R1:W-:Y:S01]  /*2670*/  @!P2 STG.E desc[UR6][R2.64+0x480], R39 ;  /* 0x000480270200a986 */ /* 0x0003e2000c101906 */
[----:B------:R-:W-:-:S03]  /*2680*/  ISETP.GE.AND P2, PT, R13, R6, PT ;  /* 0x000000060d00720c */ /* 0x000fc60003f46270 */
[----:B------:R1:W-:Y:S01]  /*2690*/  @!P1 STG.E desc[UR6][R2.64+0x500], R23 ;  /* 0x0005001702009986 */ /* 0x0003e2000c101906 */
[----:B------:R-:W-:-:S03]  /*26a0*/  ISETP.GE.AND P1, PT, R15, R6, PT ;  /* 0x000000060f00720c */ /* 0x000fc60003f26270 */
[----:B------:R1:W-:Y:S04]  /*26b0*/  @!P6 STG.E desc[UR6][R2.64+0x580], R37 ;  /* 0x000580250200e986 */ /* 0x0003e8000c101906 */
[----:B------:R1:W-:Y:S04]  /*26c0*/  @!P5 STG.E desc[UR6][R2.64+0x600], R45 ;  /* 0x0006002d0200d986 */ /* 0x0003e8000c101906 */
[----:B------:R1:W-:Y:S04]  /*26d0*/  @!P4 STG.E desc[UR6][R2.64+0x680], R33 ;  /* 0x000680210200c986 */ /* 0x0003e8000c101906 */
[----:B------:R1:W-:Y:S04]  /*26e0*/  @!P3 STG.E desc[UR6][R2.64+0x700], R35 ;  /* 0x000700230200b986 */ /* 0x0003e8000c101906 */
[----:B------:R1:W-:Y:S04]  /*26f0*/  @!P2 STG.E desc[UR6][R2.64+0x780], R31 ;  /* 0x0007801f0200a986 */ /* 0x0003e8000c101906 */
[----:B------:R1:W-:Y:S02]  /*2700*/  @!P1 STG.E desc[UR6][R2.64+0x800], R47 ;  /* 0x0008002f02009986 */ /* 0x0003e4000c101906 */
.L_x_25:
[----:B------:R-:W-:Y:S05]  /*2710*/  @P0 BRA `(.L_x_26) ;  /* 0x0000000000480947 */ /* 0x000fea0003800000 */
[----:B0-----:R0:W5:Y:S04]  /*2720*/  LDG.E R13, desc[UR6][R8.64] ;  /* 0x00000006080d7981 */ /* 0x001168000c1e1900 */
[----:B------:R0:W5:Y:S04]  /*2730*/  LDG.E R15, desc[UR6][R8.64+0x80] ;  /* 0x00008006080f7981 */ /* 0x000168000c1e1900 */
[----:B------:R0:W5:Y:S04]  /*2740*/  LDG.E R17, desc[UR6][R8.64+0x100] ;  /* 0x0001000608117981 */ /* 0x000168000c1e1900 */
[----:B-1----:R0:W5:Y:S04]  /*2750*/  LDG.E R19, desc[UR6][R8.64+0x180] ;  /* 0x0001800608137981 */ /* 0x002168000c1e1900 */
        /* <DEDUP_REMOVED lines=14> */
.L_x_26:
[----:B------:R-:W-:Y:S02]  /*2840*/  IMAD.IADD R18, R0, 0x1, -R18 ;  /* 0x0000000100127824 */ /* 0x000fe400078e0a12 */
[C---:B01----:R-:W-:Y:S02]  /*2850*/  VIADD R3, R11.reuse, 0x20 ;  /* 0x000000200b037836 */ /* 0x043fe40000000000 */
[C---:B------:R-:W-:Y:S01]  /*2860*/  VIADD R47, R11.reuse, 0x40 ;  /* 0x000000400b2f7836 */ /* 0x040fe20000000000 */
[CC--:B------:R-:W-:Y:S01]  /*2870*/  ISETP.GE.AND P5, PT, R11.reuse, R18.reuse, PT ;  /* 0x000000120b00720c */ /* 0x0c0fe20003fa6270 */
[----:B------:R-:W-:Y:S01]  /*2880*/  VIADD R49, R11, 0x80 ;  /* 0x000000800b317836 */ /* 0x000fe20000000000 */
[-C--:B------:R-:W-:Y:S01]  /*2890*/  ISETP.GE.AND P4, PT, R3, R18.reuse, PT ;  /* 0x000000120300720c */ /* 0x080fe20003f86270 */
[----:B------:R-:W-:Y:S01]  /*28a0*/  VIADD R3, R11, 0x60 ;  /* 0x000000600b037836 */ /* 0x000fe20000000000 */
[-C--:B------:R-:W-:Y:S01]  /*28b0*/  ISETP.GE.AND P3, PT, R47, R18.reuse, PT ;  /* 0x000000122f00720c */ /* 0x080fe20003f66270 */
[----:B------:R-:W-:Y:S01]  /*28c0*/  VIADD R47, R11, 0xa0 ;  /* 0x000000a00b2f7836 */ /* 0x000fe20000000000 */
[----:B------:R-:W-:-:S02]  /*28d0*/  ISETP.GE.AND P1, PT, R49, R18, PT ;  /* 0x000000123100720c */ /* 0x000fc40003f26270 */
[-C--:B------:R-:W-:Y:S01]  /*28e0*/  ISETP.GE.AND P2, PT, R3, R18.reuse, PT ;  /* 0x000000120300720c */ /* 0x080fe20003f46270 */
[----:B------:R-:W-:Y:S01]  /*28f0*/  VIADD R3, R11, 0xc0 ;  /* 0x000000c00b037836 */ /* 0x000fe20000000000 */
[-C--:B------:R-:W-:Y:S01]  /*2900*/  ISETP.GE.AND P6, PT, R47, R18.reuse, PT ;  /* 0x000000122f00720c */ /* 0x080fe20003fc6270 */
[----:B------:R-:W-:Y:S02]  /*2910*/  VIADD R47, R11, 0xe0 ;  /* 0x000000e00b2f7836 */ /* 0x000fe40000000000 */
[----:B------:R1:W5:Y:S01]  /*2920*/  @!P5 LDG.E R13, desc[UR6][R8.64] ;  /* 0x00000006080dd981 */ /* 0x000362000c1e1900 */
[-C--:B------:R-:W-:Y:S01]  /*2930*/  ISETP.GE.AND P5, PT, R3, R18.reuse, PT ;  /* 0x000000120300720c */ /* 0x080fe20003fa6270 */
[----:B------:R-:W-:Y:S02]  /*2940*/  VIADD R3, R11, 0x100 ;  /* 0x000001000b037836 */ /* 0x000fe40000000000 */
[----:B------:R1:W5:Y:S01]  /*2950*/  @!P4 LDG.E R15, desc[UR6][R8.64+0x80] ;  /* 0x00008006080fc981 */ /* 0x000362000c1e1900 */
[----:B------:R-:W-:Y:S01]  /*2960*/  ISETP.GE.AND P4, PT, R47, R18, PT ;  /* 0x000000122f00720c */ /* 0x000fe20003f86270 */
[----:B------:R-:W-:-:S02]  /*2970*/  VIADD R47, R11, 0x120 ;  /* 0x000001200b2f7836 */ /* 0x000fc40000000000 */
[----:B------:R1:W5:Y:S01]  /*2980*/  @!P3 LDG.E R17, desc[UR6][R8.64+0x100] ;  /* 0x000100060811b981 */ /* 0x000362000c1e1900 */
        /* <DEDUP_REMOVED lines=21> */
[----:B------:R-:W-:-:S03]  /*2ae0*/  ISETP.GE.AND P2, PT, R47, R18, PT ;  /* 0x000000122f00720c */ /* 0x000fc60003f46270 */
[----:B------:R1:W5:Y:S01]  /*2af0*/  @!P1 LDG.E R33, desc[UR6][R8.64+0x500] ;  /* 0x0005000608219981 */ /* 0x000362000c1e1900 */
[----:B------:R-:W-:-:S03]  /*2b00*/  ISETP.GE.AND P1, PT, R3, R18, PT ;  /* 0x000000120300720c */ /* 0x000fc60003f26270 */
[----:B------:R1:W5:Y:S04]  /*2b10*/  @!P6 LDG.E R35, desc[UR6][R8.64+0x580] ;  /* 0x000580060823e981 */ /* 0x000368000c1e1900 */
[----:B------:R1:W5:Y:S04]  /*2b20*/  @!P5 LDG.E R37, desc[UR6][R8.64+0x600] ;  /* 0x000600060825d981 */ /* 0x000368000c1e1900 */
[----:B------:R1:W5:Y:S04]  /*2b30*/  @!P4 LDG.E R39, desc[UR6][R8.64+0x680] ;  /* 0x000680060827c981 */ /* 0x000368000c1e1900 */
[----:B------:R1:W5:Y:S04]  /*2b40*/  @!P3 LDG.E R41, desc[UR6][R8.64+0x700] ;  /* 0x000700060829b981 */ /* 0x000368000c1e1900 */
[----:B------:R1:W5:Y:S04]  /*2b50*/  @!P2 LDG.E R43, desc[UR6][R8.64+0x780] ;  /* 0x00078006082ba981 */ /* 0x000368000c1e1900 */
[----:B------:R1:W5:Y:S02]  /*2b60*/  @!P1 LDG.E R45, desc[UR6][R8.64+0x800] ;  /* 0x00080006082d9981 */ /* 0x000364000c1e1900 */
.L_x_27:
[----:B------:R-:W-:Y:S05]  /*2b70*/  @P0 BRA `(.L_x_28) ;  /* 0x0000000000540947 */ /* 0x000fea0003800000 */
[----:B------:R-:W2:Y:S02]  /*2b80*/  LDCU.64 UR4, c[0x0][0x3b0] ;  /* 0x00007600ff0477ac */ /* 0x000ea40008000a00 */
[----:B--2---:R-:W-:-:S04]  /*2b90*/  LEA R2, P0, R4, UR4, 0x2 ;  /* 0x0000000404027c11 */ /* 0x004fc8000f8010ff */
[----:B------:R-:W-:-:S05]  /*2ba0*/  LEA.HI.X R3, R4, UR5, R7, 0x2, P0 ;  /* 0x0000000504037c11 */ /* 0x000fca00080f1407 */
[----:B-----5:R-:W-:Y:S04]  /*2bb0*/  STG.E desc[UR6][R2.64], R13 ;  /* 0x0000000d02007986 */ /* 0x020fe8000c101906 */
[----:B------:R-:W-:Y:S04]  /*2bc0*/  STG.E desc[UR6][R2.64+0x80], R15 ;  /* 0x0000800f02007986 */ /* 0x000fe8000c101906 */
        /* <DEDUP_REMOVED lines=14> */
[----:B------:R-:W-:Y:S01]  /*2cb0*/  STG.E desc[UR6][R2.64+0x800], R45 ;  /* 0x0008002d02007986 */ /* 0x000fe2000c101906 */
[----:B------:R-:W-:Y:S05]  /*2cc0*/  EXIT ;  /* 0x000000000000794d */ /* 0x000fea0003800000 */
.L_x_28:
[----:B------:R-:W2:Y:S01]  /*2cd0*/  LDCU.64 UR4, c[0x0][0x3b0] ;  /* 0x00007600ff0477ac */ /* 0x000ea20008000a00 */
[----:B------:R-:W-:Y:S02]  /*2ce0*/  IMAD R0, R5, -0x1980, R0 ;  /* 0xffffe68005007824 */ /* 0x000fe400078e0200 */
[C---:B------:R-:W-:Y:S02]  /*2cf0*/  VIADD R5, R11.reuse, 0x40 ;  /* 0x000000400b057836 */ /* 0x040fe40000000000 */
[C---:B------:R-:W-:Y:S01]  /*2d00*/  VIADD R3, R11.reuse, 0x20 ;  /* 0x000000200b037836 */ /* 0x040fe20000000000 */
[CC--:B------:R-:W-:Y:S01]  /*2d10*/  ISETP.GE.AND P3, PT, R11.reuse, R0.reuse, PT ;  /* 0x000000000b00720c */ /* 0x0c0fe20003f66270 */
[----:B01----:R-:W-:Y:S01]  /*2d20*/  VIADD R9, R11, 0x60 ;  /* 0x000000600b097836 */ /* 0x003fe20000000000 */
[-C--:B------:R-:W-:Y:S01]  /*2d30*/  ISETP.GE.AND P1, PT, R5, R0.reuse, PT ;  /* 0x000000000500720c */ /* 0x080fe20003f26270 */
[----:B------:R-:W-:Y:S01]  /*2d40*/  VIADD R5, R11, 0x80 ;  /* 0x000000800b057836 */ /* 0x000fe20000000000 */
[-C--:B------:R-:W-:Y:S01]  /*2d50*/  ISETP.GE.AND P2, PT, R3, R0.reuse, PT ;  /* 0x000000000300720c */ /* 0x080fe20003f46270 */
[----:B------:R-:W-:Y:S01]  /*2d60*/  VIADD R47, R11, 0xc0 ;  /* 0x000000c00b2f7836 */ /* 0x000fe20000000000 */
[-C--:B------:R-:W-:Y:S01]  /*2d70*/  ISETP.GE.AND P0, PT, R9, R0.reuse, PT ;  /* 0x000000000900720c */ /* 0x080fe20003f06270 */
[----:B------:R-:W-:Y:S01]  /*2d80*/  VIADD R9, R11, 0xa0 ;  /* 0x000000a00b097836 */ /* 0x000fe20000000000 */
[----:B------:R-:W-:Y:S01]  /*2d90*/  ISETP.GE.AND P6, PT, R5, R0, PT ;  /* 0x000000000500720c */ /* 0x000fe20003fc6270 */
[----:B------:R-:W-:Y:S01]  /*2da0*/  VIADD R5, R11, 0xe0 ;  /* 0x000000e00b057836 */ /* 0x000fe20000000000 */
[----:B--2---:R-:W-:-:S02]  /*2db0*/  LEA R2, P4, R4, UR4, 0x2 ;  /* 0x0000000404027c11 */ /* 0x004fc4000f8810ff */
[-C--:B------:R-:W-:Y:S02]  /*2dc0*/  ISETP.GE.AND P5, PT, R9, R0.reuse, PT ;  /* 0x000000000900720c */ /* 0x080fe40003fa6270 */
[----:B------:R-:W-:Y:S01]  /*2dd0*/  LEA.HI.X R3, R4, UR5, R7, 0x2, P4 ;  /* 0x0000000504037c11 */ /* 0x000fe2000a0f1407 */
[----:B------:R-:W-:Y:S01]  /*2de0*/  VIADD R7, R11, 0x100 ;  /* 0x000001000b077836 */ /* 0x000fe20000000000 */
[----:B------:R-:W-:-:S03]  /*2df0*/  ISETP.GE.AND P4, PT, R47, R0, PT ;  /* 0x000000002f00720c */ /* 0x000fc60003f86270 */
[----:B-----5:R0:W-:Y:S01]  /*2e00*/  @!P3 STG.E desc[UR6][R2.64], R13 ;  /* 0x0000000d0200b986 */ /* 0x0201e2000c101906 */
        /* <DEDUP_REMOVED lines=19> */
[C---:B------:R-:W-:Y:S02]  /*2f40*/  VIADD R5, R11.reuse, 0x1e0 ;  /* 0x000001e00b057836 */ /* 0x040fe40000000000 */
[----:B------:R-:W-:Y:S01]  /*2f50*/  VIADD R11, R11, 0x200 ;  /* 0x000002000b0b7836 */ /* 0x000fe20000000000 */
[----:B------:R0:W-:Y:S01]  /*2f60*/  @!P3 STG.E desc[UR6][R2.64+0x380], R27 ;  /* 0x0003801b0200b986 */ /* 0x0001e2000c101906 */
[----:B------:R-:W-:-:S03]  /*2f70*/  ISETP.GE.AND P3, PT, R7, R0, PT ;  /* 0x000000000700720c */ /* 0x000fc60003f66270 */
        /* <DEDUP_REMOVED lines=9> */
[----:B------:R0:W-:Y:S01]  /*3010*/  @!P2 STG.E desc[UR6][R2.64+0x780], R43 ;  /* 0x0007802b0200a986 */ /* 0x0001e2000c101906 */
[----:B------:R-:W-:Y:S05]  /*3020*/  @P1 EXIT ;  /* 0x000000000000194d */ /* 0x000fea0003800000 */
[----:B------:R-:W-:Y:S01]  /*3030*/  STG.E desc[UR6][R2.64+0x800], R45 ;  /* 0x0008002d02007986 */ /* 0x000fe2000c101906 */
[----:B------:R-:W-:Y:S05]  /*3040*/  EXIT ;  /* 0x000000000000794d */ /* 0x000fea0003800000 */
.L_x_14:
[----:B------:R-:W-:Y:S01]  /*3050*/  IMAD.MOV.U32 R2, RZ, RZ, RZ ;  /* 0x000000ffff027224 */ /* 0x000fe200078e00ff */
[C---:B------:R-:W-:Y:S01]  /*3060*/  ISETP.GT.U32.AND P0, PT, R3.reuse, 0x1f, PT ;  /* 0x0000001f0300780c */ /* 0x040fe20003f04070 */
[----:B------:R-:W-:Y:S05]  /*3070*/  WARPSYNC.ALL ;  /* 0x0000000000007948 */ /* 0x000fea0003800000 */
[----:B------:R-:W-:-:S04]  /*3080*/  IMAD.HI.U32 R6, R3, 0x15555556, R2 ;  /* 0x1555555603067827 */ /* 0x000fc800078e0002 */
[----:B------:R-:W-:-:S05]  /*3090*/  IMAD R35, R6, 0x4, R23 ;  /* 0x0000000406237824 */ /* 0x000fca00078e0217 */
[----:B------:R0:W-:Y:S01]  /*30a0*/  STS [R35+0x3410], R20 ;  /* 0x0034101423007388 */ /* 0x0001e20000000800 */
[----:B------:R-:W-:Y:S06]  /*30b0*/  BAR.SYNC.DEFER_BLOCKING 0x0 ;  /* 0x0000000000007b1d */ /* 0x000fec0000010000 */
[----:B------:R-:W-:Y:S05]  /*30c0*/  @P0 BRA `(.L_x_29) ;  /* 0x0000000000dc0947 */ /* 0x000fea0003800000 */
[----:B------:R-:W-:Y:S01]  /*30d0*/  IMAD R6, R3, 0x34, R23 ;  /* 0x0000003403067824 */ /* 0x000fe200078e0217 */
[----:B------:R-:W-:-:S04]  /*30e0*/  UMOV UR4, 0xffffffff ;  /* 0xffffffff00047882 */ /* 0x000fc80000000000 */
[----:B------:R-:W-:Y:S04]  /*30f0*/  LDS R55, [R6+0x3410] ;  /* 0x0034100006377984 */ /* 0x000fe80000000800 */
[----:B------:R-:W-:Y:S04]  /*3100*/  LDS R64, [R6+0x3414] ;  /* 0x0034140006407984 */ /* 0x000fe80000000800 */
[----:B------:R-:W1:Y:S04]  /*3110*/  LDS R53, [R6+0x3418] ;  /* 0x0034180006357984 */ /* 0x000e680000000800 */
[----:B------:R-:W-:Y:S04]  /*3120*/  LDS R62, [R6+0x341c] ;  /* 0x00341c00063e7984 */ /* 0x000fe80000000800 */
[----:B------:R-:W2:Y:S04]  /*3130*/  LDS R51, [R6+0x3420] ;  /* 0x0034200006337984 */ /* 0x000ea80000000800 */
[----:B------:R-:W-:Y:S04]  /*3140*/  LDS R60, [R6+0x3424] ;  /* 0x00342400063c7984 */ /* 0x000fe80000000800 */
[----:B------:R-:W3:Y:S04]  /*3150*/  LDS R49, [R6+0x3428] ;  /* 0x0034280006317984 */ /* 0x000ee80000000800 */
[----:B------:R-:W-:Y:S04]  /*3160*/  LDS R56, [R6+0x342c] ;  /* 0x00342c0006387984 */ /* 0x000fe80000000800 */
[----:B------:R-:W4:Y:S04]  /*3170*/  LDS R47, [R6+0x3430] ;  /* 0x00343000062f7984 */ /* 0x000f280000000800 */
[----:B------:R-:W-:Y:S04]  /*3180*/  LDS R50, [R6+0x3434] ;  /* 0x0034340006327984 */ /* 0x000fe80000000800 */
[----:B------:R-:W5:Y:S04]  /*3190*/  LDS R7, [R6+0x3438] ;  /* 0x0034380006077984 */ /* 0x000f680000000800 */
[----:B------:R-:W0:Y:S01]  /*31a0*/  LDS R57, [R6+0x343c] ;  /* 0x00343c0006397984 */ /* 0x000e220000000800 */
[----:B-1----:R-:W-:-:S04]  /*31b0*/  IADD3 R59, PT, PT, R53, R64, R55 ;  /* 0x00000040353b7210 */ /* 0x002fc80007ffe037 */
[----:B--2---:R-:W-:-:S04]  /*31c0*/  IADD3 R59, PT, PT, R51, R59, R62 ;  /* 0x0000003b333b7210 */ /* 0x004fc80007ffe03e */
[----:B---3--:R-:W-:-:S04]  /*31d0*/  IADD3 R59, PT, PT, R49, R59, R60 ;  /* 0x0000003b313b7210 */ /* 0x008fc80007ffe03c */
[----:B----4-:R-:W-:-:S04]  /*31e0*/  IADD3 R59, PT, PT, R47, R59, R56 ;  /* 0x0000003b2f3b7210 */ /* 0x010fc80007ffe038 */
[----:B-----5:R-:W-:-:S05]  /*31f0*/  IADD3 R66, PT, PT, R7, R59, R50 ;  /* 0x0000003b07427210 */ /* 0x020fca0007ffe032 */
[----:B0-----:R-:W-:Y:S01]  /*3200*/  IMAD.IADD R57, R57, 0x1, R66 ;  /* 0x0000000139397824 */ /* 0x001fe200078e0242 */
[----:B------:R-:W-:Y:S06]  /*3210*/  BRA.DIV UR4, `(.L_x_30) ;  /* 0x0000008204847947 */ /* 0x000fec000b800000 */
[----:B------:R-:W0:Y:S02]  /*3220*/  SHFL.UP P0, R66, R57, 0x1, RZ ;  /* 0x0420000039427989 */ /* 0x000e2400000000ff */
[----:B0-----:R-:W-:-:S05]  /*3230*/  @P0 IMAD.IADD R66, R57, 0x1, R66 ;  /* 0x0000000139420824 */ /* 0x001fca00078e0242 */
[----:B------:R-:W0:Y:S02]  /*3240*/  SHFL.UP P0, R59, R66, 0x2, RZ ;  /* 0x04400000423b7989 */ /* 0x000e2400000000ff */
[----:B0-----:R-:W-:-:S05]  /*3250*/  @P0 IMAD.IADD R59, R66, 0x1, R59 ;  /* 0x00000001423b0824 */ /* 0x001fca00078e023b */
[----:B------:R-:W0:Y:S02]  /*3260*/  SHFL.UP P0, R68, R59, 0x4, RZ ;  /* 0x048000003b447989 */ /* 0x000e2400000000ff */
[----:B0-----:R-:W-:-:S05]  /*3270*/  @P0 IMAD.IADD R68, R59, 0x1, R68 ;  /* 0x000000013b440824 */ /* 0x001fca00078e0244 */
[----:B------:R-:W0:Y:S02]  /*3280*/  SHFL.UP P0, R61, R68, 0x8, RZ ;  /* 0x05000000443d7989 */ /* 0x000e2400000000ff */
[----:B0-----:R-:W-:-:S05]  /*3290*/  @P0 IMAD.IADD R61, R68, 0x1, R61 ;  /* 0x00000001443d0824 */ /* 0x001fca00078e023d */
[----:B------:R0:W1:Y:S02]  /*32a0*/  SHFL.UP P0, R70, R61, 0x10, RZ ;  /* 0x060000003d467989 */ /* 0x00006400000000ff */
.L_x_120:
[----:B-1----:R-:W-:-:S04]  /*32b0*/  @P0 IMAD.IADD R70, R61, 0x1, R70 ;  /* 0x000000013d460824 */ /* 0x002fc800078e0246 */
[----:B------:R-:W-:-:S04]  /*32c0*/  IMAD.IADD R57, R70, 0x1, -R57 ;  /* 0x0000000146397824 */ /* 0x000fc800078e0a39 */
[----:B------:R-:W-:Y:S01]  /*32d0*/  IMAD.IADD R55, R55, 0x1, R57 ;  /* 0x0000000137377824 */ /* 0x000fe200078e0239 */
[----:B------:R1:W-:Y:S03]  /*32e0*/  STS [R6+0x3410], R57 ;  /* 0x0034103906007388 */ /* 0x0003e60000000800 */
        /* <DEDUP_REMOVED lines=19> */
[----:B------:R1:W-:Y:S04]  /*3420*/  STS [R6+0x3438], R50 ;  /* 0x0034383206007388 */ /* 0x0003e80000000800 */
[----:B------:R1:W-:Y:S02]  /*3430*/  STS [R6+0x343c], R7 ;  /* 0x00343c0706007388 */ /* 0x0003e40000000800 */
.L_x_29:
[----:B------:R-:W-:Y:S05]  /*3440*/  WARPSYNC.ALL ;  /* 0x0000000000007948 */ /* 0x000fea0003800000 */
[----:B------:R-:W-:Y:S01]  /*3450*/  BAR.SYNC.DEFER_BLOCKING 0x0 ;  /* 0x0000000000007b1d */ /* 0x000fe20000010000 */
[----:B------:R-:W-:-:S05]  /*3460*/  ISETP.NE.AND P0, PT, R58, RZ, PT ;  /* 0x000000ff3a00720c */ /* 0x000fca0003f05270 */
[----:B------:R-:W-:Y:S01]  /*3470*/  BSSY.RECONVERGENT B0, `(.L_x_31) ;  /* 0x0000027000007945 */ /* 0x000fe20003800200 */
[----:B0-----:R-:W0:Y:S07]  /*3480*/  LDS R35, [R35+0x3410] ;  /* 0x0034100023237984 */ /* 0x001e2e0000000800 */
[----:B------:R-:W-:Y:S05]  /*3490*/  @P0 BRA `(.L_x_32) ;  /* 0x0000000000900947 */ /* 0x000fea0003800000 */
[----:B-1----:R-:W0:Y:S04]  /*34a0*/  LDS R6, [R22] ;  /* 0x0000000016067984 */ /* 0x002e280000000800 */
        /* <DEDUP_REMOVED lines=8> */
[----:B------:R-:W5:Y:S04]  /*3530*/  LDS R72, [R22+0x2400] ;  /* 0x0024000016487984 */ /* 0x000f680000000800 */
[----:B------:R-:W5:Y:S01]  /*3540*/  LDS R74, [R22+0x2800] ;  /* 0x00280000164a7984 */ /* 0x000f620000000800 */
[----:B0-----:R-:W-:-:S03]  /*3550*/  IMAD.IADD R7, R35, 0x1, R6 ;  /* 0x0000000123077824 */ /* 0x001fc600078e0206 */
[----:B------:R-:W0:Y:S01]  /*3560*/  LDS R76, [R22+0x2c00] ;  /* 0x002c0000164c7984 */ /* 0x000e220000000800 */
[C---:B-1----:R-:W-:Y:S02]  /*3570*/  IMAD.IADD R47, R35.reuse, 0x1, R50 ;  /* 0x00000001232f7824 */ /* 0x042fe400078e0232 */
[C---:B--2---:R-:W-:Y:S01]  /*3580*/  IMAD.IADD R49, R35.reuse, 0x1, R56 ;  /* 0x0000000123317824 */ /* 0x044fe200078e0238 */
[----:B------:R1:W-:Y:S01]  /*3590*/  STS [R22], R7 ;  /* 0x0000000716007388 */ /* 0x0003e20000000800 */
        /* <DEDUP_REMOVED lines=8> */
[----:B-1----:R-:W-:-:S03]  /*3620*/  IMAD.IADD R7, R35, 0x1, R68 ;  /* 0x0000000123077824 */ /* 0x002fc600078e0244 */
[----:B------:R4:W-:Y:S01]  /*3630*/  STS [R22+0x1400], R55 ;  /* 0x0014003716007388 */ /* 0x0009e20000000800 */
[----:B--2---:R-:W-:-:S03]  /*3640*/  IMAD.IADD R47, R35, 0x1, R70 ;  /* 0x00000001232f7824 */ /* 0x004fc600078e0246 */
[----:B------:R4:W-:Y:S01]  /*3650*/  STS [R22+0x1800], R57 ;  /* 0x0018003916007388 */ /* 0x0009e20000000800 */
[----:B---3--:R-:W-:-:S03]  /*3660*/  IMAD.IADD R49, R35, 0x1, R72 ;  /* 0x0000000123317824 */ /* 0x008fc600078e0248 */
[----:B------:R4:W-:Y:S01]  /*3670*/  STS [R22+0x1c00], R7 ;  /* 0x001c000716007388 */ /* 0x0009e20000000800 */
[----:B------:R-:W-:-:S03]  /*3680*/  IMAD.IADD R59, R35, 0x1, R74 ;  /* 0x00000001233b7824 */ /* 0x000fc600078e024a */
[----:B------:R4:W-:Y:S01]  /*3690*/  STS [R22+0x2000], R47 ;  /* 0x0020002f16007388 */ /* 0x0009e20000000800 */
[----:B0-----:R-:W-:-:S03]  /*36a0*/  IMAD.IADD R61, R35, 0x1, R76 ;  /* 0x00000001233d7824 */ /* 0x001fc600078e024c */
[----:B------:R4:W-:Y:S04]  /*36b0*/  STS [R22+0x2400], R49 ;  /* 0x0024003116007388 */ /* 0x0009e80000000800 */
[----:B------:R4:W-:Y:S04]  /*36c0*/  STS [R22+0x2800], R59 ;  /* 0x0028003b16007388 */ /* 0x0009e80000000800 */
[----:B------:R4:W-:Y:S02]  /*36d0*/  STS [R22+0x2c00], R61 ;  /* 0x002c003d16007388 */ /* 0x0009e40000000800 */
.L_x_32:
[----:B------:R-:W-:Y:S05]  /*36e0*/  BSYNC.RECONVERGENT B0 ;  /* 0x0000000000007941 */ /* 0x000fea0003800200 */
.L_x_31:
[----:B------:R-:W-:Y:S01]  /*36f0*/  BAR.SYNC.DEFER_BLOCKING 0x0 ;  /* 0x0000000000007b1d */ /* 0x000fe20000010000 */
[----:B------:R-:W-:Y:S01]  /*3700*/  R2P PR, R45, 0x7f ;  /* 0x0000007f2d007804 */ /* 0x000fe20000000000 */
[----:B-1----:R-:W-:-:S04]  /*3710*/  IMAD.MOV.U32 R60, RZ, RZ, RZ ;  /* 0x000000ffff3c7224 */ /* 0x002fc800078e00ff */
[----:B------:R-:W-:Y:S08]  /*3720*/  BSSY.RECONVERGENT B0, `(.L_x_33) ;  /* 0x0000024000007945 */ /* 0x000ff00003800200 */
[----:B------:R-:W-:Y:S02]  /*3730*/  VOTE.ANY R6, PT, P0 ;  /* 0x0000000000067806 */ /* 0x000fe400000e0100 */
[----:B----4-:R-:W-:-:S02]  /*3740*/  VOTE.ANY R7, PT, P1 ;  /* 0x0000000000077806 */ /* 0x010fc400008e0100 */
[----:B------:R-:W-:Y:S02]  /*3750*/  @!P0 LOP3.LUT R6, RZ, R6, RZ, 0x33, !PT ;  /* 0x00000006ff068212 */ /* 0x000fe400078e33ff */
[----:B------:R-:W-:Y:S02]  /*3760*/  VOTE.ANY R47, PT, P2 ;  /* 0x00000000002f7806 */ /* 0x000fe400010e0100 */
[----:B------:R-:W-:Y:S02]  /*3770*/  @!P1 LOP3.LUT R7, RZ, R7, RZ, 0x33, !PT ;  /* 0x00000007ff079212 */ /* 0x000fe400078e33ff */
[----:B------:R-:W-:Y:S02]  /*3780*/  VOTE.ANY R49, PT, P3 ;  /* 0x0000000000317806 */ /* 0x000fe400018e0100 */
[----:B------:R-:W-:Y:S02]  /*3790*/  @!P2 LOP3.LUT R47, RZ, R47, RZ, 0x33, !PT ;  /* 0x0000002fff2fa212 */ /* 0x000fe400078e33ff */
[----:B------:R-:W-:-:S02]  /*37a0*/  LOP3.LUT R6, R7, R6, RZ, 0xc0, !PT ;  /* 0x0000000607067212 */ /* 0x000fc400078ec0ff */
[----:B------:R-:W-:Y:S02]  /*37b0*/  @!P3 LOP3.LUT R49, RZ, R49, RZ, 0x33, !PT ;  /* 0x00000031ff31b212 */ /* 0x000fe400078e33ff */
[----:B------:R-:W-:Y:S02]  /*37c0*/  LOP3.LUT R6, R47, R6, RZ, 0xc0, !PT ;  /* 0x000000062f067212 */ /* 0x000fe400078ec0ff */
[----:B------:R-:W-:Y:S02]  /*37d0*/  VOTE.ANY R7, PT, P4 ;  /* 0x0000000000077806 */ /* 0x000fe400020e0100 */
[----:B------:R-:W-:Y:S02]  /*37e0*/  LOP3.LUT R6, R49, R6, RZ, 0xc0, !PT ;  /* 0x0000000631067212 */ /* 0x000fe400078ec0ff */
[----:B------:R-:W-:Y:S02]  /*37f0*/  @!P4 LOP3.LUT R7, RZ, R7, RZ, 0x33, !PT ;  /* 0x00000007ff07c212 */ /* 0x000fe400078e33ff */
[----:B------:R-:W-:-:S02]  /*3800*/  VOTE.ANY R47, PT, P5 ;  /* 0x00000000002f7806 */ /* 0x000fc400028e0100 */
[----:B------:R-:W-:Y:S01]  /*3810*/  LOP3.LUT R6, R7, R6, RZ, 0xc0, !PT ;  /* 0x0000000607067212 */ /* 0x000fe200078ec0ff */
[----:B------:R-:W-:Y:S01]  /*3820*/  IMAD.SHL.U32 R7, R3, 0x20, RZ ;  /* 0x0000002003077824 */ /* 0x000fe200078e00ff */
[----:B------:R-:W-:Y:S02]  /*3830*/  LOP3.LUT P0, RZ, R45, 0x80, RZ, 0xc0, !PT ;  /* 0x000000802dff7812 */ /* 0x000fe4000780c0ff */
[----:B------:R-:W-:Y:S02]  /*3840*/  @!P5 LOP3.LUT R47, RZ, R47, RZ, 0x33, !PT ;  /* 0x0000002fff2fd212 */ /* 0x000fe400078e33ff */
[----:B------:R-:W-:Y:S02]  /*3850*/  VOTE.ANY R50, PT, P6 ;  /* 0x0000000000327806 */ /* 0x000fe400030e0100 */
[----:B------:R-:W-:Y:S02]  /*3860*/  LOP3.LUT R47, R47, R6, RZ, 0xc0, !PT ;  /* 0x000000062f2f7212 */ /* 0x000fe400078ec0ff */
[----:B------:R-:W1:Y:S01]  /*3870*/  S2R R6, SR_LEMASK ;  /* 0x0000000000067919 */ /* 0x000e620000003a00 */
[----:B------:R-:W-:-:S04]  /*3880*/  @!P6 LOP3.LUT R50, RZ, R50, RZ, 0x33, !PT ;  /* 0x00000032ff32e212 */ /* 0x000fc800078e33ff */
[----:B------:R-:W-:Y:S02]  /*3890*/  VOTE.ANY R56, PT, P0 ;  /* 0x0000000000387806 */ /* 0x000fe400000e0100 */
[----:B------:R-:W-:Y:S02]  /*38a0*/  LOP3.LUT R47, R50, R47, RZ, 0xc0, !PT ;  /* 0x0000002f322f7212 */ /* 0x000fe400078ec0ff */
[----:B------:R-:W-:Y:S02]  /*38b0*/  @!P0 LOP3.LUT R56, RZ, R56, RZ, 0x33, !PT ;  /* 0x00000038ff388212 */ /* 0x000fe400078e33ff */
[----:B------:R-:W-:Y:S02]  /*38c0*/  LOP3.LUT R50, R7, 0x7c00, RZ, 0xc0, !PT ;  /* 0x00007c0007327812 */ /* 0x000fe400078ec0ff */
[----:B------:R-:W-:-:S03]  /*38d0*/  LOP3.LUT R47, R56, R47, RZ, 0xc0, !PT ;  /* 0x0000002f382f7212 */ /* 0x000fc600078ec0ff */
[----:B------:R-:W-:Y:S01]  /*38e0*/  IMAD.IADD R7, R23, 0x1, R50 ;  /* 0x0000000117077824 */ /* 0x000fe200078e0232 */
[----:B------:R-:W2:Y:S01]  /*38f0*/  FLO.U32 R49, R47 ;  /* 0x0000002f00317300 */ /* 0x000ea200000e0000 */
[----:B-1----:R-:W-:Y:S02]  /*3900*/  LOP3.LUT R55, R6, R47, RZ, 0xc0, !PT ;  /* 0x0000002f06377212 */ /* 0x002fe400078ec0ff */
[----:B--2---:R-:W-:-:S05]  /*3910*/  ISETP.NE.AND P0, PT, R0, R49, PT ;  /* 0x000000310000720c */ /* 0x004fca0003f05270 */
[----:B------:R-:W1:Y:S08]  /*3920*/  POPC R55, R55 ;  /* 0x0000003700377309 */ /* 0x000e700000000000 */
[----:B------:R-:W-:Y:S05]  /*3930*/  @P0 BRA `(.L_x_34) ;  /* 0x0000000000080947 */ /* 0x000fea0003800000 */
[----:B------:R-:W-:-:S06]  /*3940*/  IMAD R60, R45, 0x4, R7 ;  /* 0x000000042d3c7824 */ /* 0x000fcc00078e0207 */
[----:B-1----:R2:W3:Y:S02]  /*3950*/  ATOMS.ADD R60, [R60], R55 ;  /* 0x000000373c3c738c */ /* 0x0024e40000000000 */
.L_x_34:
[----:B------:R-:W-:Y:S05]  /*3960*/  BSYNC.RECONVERGENT B0 ;  /* 0x0000000000007941 */ /* 0x000fea0003800200 */
.L_x_33:
[----:B------:R-:W-:Y:S01]  /*3970*/  R2P PR, R52, 0x7f ;  /* 0x0000007f34007804 */ /* 0x000fe20000000000 */
[----:B---3--:R3:W4:Y:S01]  /*3980*/  SHFL.IDX PT, R60, R60, R49, 0x1f ;  /* 0x00001f313c3c7589 */ /* 0x00872200000e0000 */
[----:B------:R-:W-:Y:S11]  /*3990*/  BSSY.RECONVERGENT B0, `(.L_x_35) ;  /* 0x0000021000007945 */ /* 0x000ff60003800200 */
[----:B------:R-:W-:-:S02]  /*39a0*/  VOTE.ANY R45, PT, P0 ;  /* 0x00000000002d7806 */ /* 0x000fc400000e0100 */
[----:B------:R-:W-:Y:S02]  /*39b0*/  VOTE.ANY R50, PT, P1 ;  /* 0x0000000000327806 */ /* 0x000fe400008e0100 */
[----:B------:R-:W-:Y:S02]  /*39c0*/  @!P0 LOP3.LUT R45, RZ, R45, RZ, 0x33, !PT ;  /* 0x0000002dff2d8212 */ /* 0x000fe400078e33ff */
[----:B------:R-:W-:Y:S02]  /*39d0*/  VOTE.ANY R56, PT, P2 ;  /* 0x0000000000387806 */ /* 0x000fe400010e0100 */
[----:B------:R-:W-:Y:S02]  /*39e0*/  @!P1 LOP3.LUT R50, RZ, R50, RZ, 0x33, !PT ;  /* 0x00000032ff329212 */ /* 0x000fe400078e33ff */
[----:B------:R-:W-:Y:S02]  /*39f0*/  @!P2 LOP3.LUT R56, RZ, R56, RZ, 0x33, !PT ;  /* 0x00000038ff38a212 */ /* 0x000fe400078e33ff */
[----:B------:R-:W-:-:S02]  /*3a00*/  LOP3.LUT R45, R50, R45, RZ, 0xc0, !PT ;  /* 0x0000002d322d7212 */ /* 0x000fc400078ec0ff */
[----:B------:R-:W-:Y:S02]  /*3a10*/  VOTE.ANY R50, PT, P3 ;  /* 0x0000000000327806 */ /* 0x000fe400018e0100 */
[----:B------:R-:W-:Y:S02]  /*3a20*/  LOP3.LUT R45, R56, R45, RZ, 0xc0, !PT ;  /* 0x0000002d382d7212 */ /* 0x000fe400078ec0ff */
[----:B------:R-:W-:Y:S02]  /*3a30*/  LOP3.LUT P0, RZ, R52, 0x80, RZ, 0xc0, !PT ;  /* 0x0000008034ff7812 */ /* 0x000fe4000780c0ff */
[----:B------:R-:W-:Y:S02]  /*3a40*/  VOTE.ANY R56, PT, P4 ;  /* 0x0000000000387806 */ /* 0x000fe400020e0100 */
[----:B------:R-:W-:Y:S02]  /*3a50*/  @!P3 LOP3.LUT R50, RZ, R50, RZ, 0x33, !PT ;  /* 0x00000032ff32b212 */ /* 0x000fe400078e33ff */
[----:B------:R-:W-:-:S02]  /*3a60*/  @!P4 LOP3.LUT R56, RZ, R56, RZ, 0x33, !PT ;  /* 0x00000038ff38c212 */ /* 0x000fc400078e33ff */
[----:B------:R-:W-:Y:S02]  /*3a70*/  LOP3.LUT R45, R50, R45, RZ, 0xc0, !PT ;  /* 0x0000002d322d7212 */ /* 0x000fe400078ec0ff */
[----:B------:R-:W-:Y:S02]  /*3a80*/  VOTE.ANY R50, PT, P5 ;  /* 0x0000000000327806 */ /* 0x000fe400028e0100 */
[----:B------:R-:W-:Y:S02]  /*3a90*/  LOP3.LUT R45, R56, R45, RZ, 0xc0, !PT ;  /* 0x0000002d382d7212 */ /* 0x000fe400078ec0ff */
[----:B------:R-:W-:Y:S02]  /*3aa0*/  VOTE.ANY R56, PT, P6 ;  /* 0x0000000000387806 */ /* 0x000fe400030e0100 */
[----:B------:R-:W-:Y:S02]  /*3ab0*/  @!P5 LOP3.LUT R50, RZ, R50, RZ, 0x33, !PT ;  /* 0x00000032ff32d212 */ /* 0x000fe400078e33ff */
[----:B------:R-:W-:-:S02]  /*3ac0*/  VOTE.ANY R62, PT, P0 ;  /* 0x00000000003e7806 */ /* 0x000fc400000e0100 */
[----:B------:R-:W-:Y:S02]  /*3ad0*/  @!P6 LOP3.LUT R56, RZ, R56, RZ, 0x33, !PT ;  /* 0x00000038ff38e212 */ /* 0x000fe400078e33ff */
[----:B------:R-:W-:Y:S02]  /*3ae0*/  LOP3.LUT R45, R50, R45, RZ, 0xc0, !PT ;  /* 0x0000002d322d7212 */ /* 0x000fe400078ec0ff */
[----:B------:R-:W-:Y:S02]  /*3af0*/  @!P0 LOP3.LUT R62, RZ, R62, RZ, 0x33, !PT ;  /* 0x0000003eff3e8212 */ /* 0x000fe400078e33ff */
[----:B------:R-:W-:-:S04]  /*3b00*/  LOP3.LUT R45, R56, R45, RZ, 0xc0, !PT ;  /* 0x0000002d382d7212 */ /* 0x000fc800078ec0ff */
[----:B------:R-:W-:Y:S01]  /*3b10*/  LOP3.LUT R45, R62, R45, RZ, 0xc0, !PT ;  /* 0x0000002d3e2d7212 */ /* 0x000fe200078ec0ff */
[----:B------:R-:W-:-:S03]  /*3b20*/  IMAD.MOV.U32 R62, RZ, RZ, RZ ;  /* 0x000000ffff3e7224 */ /* 0x000fc600078e00ff */
[----:B------:R-:W5:Y:S01]  /*3b30*/  FLO.U32 R47, R45 ;  /* 0x0000002d002f7300 */ /* 0x000f6200000e0000 */
[----:B------:R-:W-:-:S07]  /*3b40*/  LOP3.LUT R57, R6, R45, RZ, 0xc0, !PT ;  /* 0x0000002d06397212 */ /* 0x000fce00078ec0ff */
[----:B------:R-:W0:Y:S01]  /*3b50*/  POPC R57, R57 ;  /* 0x0000003900397309 */ /* 0x000e220000000000 */
[----:B-----5:R-:W-:-:S13]  /*3b60*/  ISETP.NE.AND P0, PT, R0, R47, PT ;  /* 0x0000002f0000720c */ /* 0x020fda0003f05270 */
[----:B0--34-:R-:W-:Y:S05]  /*3b70*/  @P0 BRA `(.L_x_36) ;  /* 0x0000000000080947 */ /* 0x019fea0003800000 */
[----:B------:R-:W-:-:S05]  /*3b80*/  IMAD R52, R52, 0x4, R7 ;  /* 0x0000000434347824 */ /* 0x000fca00078e0207 */
[----:B------:R0:W3:Y:S02]  /*3b90*/  ATOMS.ADD R62, [R52], R57 ;  /* 0x00000039343e738c */ /* 0x0000e40000000000 */
.L_x_36:
[----:B------:R-:W-:Y:S05]  /*3ba0*/  BSYNC.RECONVERGENT B0 ;  /* 0x0000000000007941 */ /* 0x000fea0003800200 */
.L_x_35:
[----:B------:R-:W-:Y:S01]  /*3bb0*/  R2P PR, R54, 0x7f ;  /* 0x0000007f36007804 */ /* 0x000fe20000000000 */
[----:B---3--:R3:W4:Y:S01]  /*3bc0*/  SHFL.IDX PT, R62, R62, R47, 0x1f ;  /* 0x00001f2f3e3e7589 */ /* 0x00872200000e0000 */
[----:B------:R-:W-:Y:S01]  /*3bd0*/  BSSY.RECONVERGENT B0, `(.L_x_37) ;  /* 0x0000021000007945 */ /* 0x000fe20003800200 */
[----:B------:R-:W-:-:S10]  /*3be0*/  IMAD.MOV.U32 R56, RZ, RZ, RZ ;  /* 0x000000ffff387224 */ /* 0x000fd400078e00ff */
[----:B------:R-:W-:Y:S02]  /*3bf0*/  VOTE.ANY R45, PT, P0 ;  /* 0x00000000002d7806 */ /* 0x000fe400000e0100 */
[----:B------:R-:W-:Y:S02]  /*3c00*/  VOTE.ANY R50, PT, P1 ;  /* 0x0000000000327806 */ /* 0x000fe400008e0100 */
[----:B------:R-:W-:Y:S02]  /*3c10*/  @!P0 LOP3.LUT R45, RZ, R45, RZ, 0x33, !PT ;  /* 0x0000002dff2d8212 */ /* 0x000fe400078e33ff */
[----:B------:R-:W-:Y:S02]  /*3c20*/  @!P1 LOP3.LUT R50, RZ, R50, RZ, 0x33, !PT ;  /* 0x00000032ff329212 */ /* 0x000fe400078e33ff */
[----:B0-----:R-:W-:Y:S02]  /*3c30*/  VOTE.ANY R52, PT, P2 ;  /* 0x0000000000347806 */ /* 0x001fe400010e0100 */
[----:B------:R-:W-:-:S02]  /*3c40*/  LOP3.LUT R45, R50, R45, RZ, 0xc0, !PT ;  /* 0x0000002d322d7212 */ /* 0x000fc400078ec0ff */
[----:B------:R-:W-:Y:S02]  /*3c50*/  VOTE.ANY R50, PT, P3 ;  /* 0x0000000000327806 */ /* 0x000fe400018e0100 */
[----:B------:R-:W-:Y:S02]  /*3c60*/  @!P2 LOP3.LUT R52, RZ, R52, RZ, 0x33, !PT ;  /* 0x00000034ff34a212 */ /* 0x000fe400078e33ff */
[----:B------:R-:W-:Y:S02]  /*3c70*/  @!P3 LOP3.LUT R50, RZ, R50, RZ, 0x33, !PT ;  /* 0x00000032ff32b212 */ /* 0x000fe400078e33ff */
[----:B------:R-:W-:Y:S02]  /*3c80*/  LOP3.LUT R45, R52, R45, RZ, 0xc0, !PT ;  /* 0x0000002d342d7212 */ /* 0x000fe400078ec0ff */
[----:B------:R-:W-:Y:S02]  /*3c90*/  LOP3.LUT P0, RZ, R54, 0x80, RZ, 0xc0, !PT ;  /* 0x0000008036ff7812 */ /* 0x000fe4000780c0ff */
[----:B------:R-:W-:-:S02]  /*3ca0*/  VOTE.ANY R52, PT, P4 ;  /* 0x0000000000347806 */ /* 0x000fc400020e0100 */
[----:B------:R-:W-:Y:S02]  /*3cb0*/  LOP3.LUT R45, R50, R45, RZ, 0xc0, !PT ;  /* 0x0000002d322d7212 */ /* 0x000fe400078ec0ff */
[----:B------:R-:W-:Y:S02]  /*3cc0*/  VOTE.ANY R50, PT, P5 ;  /* 0x0000000000327806 */ /* 0x000fe400028e0100 */
[----:B------:R-:W-:Y:S02]  /*3cd0*/  @!P4 LOP3.LUT R52, RZ, R52, RZ, 0x33, !PT ;  /* 0x00000034ff34c212 */ /* 0x000fe400078e33ff */
[----:B------:R-:W-:Y:S02]  /*3ce0*/  @!P5 LOP3.LUT R50, RZ, R50, RZ, 0x33, !PT ;  /* 0x00000032ff32d212 */ /* 0x000fe400078e33ff */
[----:B------:R-:W-:Y:S02]  /*3cf0*/  LOP3.LUT R45, R52, R45, RZ, 0xc0, !PT ;  /* 0x0000002d342d7212 */ /* 0x000fe400078ec0ff */
[----:B------:R-:W-:-:S02]  /*3d00*/  VOTE.ANY R52, PT, P6 ;  /* 0x0000000000347806 */ /* 0x000fc400030e0100 */
[----:B------:R-:W-:Y:S02]  /*3d10*/  LOP3.LUT R45, R50, R45, RZ, 0xc0, !PT ;  /* 0x0000002d322d7212 */ /* 0x000fe400078ec0ff */
[----:B------:R-:W-:Y:S02]  /*3d20*/  VOTE.ANY R50, PT, P0 ;  /* 0x0000000000327806 */ /* 0x000fe400000e0100 */
[----:B------:R-:W-:Y:S02]  /*3d30*/  @!P6 LOP3.LUT R52, RZ, R52, RZ, 0x33, !PT ;  /* 0x00000034ff34e212 */ /* 0x000fe400078e33ff */
[----:B------:R-:W-:Y:S02]  /*3d40*/  @!P0 LOP3.LUT R50, RZ, R50, RZ, 0x33, !PT ;  /* 0x00000032ff328212 */ /* 0x000fe400078e33ff */
[----:B------:R-:W-:-:S04]  /*3d50*/  LOP3.LUT R45, R52, R45, RZ, 0xc0, !PT ;  /* 0x0000002d342d7212 */ /* 0x000fc800078ec0ff */
[----:B------:R-:W-:-:S04]  /*3d60*/  LOP3.LUT R45, R50, R45, RZ, 0xc0, !PT ;  /* 0x0000002d322d7212 */ /* 0x000fc800078ec0ff */
[----:B------:R-:W0:Y:S01]  /*3d70*/  FLO.U32 R49, R45 ;  /* 0x0000002d00317300 */ /* 0x000e2200000e0000 */
[----:B------:R-:W-:-:S07]  /*3d80*/  LOP3.LUT R51, R6, R45, RZ, 0xc0, !PT ;  /* 0x0000002d06337212 */ /* 0x000fce00078ec0ff */
[----:B------:R-:W1:Y:S01]  /*3d90*/  POPC R51, R51 ;  /* 0x0000003300337309 */ /* 0x000e620000000000 */
[----:B0-----:R-:W-:-:S13]  /*3da0*/  ISETP.NE.AND P0, PT, R0, R49, PT ;  /* 0x000000310000720c */ /* 0x001fda0003f05270 */
[----:B-1-34-:R-:W-:Y:S05]  /*3db0*/  @P0 BRA `(.L_x_38) ;  /* 0x0000000000080947 */ /* 0x01afea0003800000 */
[----:B------:R-:W-:-:S05]  /*3dc0*/  IMAD R54, R54, 0x4, R7 ;  /* 0x0000000436367824 */ /* 0x000fca00078e0207 */
[----:B------:R0:W1:Y:S02]  /*3dd0*/  ATOMS.ADD R56, [R54], R51 ;  /* 0x000000333638738c */ /* 0x0000640000000000 */
.L_x_38:
[----:B------:R-:W-:Y:S05]  /*3de0*/  BSYNC.RECONVERGENT B0 ;  /* 0x0000000000007941 */ /* 0x000fea0003800200 */
.L_x_37:
[----:B------:R-:W-:Y:S01]  /*3df0*/  R2P PR, R48, 0x7f ;  /* 0x0000007f30007804 */ /* 0x000fe20000000000 */
[----:B-1----:R1:W3:Y:S01]  /*3e00*/  SHFL.IDX PT, R56, R56, R49, 0x1f ;  /* 0x00001f3138387589 */ /* 0x0022e200000e0000 */
[----:B------:R-:W-:Y:S11]  /*3e10*/  BSSY.RECONVERGENT B0, `(.L_x_39) ;  /* 0x0000021000007945 */ /* 0x000ff60003800200 */
[----:B------:R-:W-:-:S02]  /*3e20*/  VOTE.ANY R45, PT, P0 ;  /* 0x00000000002d7806 */ /* 0x000fc400000e0100 */
[----:B------:R-:W-:Y:S02]  /*3e30*/  VOTE.ANY R50, PT, P1 ;  /* 0x0000000000327806 */ /* 0x000fe400008e0100 */
[----:B------:R-:W-:Y:S02]  /*3e40*/  @!P0 LOP3.LUT R45, RZ, R45, RZ, 0x33, !PT ;  /* 0x0000002dff2d8212 */ /* 0x000fe400078e33ff */
[----:B------:R-:W-:Y:S02]  /*3e50*/  @!P1 LOP3.LUT R50, RZ, R50, RZ, 0x33, !PT ;  /* 0x00000032ff329212 */ /* 0x000fe400078e33ff */
[----:B------:R-:W-:Y:S02]  /*3e60*/  VOTE.ANY R52, PT, P2 ;  /* 0x0000000000347806 */ /* 0x000fe400010e0100 */
[----:B------:R-:W-:Y:S02]  /*3e70*/  LOP3.LUT R45, R50, R45, RZ, 0xc0, !PT ;  /* 0x0000002d322d7212 */ /* 0x000fe400078ec0ff */
[----:B------:R-:W-:-:S02]  /*3e80*/  @!P2 LOP3.LUT R52, RZ, R52, RZ, 0x33, !PT ;  /* 0x00000034ff34a212 */ /* 0x000fc400078e33ff */
[----:B------:R-:W-:Y:S02]  /*3e90*/  VOTE.ANY R50, PT, P3 ;  /* 0x0000000000327806 */ /* 0x000fe400018e0100 */
[----:B------:R-:W-:Y:S02]  /*3ea0*/  LOP3.LUT R45, R52, R45, RZ, 0xc0, !PT ;  /* 0x0000002d342d7212 */ /* 0x000fe400078ec0ff */
[----:B------:R-:W-:Y:S02]  /*3eb0*/  @!P3 LOP3.LUT R50, RZ, R50, RZ, 0x33, !PT ;  /* 0x00000032ff32b212 */ /* 0x000fe400078e33ff */
[----:B------:R-:W-:Y:S02]  /*3ec0*/  LOP3.LUT P0, RZ, R48, 0x80, RZ, 0xc0, !PT ;  /* 0x0000008030ff7812 */ /* 0x000fe4000780c0ff */
[----:B------:R-:W-:Y:S02]  /*3ed0*/  LOP3.LUT R45, R50, R45, RZ, 0xc0, !PT ;  /* 0x0000002d322d7212 */ /* 0x000fe400078ec0ff */
[----:B------:R-:W-:-:S02]  /*3ee0*/  VOTE.ANY R50, PT, P4 ;  /* 0x0000000000327806 */ /* 0x000fc400020e0100 */
[----:B------:R-:W-:Y:S02]  /*3ef0*/  VOTE.ANY R52, PT, P5 ;  /* 0x0000000000347806 */ /* 0x000fe400028e0100 */
[----:B------:R-:W-:Y:S02]  /*3f00*/  @!P4 LOP3.LUT R50, RZ, R50, RZ, 0x33, !PT ;  /* 0x00000032ff32c212 */ /* 0x000fe400078e33ff */
[----:B------:R-:W-:Y:S02]  /*3f10*/  @!P5 LOP3.LUT R52, RZ, R52, RZ, 0x33, !PT ;  /* 0x00000034ff34d212 */ /* 0x000fe400078e33ff */
[----:B------:R-:W-:Y:S02]  /*3f20*/  LOP3.LUT R45, R50, R45, RZ, 0xc0, !PT ;  /* 0x0000002d322d7212 */ /* 0x000fe400078ec0ff */
[----:B------:R-:W-:Y:S02]  /*3f30*/  VOTE.ANY R50, PT, P6 ;  /* 0x0000000000327806 */ /* 0x000fe400030e0100 */
[----:B------:R-:W-:-:S02]  /*3f40*/  LOP3.LUT R45, R52, R45, RZ, 0xc0, !PT ;  /* 0x0000002d342d7212 */ /* 0x000fc400078ec0ff */
[----:B------:R-:W-:Y:S02]  /*3f50*/  @!P6 LOP3.LUT R50, RZ, R50, RZ, 0x33, !PT ;  /* 0x00000032ff32e212 */ /* 0x000fe400078e33ff */
[----:B------:R-:W-:Y:S02]  /*3f60*/  VOTE.ANY R52, PT, P0 ;  /* 0x0000000000347806 */ /* 0x000fe400000e0100 */
[----:B------:R-:W-:Y:S01]  /*3f70*/  LOP3.LUT R45, R50, R45, RZ, 0xc0, !PT ;  /* 0x0000002d322d7212 */ /* 0x000fe200078ec0ff */
[----:B------:R-:W-:Y:S01]  /*3f80*/  IMAD.MOV.U32 R50, RZ, RZ, RZ ;  /* 0x000000ffff327224 */ /* 0x000fe200078e00ff */
[----:B------:R-:W-:-:S04]  /*3f90*/  @!P0 LOP3.LUT R52, RZ, R52, RZ, 0x33, !PT ;  /* 0x00000034ff348212 */ /* 0x000fc800078e33ff */
[----:B------:R-:W-:-:S04]  /*3fa0*/  LOP3.LUT R45, R52, R45, RZ, 0xc0, !PT ;  /* 0x0000002d342d7212 */ /* 0x000fc800078ec0ff */
[----:B------:R-:W4:Y:S01]  /*3fb0*/  FLO.U32 R53, R45 ;  /* 0x0000002d00357300 */ /* 0x000f2200000e0000 */
[----:B------:R-:W-:-:S07]  /*3fc0*/  LOP3.LUT R47, R6, R45, RZ, 0xc0, !PT ;  /* 0x0000002d062f7212 */ /* 0x000fce00078ec0ff */
[----:B------:R-:W0:Y:S01]  /*3fd0*/  POPC R47, R47 ;  /* 0x0000002f002f7309 */ /* 0x000e220000000000 */
[----:B----4-:R-:W-:-:S13]  /*3fe0*/  ISETP.NE.AND P0, PT, R0, R53, PT ;  /* 0x000000350000720c */ /* 0x010fda0003f05270 */
[----:B01-3--:R-:W-:Y:S05]  /*3ff0*/  @P0 BRA `(.L_x_40) ;  /* 0x0000000000080947 */ /* 0x00bfea0003800000 */
[----:B------:R-:W-:-:S05]  /*4000*/  IMAD R48, R48, 0x4, R7 ;  /* 0x0000000430307824 */ /* 0x000fca00078e0207 */
[----:B------:R0:W1:Y:S02]  /*4010*/  ATOMS.ADD R50, [R48], R47 ;  /* 0x0000002f3032738c */ /* 0x0000640000000000 */
.L_x_40:
[----:B------:R-:W-:Y:S05]  /*4020*/  BSYNC.RECONVERGENT B0 ;  /* 0x0000000000007941 */ /* 0x000fea0003800200 */
.L_x_39:
[----:B------:R-:W-:Y:S01]  /*4030*/  R2P PR, R46, 0x7f ;  /* 0x0000007f2e007804 */ /* 0x000fe20000000000 */
[----:B-1----:R1:W3:Y:S01]  /*4040*/  SHFL.IDX PT, R50, R50, R53, 0x1f ;  /* 0x00001f3532327589 */ /* 0x0022e200000e0000 */
[----:B------:R-:W-:Y:S11]  /*4050*/  BSSY.RECONVERGENT B0, `(.L_x_41) ;  /* 0x0000021000007945 */ /* 0x000ff60003800200 */
[----:B------:R-:W-:-:S02]  /*4060*/  VOTE.ANY R45, PT, P0 ;  /* 0x00000000002d7806 */ /* 0x000fc400000e0100 */
[----:B0-----:R-:W-:Y:S02]  /*4070*/  VOTE.ANY R48, PT, P1 ;  /* 0x0000000000307806 */ /* 0x001fe400008e0100 */
[----:B------:R-:W-:Y:S02]  /*4080*/  @!P0 LOP3.LUT R45, RZ, R45, RZ, 0x33, !PT ;  /* 0x0000002dff2d8212 */ /* 0x000fe400078e33ff */
[----:B------:R-:W-:Y:S02]  /*4090*/  @!P1 LOP3.LUT R48, RZ, R48, RZ, 0x33, !PT ;  /* 0x00000030ff309212 */ /* 0x000fe400078e33ff */
[----:B------:R-:W-:Y:S02]  /*40a0*/  LOP3.LUT P0, RZ, R46, 0x80, RZ, 0xc0, !PT ;  /* 0x000000802eff7812 */ /* 0x000fe4000780c0ff */
[----:B------:R-:W-:Y:S02]  /*40b0*/  LOP3.LUT R45, R48, R45, RZ, 0xc0, !PT ;  /* 0x0000002d302d7212 */ /* 0x000fe400078ec0ff */
[----:B------:R-:W-:-:S04]  /*40c0*/  VOTE.ANY R48, PT, P2 ;  /* 0x0000000000307806 */ /* 0x000fc800010e0100 */
[----:B------:R-:W-:-:S04]  /*40d0*/  @!P2 LOP3.LUT R48, RZ, R48, RZ, 0x33, !PT ;  /* 0x00000030ff30a212 */ /* 0x000fc800078e33ff */
        /* <DEDUP_REMOVED lines=15> */
[----:B------:R-:W-:Y:S01]  /*41d0*/  LOP3.LUT R59, R48, R45, RZ, 0xc0, !PT ;  /* 0x0000002d303b7212 */ /* 0x000fe200078ec0ff */
[----:B------:R-:W-:-:S03]  /*41e0*/  IMAD.MOV.U32 R48, RZ, RZ, RZ ;  /* 0x000000ffff307224 */ /* 0x000fc600078e00ff */
[----:B------:R-:W0:Y:S01]  /*41f0*/  FLO.U32 R49, R59 ;  /* 0x0000003b00317300 */ /* 0x000e2200000e0000 */
[----:B------:R-:W-:-:S07]  /*4200*/  LOP3.LUT R45, R6, R59, RZ, 0xc0, !PT ;  /* 0x0000003b062d7212 */ /* 0x000fce00078ec0ff */
[----:B------:R-:W4:Y:S01]  /*4210*/  POPC R45, R45 ;  /* 0x0000002d002d7309 */ /* 0x000f220000000000 */
[----:B0-----:R-:W-:-:S13]  /*4220*/  ISETP.NE.AND P0, PT, R0, R49, PT ;  /* 0x000000310000720c */ /* 0x001fda0003f05270 */
[----:B-1-34-:R-:W-:Y:S05]  /*4230*/  @P0 BRA `(.L_x_42) ;  /* 0x0000000000080947 */ /* 0x01afea0003800000 */
[----:B------:R-:W-:-:S05]  /*4240*/  IMAD R46, R46, 0x4, R7 ;  /* 0x000000042e2e7824 */ /* 0x000fca00078e0207 */
[----:B------:R0:W1:Y:S02]  /*4250*/  ATOMS.ADD R48, [R46], R45 ;  /* 0x0000002d2e30738c */ /* 0x0000640000000000 */
.L_x_42:
[----:B------:R-:W-:Y:S05]  /*4260*/  BSYNC.RECONVERGENT B0 ;  /* 0x0000000000007941 */ /* 0x000fea0003800200 */
.L_x_41:
[----:B------:R-:W-:Y:S01]  /*4270*/  R2P PR, R44, 0x7f ;  /* 0x0000007f2c007804 */ /* 0x000fe20000000000 */
[----:B-1----:R1:W3:Y:S01]  /*4280*/  SHFL.IDX PT, R48, R48, R49, 0x1f ;  /* 0x00001f3130307589 */ /* 0x0022e200000e0000 */
[----:B------:R-:W-:Y:S01]  /*4290*/  BSSY.RECONVERGENT B0, `(.L_x_43) ;  /* 0x0000021000007945 */ /* 0x000fe20003800200 */
[----:B------:R-:W-:-:S10]  /*42a0*/  IMAD.MOV.U32 R52, RZ, RZ, RZ ;  /* 0x000000ffff347224 */ /* 0x000fd400078e00ff */
[----:B0-----:R-:W-:Y:S02]  /*42b0*/  VOTE.ANY R46, PT, P0 ;  /* 0x00000000002e7806 */ /* 0x001fe400000e0100 */
[----:B------:R-:W-:Y:S02]  /*42c0*/  VOTE.ANY R53, PT, P1 ;  /* 0x0000000000357806 */ /* 0x000fe400008e0100 */
[----:B------:R-:W-:Y:S02]  /*42d0*/  @!P0 LOP3.LUT R46, RZ, R46, RZ, 0x33, !PT ;  /* 0x0000002eff2e8212 */ /* 0x000fe400078e33ff */
[----:B------:R-:W-:Y:S02]  /*42e0*/  @!P1 LOP3.LUT R53, RZ, R53, RZ, 0x33, !PT ;  /* 0x00000035ff359212 */ /* 0x000fe400078e33ff */
[----:B------:R-:W-:Y:S02]  /*42f0*/  LOP3.LUT P0, RZ, R44, 0x80, RZ, 0xc0, !PT ;  /* 0x000000802cff7812 */ /* 0x000fe4000780c0ff */
[----:B------:R-:W-:-:S02]  /*4300*/  LOP3.LUT R46, R53, R46, RZ, 0xc0, !PT ;  /* 0x0000002e352e7212 */ /* 0x000fc400078ec0ff */
        /* <DEDUP_REMOVED lines=17> */
[----:B------:R-:W-:-:S04]  /*4420*/  LOP3.LUT R59, R53, R46, RZ, 0xc0, !PT ;  /* 0x0000002e353b7212 */ /* 0x000fc800078ec0ff */
[----:B------:R-:W0:Y:S01]  /*4430*/  FLO.U32 R53, R59 ;  /* 0x0000003b00357300 */ /* 0x000e2200000e0000 */
[----:B------:R-:W-:-:S07]  /*4440*/  LOP3.LUT R46, R6, R59, RZ, 0xc0, !PT ;  /* 0x0000003b062e7212 */ /* 0x000fce00078ec0ff */
[----:B------:R-:W4:Y:S01]  /*4450*/  POPC R46, R46 ;  /* 0x0000002e002e7309 */ /* 0x000f220000000000 */
[----:B0-----:R-:W-:-:S13]  /*4460*/  ISETP.NE.AND P0, PT, R0, R53, PT ;  /* 0x000000350000720c */ /* 0x001fda0003f05270 */
[----:B-1-34-:R-:W-:Y:S05]  /*4470*/  @P0 BRA `(.L_x_44) ;  /* 0x0000000000080947 */ /* 0x01afea0003800000 */
[----:B------:R-:W-:-:S05]  /*4480*/  IMAD R49, R44, 0x4, R7 ;  /* 0x000000042c317824 */ /* 0x000fca00078e0207 */
[----:B------:R0:W1:Y:S02]  /*4490*/  ATOMS.ADD R52, [R49], R46 ;  /* 0x0000002e3134738c */ /* 0x0000640000000000 */
.L_x_44:
[----:B------:R-:W-:Y:S05]  /*44a0*/  BSYNC.RECONVERGENT B0 ;  /* 0x0000000000007941 */ /* 0x000fea0003800200 */
.L_x_43:
[----:B------:R-:W-:Y:S01]  /*44b0*/  R2P PR, R42, 0x7f ;  /* 0x0000007f2a007804 */ /* 0x000fe20000000000 */
[----:B------:R-:W-:Y:S01]  /*44c0*/  BSSY.RECONVERGENT B0, `(.L_x_45) ;  /* 0x0000022000007945 */ /* 0x000fe20003800200 */
[----:B------:R-:W-:-:S11]  /*44d0*/  IMAD.MOV.U32 R64, RZ, RZ, RZ ;  /* 0x000000ffff407224 */ /* 0x000fd600078e00ff */
[----:B------:R-:W-:Y:S02]  /*44e0*/  VOTE.ANY R44, PT, P0 ;  /* 0x00000000002c7806 */ /* 0x000fe400000e0100 */
[----:B0-----:R-:W-:Y:S02]  /*44f0*/  VOTE.ANY R49, PT, P1 ;  /* 0x0000000000317806 */ /* 0x001fe400008e0100 */
        /* <DEDUP_REMOVED lines=22> */
[----:B-1----:R0:W1:Y:S02]  /*4660*/  SHFL.IDX PT, R49, R52, R53, 0x1f ;  /* 0x00001f3534317589 */ /* 0x00206400000e0000 */
[----:B------:R-:W3:Y:S01]  /*4670*/  FLO.U32 R59, R61 ;  /* 0x0000003d003b7300 */ /* 0x000ee200000e0000 */
[----:B------:R-:W-:-:S07]  /*4680*/  LOP3.LUT R44, R6, R61, RZ, 0xc0, !PT ;  /* 0x0000003d062c7212 */ /* 0x000fce00078ec0ff */
[----:B------:R-:W4:Y:S01]  /*4690*/  POPC R44, R44 ;  /* 0x0000002c002c7309 */ /* 0x000f220000000000 */
[----:B---3--:R-:W-:-:S13]  /*46a0*/  ISETP.NE.AND P0, PT, R0, R59, PT ;  /* 0x0000003b0000720c */ /* 0x008fda0003f05270 */
[----:B01--4-:R-:W-:Y:S05]  /*46b0*/  @P0 BRA `(.L_x_46) ;  /* 0x0000000000080947 */ /* 0x013fea0003800000 */
[----:B------:R-:W-:-:S05]  /*46c0*/  IMAD R53, R42, 0x4, R7 ;  /* 0x000000042a357824 */ /* 0x000fca00078e0207 */
[----:B------:R0:W1:Y:S02]  /*46d0*/  ATOMS.ADD R64, [R53], R44 ;  /* 0x0000002c3540738c */ /* 0x0000640000000000 */
.L_x_46:
[----:B------:R-:W-:Y:S05]  /*46e0*/  BSYNC.RECONVERGENT B0 ;  /* 0x0000000000007941 */ /* 0x000fea0003800200 */
.L_x_45:
        /* <DEDUP_REMOVED lines=35> */
.L_x_48:
[----:B------:R-:W-:Y:S05]  /*4920*/  BSYNC.RECONVERGENT B0 ;  /* 0x0000000000007941 */ /* 0x000fea0003800200 */
.L_x_47:
[----:B------:R-:W-:Y:S01]  /*4930*/  R2P PR, R38, 0x7f ;  /* 0x0000007f26007804 */ /* 0x000fe20000000000 */
[----:B------:R-:W-:Y:S01]  /*4940*/  IMAD.IADD R40, R55, 0x1, R60 ;  /* 0x0000000137287824 */ /* 0x000fe200078e023c */
[----:B------:R-:W-:Y:S01]  /*4950*/  BSSY.RECONVERGENT B0, `(.L_x_49) ;  /* 0x0000022000007945 */ /* 0x000fe20003800200 */
[----:B------:R-:W-:-:S10]  /*4960*/  IMAD.MOV.U32 R60, RZ, RZ, RZ ;  /* 0x000000ffff3c7224 */ /* 0x000fd400078e00ff */
[----:B------:R-:W-:Y:S02]  /*4970*/  VOTE.ANY R52, PT, P0 ;  /* 0x0000000000347806 */ /* 0x000fe400000e0100 */
[----:B--2---:R-:W-:Y:S02]  /*4980*/  VOTE.ANY R55, PT, P1 ;  /* 0x0000000000377806 */ /* 0x004fe400008e0100 */
        /* <DEDUP_REMOVED lines=22> */
[----:B-1----:R1:W2:Y:S02]  /*4af0*/  SHFL.IDX PT, R55, R54, R61, 0x1f ;  /* 0x00001f3d36377589 */ /* 0x0022a400000e0000 */
[----:B0-----:R-:W0:Y:S01]  /*4b00*/  FLO.U32 R59, R63 ;  /* 0x0000003f003b7300 */ /* 0x001e2200000e0000 */
[----:B------:R-:W-:-:S07]  /*4b10*/  LOP3.LUT R52, R6, R63, RZ, 0xc0, !PT ;  /* 0x0000003f06347212 */ /* 0x000fce00078ec0ff */
[----:B------:R-:W3:Y:S01]  /*4b20*/  POPC R52, R52 ;  /* 0x0000003400347309 */ /* 0x000ee20000000000 */
[----:B0-----:R-:W-:-:S13]  /*4b30*/  ISETP.NE.AND P0, PT, R0, R59, PT ;  /* 0x0000003b0000720c */ /* 0x001fda0003f05270 */
[----:B-123--:R-:W-:Y:S05]  /*4b40*/  @P0 BRA `(.L_x_50) ;  /* 0x0000000000080947 */ /* 0x00efea0003800000 */
[----:B------:R-:W-:-:S05]  /*4b50*/  IMAD R61, R38, 0x4, R7 ;  /* 0x00000004263d7824 */ /* 0x000fca00078e0207 */
[----:B------:R0:W1:Y:S02]  /*4b60*/  ATOMS.ADD R60, [R61], R52 ;  /* 0x000000343d3c738c */ /* 0x0000640000000000 */
.L_x_50:
[----:B------:R-:W-:Y:S05]  /*4b70*/  BSYNC.RECONVERGENT B0 ;  /* 0x0000000000007941 */ /* 0x000fea0003800200 */
.L_x_49:
[----:B------:R-:W-:Y:S01]  /*4b80*/  R2P PR, R26, 0x7f ;  /* 0x0000007f1a007804 */ /* 0x000fe20000000000 */
[----:B------:R-:W-:Y:S01]  /*4b90*/  IMAD.IADD R38, R57, 0x1, R62 ;  /* 0x0000000139267824 */ /* 0x000fe200078e023e */
[----:B------:R-:W-:Y:S01]  /*4ba0*/  BSSY.RECONVERGENT B0, `(.L_x_51) ;  /* 0x0000022000007945 */ /* 0x000fe20003800200 */
[----:B------:R-:W-:-:S10]  /*4bb0*/  IMAD.MOV.U32 R62, RZ, RZ, RZ ;  /* 0x000000ffff3e7224 */ /* 0x000fd400078e00ff */
[----:B------:R-:W-:Y:S02]  /*4bc0*/  VOTE.ANY R54, PT, P0 ;  /* 0x0000000000367806 */ /* 0x000fe400000e0100 */
        /* <DEDUP_REMOVED lines=31> */
.L_x_52:
[----:B------:R-:W-:Y:S05]  /*4dc0*/  BSYNC.RECONVERGENT B0 ;  /* 0x0000000000007941 */ /* 0x000fea0003800200 */
.L_x_51:
[----:B------:R-:W-:Y:S01]  /*4dd0*/  R2P PR, R16, 0x7f ;  /* 0x0000007f10007804 */ /* 0x000fe20000000000 */
[----:B------:R-:W-:Y:S01]  /*4de0*/  IMAD.IADD R26, R51, 0x1, R56 ;  /* 0x00000001331a7824 */ /* 0x000fe200078e0238 */
[----:B------:R-:W-:Y:S11]  /*4df0*/  BSSY.RECONVERGENT B0, `(.L_x_53) ;  /* 0x0000022000007945 */ /* 0x000ff60003800200 */
[----:B0-----:R-:W-:-:S02]  /*4e00*/  VOTE.ANY R59, PT, P0 ;  /* 0x00000000003b7806 */ /* 0x001fc400000e0100 */
[----:B------:R-:W-:Y:S02]  /*4e10*/  VOTE.ANY R56, PT, P1 ;  /* 0x0000000000387806 */ /* 0x000fe400008e0100 */
[----:B------:R-:W-:Y:S02]  /*4e20*/  @!P0 LOP3.LUT R59, RZ, R59, RZ, 0x33, !PT ;  /* 0x0000003bff3b8212 */ /* 0x000fe400078e33ff */
[----:B------:R-:W-:Y:S02]  /*4e30*/  @!P1 LOP3.LUT R56, RZ, R56, RZ, 0x33, !PT ;  /* 0x00000038ff389212 */ /* 0x000fe400078e33ff */
[----:B------:R-:W-:Y:S02]  /*4e40*/  VOTE.ANY R51, PT, P2 ;  /* 0x0000000000337806 */ /* 0x000fe400010e0100 */
[----:B------:R-:W-:Y:S02]  /*4e50*/  LOP3.LUT R56, R56, R59, RZ, 0xc0, !PT ;  /* 0x0000003b38387212 */ /* 0x000fe400078ec0ff */
[----:B------:R-:W-:Y:S01]  /*4e60*/  @!P2 LOP3.LUT R51, RZ, R51, RZ, 0x33, !PT ;  /* 0x00000033ff33a212 */ /* 0x000fe200078e33ff */
[----:B-1----:R0:W1:Y:S01]  /*4e70*/  SHFL.IDX PT, R59, R62, R61, 0x1f ;  /* 0x00001f3d3e3b7589 */ /* 0x00206200000e0000 */
[----:B------:R-:W-:-:S02]  /*4e80*/  LOP3.LUT P0, RZ, R16, 0x80, RZ, 0xc0, !PT ;  /* 0x0000008010ff7812 */ /* 0x000fc4000780c0ff */
        /* <DEDUP_REMOVED lines=17> */
[----:B------:R-:W2:Y:S01]  /*4fa0*/  FLO.U32 R63, R65 ;  /* 0x00000041003f7300 */ /* 0x000ea200000e0000 */
[----:B------:R-:W-:-:S07]  /*4fb0*/  LOP3.LUT R51, R6, R65, RZ, 0xc0, !PT ;  /* 0x0000004106337212 */ /* 0x000fce00078ec0ff */
[----:B------:R-:W3:Y:S01]  /*4fc0*/  POPC R51, R51 ;  /* 0x0000003300337309 */ /* 0x000ee20000000000 */
[----:B--2---:R-:W-:-:S13]  /*4fd0*/  ISETP.NE.AND P0, PT, R0, R63, PT ;  /* 0x0000003f0000720c */ /* 0x004fda0003f05270 */
[----:B01-3--:R-:W-:Y:S05]  /*4fe0*/  @P0 BRA `(.L_x_54) ;  /* 0x0000000000080947 */ /* 0x00bfea0003800000 */
[----:B------:R-:W-:-:S05]  /*4ff0*/  IMAD R16, R16, 0x4, R7 ;  /* 0x0000000410107824 */ /* 0x000fca00078e0207 */
[----:B------:R0:W1:Y:S02]  /*5000*/  ATOMS.ADD R56, [R16], R51 ;  /* 0x000000331038738c */ /* 0x0000640000000000 */
.L_x_54:
[----:B------:R-:W-:Y:S05]  /*5010*/  BSYNC.RECONVERGENT B0 ;  /* 0x0000000000007941 */ /* 0x000fea0003800200 */
.L_x_53:
[----:B------:R-:W-:Y:S01]  /*5020*/  R2P PR, R15, 0x7f ;  /* 0x0000007f0f007804 */ /* 0x000fe20000000000 */
[----:B------:R-:W-:Y:S01]  /*5030*/  IMAD.IADD R50, R47, 0x1, R50 ;  /* 0x000000012f327824 */ /* 0x000fe200078e0232 */
[----:B-1----:R1:W2:Y:S01]  /*5040*/  SHFL.IDX PT, R56, R56, R63, 0x1f ;  /* 0x00001f3f38387589 */ /* 0x0022a200000e0000 */
[----:B------:R-:W-:Y:S01]  /*5050*/  BSSY.RECONVERGENT B0, `(.L_x_55) ;  /* 0x0000021000007945 */ /* 0x000fe20003800200 */
[----:B------:R-:W-:-:S09]  /*5060*/  IMAD.MOV.U32 R60, RZ, RZ, RZ ;  /* 0x000000ffff3c7224 */ /* 0x000fd200078e00ff */
        /* <DEDUP_REMOVED lines=26> */
[----:B------:R-:W3:Y:S01]  /*5210*/  POPC R16, R16 ;  /* 0x0000001000107309 */ /* 0x000ee20000000000 */
[----:B0-----:R-:W-:-:S13]  /*5220*/  ISETP.NE.AND P0, PT, R0, R47, PT ;  /* 0x0000002f0000720c */ /* 0x001fda0003f05270 */
[----:B-123--:R-:W-:Y:S05]  /*5230*/  @P0 BRA `(.L_x_56) ;  /* 0x0000000000080947 */ /* 0x00efea0003800000 */
[----:B------:R-:W-:-:S05]  /*5240*/  IMAD R15, R15, 0x4, R7 ;  /* 0x000000040f0f7824 */ /* 0x000fca00078e0207 */
[----:B------:R0:W1:Y:S02]  /*5250*/  ATOMS.ADD R60, [R15], R16 ;  /* 0x000000100f3c738c */ /* 0x0000640000000000 */
.L_x_56:
[----:B------:R-:W-:Y:S05]  /*5260*/  BSYNC.RECONVERGENT B0 ;  /* 0x0000000000007941 */ /* 0x000fea0003800200 */
.L_x_55:
[----:B------:R-:W-:Y:S01]  /*5270*/  R2P PR, R4, 0x7f ;  /* 0x0000007f04007804 */ /* 0x000fe20000000000 */
[----:B------:R-:W-:Y:S01]  /*5280*/  IMAD.IADD R48, R45, 0x1, R48 ;  /* 0x000000012d307824 */ /* 0x000fe200078e0230 */
[----:B-1----:R1:W2:Y:S01]  /*5290*/  SHFL.IDX PT, R47, R60, R47, 0x1f ;  /* 0x00001f2f3c2f7589 */ /* 0x0022a200000e0000 */
[----:B------:R-:W-:Y:S10]  /*52a0*/  BSSY.RECONVERGENT B0, `(.L_x_57) ;  /* 0x0000021000007945 */ /* 0x000ff40003800200 */
[----:B0-----:R-:W-:-:S02]  /*52b0*/  VOTE.ANY R15, PT, P0 ;  /* 0x00000000000f7806 */ /* 0x001fc400000e0100 */
[----:B------:R-:W-:Y:S02]  /*52c0*/  VOTE.ANY R62, PT, P1 ;  /* 0x00000000003e7806 */ /* 0x000fe400008e0100 */
        /* <DEDUP_REMOVED lines=25> */
[----:B------:R-:W3:Y:S01]  /*5460*/  POPC R15, R15 ;  /* 0x0000000f000f7309 */ /* 0x000ee20000000000 */
[----:B0-----:R-:W-:-:S13]  /*5470*/  ISETP.NE.AND P0, PT, R0, R45, PT ;  /* 0x0000002d0000720c */ /* 0x001fda0003f05270 */
[----:B-123--:R-:W-:Y:S05]  /*5480*/  @P0 BRA `(.L_x_58) ;  /* 0x0000000000080947 */ /* 0x00efea0003800000 */
[----:B------:R-:W-:-:S05]  /*5490*/  IMAD R4, R4, 0x4, R7 ;  /* 0x0000000404047824 */ /* 0x000fca00078e0207 */
[----:B------:R0:W1:Y:S02]  /*54a0*/  ATOMS.ADD R62, [R4], R15 ;  /* 0x0000000f043e738c */ /* 0x0000640000000000 */
.L_x_58:
[----:B------:R-:W-:Y:S05]  /*54b0*/  BSYNC.RECONVERGENT B0 ;  /* 0x0000000000007941 */ /* 0x000fea0003800200 */
.L_x_57:
[----:B------:R-:W-:Y:S01]  /*54c0*/  R2P PR, R8, 0x7f ;  /* 0x0000007f08007804 */ /* 0x000fe20000000000 */
[----:B0-----:R-:W-:Y:S01]  /*54d0*/  IMAD.IADD R4, R46, 0x1, R49 ;  /* 0x000000012e047824 */ /* 0x001fe200078e0231 */
[----:B-1----:R0:W1:Y:S01]  /*54e0*/  SHFL.IDX PT, R62, R62, R45, 0x1f ;  /* 0x00001f2d3e3e7589 */ /* 0x00206200000e0000 */
[----:B------:R-:W-:Y:S10]  /*54f0*/  BSSY.RECONVERGENT B0, `(.L_x_59) ;  /* 0x0000021000007945 */ /* 0x000ff40003800200 */
[----:B------:R-:W-:-:S02]  /*5500*/  VOTE.ANY R60, PT, P0 ;  /* 0x00000000003c7806 */ /* 0x000fc400000e0100 */
[----:B------:R-:W-:Y:S02]  /*5510*/  VOTE.ANY R49, PT, P1 ;  /* 0x0000000000317806 */ /* 0x000fe400008e0100 */
[----:B------:R-:W-:Y:S02]  /*5520*/  @!P0 LOP3.LUT R60, RZ, R60, RZ, 0x33, !PT ;  /* 0x0000003cff3c8212 */ /* 0x000fe400078e33ff */
[----:B------:R-:W-:Y:S02]  /*5530*/  @!P1 LOP3.LUT R49, RZ, R49, RZ, 0x33, !PT ;  /* 0x00000031ff319212 */ /* 0x000fe400078e33ff */
[----:B------:R-:W-:Y:S02]  /*5540*/  VOTE.ANY R46, PT, P2 ;  /* 0x00000000002e7806 */ /* 0x000fe400010e0100 */
[----:B------:R-:W-:Y:S01]  /*5550*/  LOP3.LUT R49, R49, R60, RZ, 0xc0, !PT ;  /* 0x0000003c31317212 */ /* 0x000fe200078ec0ff */
[----:B------:R-:W-:Y:S01]  /*5560*/  IMAD.MOV.U32 R60, RZ, RZ, RZ ;  /* 0x000000ffff3c7224 */ /* 0x000fe200078e00ff */
[----:B------:R-:W-:-:S02]  /*5570*/  @!P2 LOP3.LUT R46, RZ, R46, RZ, 0x33, !PT ;  /* 0x0000002eff2ea212 */ /* 0x000fc400078e33ff */
        /* <DEDUP_REMOVED lines=17> */
[----:B------:R-:W2:Y:S01]  /*5690*/  FLO.U32 R49, R61 ;  /* 0x0000003d00317300 */ /* 0x000ea200000e0000 */
[----:B------:R-:W-:-:S07]  /*56a0*/  LOP3.LUT R46, R6, R61, RZ, 0xc0, !PT ;  /* 0x0000003d062e7212 */ /* 0x000fce00078ec0ff */
[----:B------:R-:W3:Y:S01]  /*56b0*/  POPC R46, R46 ;  /* 0x0000002e002e7309 */ /* 0x000ee20000000000 */
[----:B--2---:R-:W-:-:S13]  /*56c0*/  ISETP.NE.AND P0, PT, R0, R49, PT ;  /* 0x000000310000720c */ /* 0x004fda0003f05270 */
[----:B01-3--:R-:W-:Y:S05]  /*56d0*/  @P0 BRA `(.L_x_60) ;  /* 0x0000000000080947 */ /* 0x00bfea0003800000 */
[----:B------:R-:W-:-:S05]  /*56e0*/  IMAD R45, R8, 0x4, R7 ;  /* 0x00000004082d7824 */ /* 0x000fca00078e0207 */
[----:B------:R0:W1:Y:S02]  /*56f0*/  ATOMS.ADD R60, [R45], R46 ;  /* 0x0000002e2d3c738c */ /* 0x0000640000000000 */
.L_x_60:
[----:B------:R-:W-:Y:S05]  /*5700*/  BSYNC.RECONVERGENT B0 ;  /* 0x0000000000007941 */ /* 0x000fea0003800200 */
.L_x_59:
[----:B------:R-:W-:Y:S01]  /*5710*/  R2P PR, R9, 0x7f ;  /* 0x0000007f09007804 */ /* 0x000fe20000000000 */
[----:B------:R-:W-:Y:S01]  /*5720*/  IMAD.IADD R44, R44, 0x1, R53 ;  /* 0x000000012c2c7824 */ /* 0x000fe200078e0235 */
[----:B-1----:R1:W2:Y:S01]  /*5730*/  SHFL.IDX PT, R49, R60, R49, 0x1f ;  /* 0x00001f313c317589 */ /* 0x0022a200000e0000 */
[----:B------:R-:W-:Y:S01]  /*5740*/  BSSY.RECONVERGENT B0, `(.L_x_61) ;  /* 0x0000021000007945 */ /* 0x000fe20003800200 */
[----:B------:R-:W-:-:S09]  /*5750*/  IMAD.MOV.U32 R64, RZ, RZ, RZ ;  /* 0x000000ffff407224 */ /* 0x000fd200078e00ff */
        /* <DEDUP_REMOVED lines=31> */
.L_x_62:
[----:B------:R-:W-:Y:S05]  /*5950*/  BSYNC.RECONVERGENT B0 ;  /* 0x0000000000007941 */ /* 0x000fea0003800200 */
.L_x_61:
        /* <DEDUP_REMOVED lines=36> */
.L_x_64:
[----:B------:R-:W-:Y:S05]  /*5ba0*/  BSYNC.RECONVERGENT B0 ;  /* 0x0000000000007941 */ /* 0x000fea0003800200 */
.L_x_63:
[----:B------:R-:W-:Y:S01]  /*5bb0*/  R2P PR, R14, 0x7f ;  /* 0x0000007f0e007804 */ /* 0x000fe20000000000 */
[----:B-1----:R1:W2:Y:S01]  /*5bc0*/  SHFL.IDX PT, R60, R60, R55, 0x1f ;  /* 0x00001f373c3c7589 */ /* 0x0022a200000e0000 */
        /* <DEDUP_REMOVED lines=25> */
[----:B-1----:R-:W0:Y:S01]  /*5d60*/  FLO.U32 R55, R9 ;  /* 0x0000000900377300 */ /* 0x002e2200000e0000 */
[----:B------:R-:W-:-:S07]  /*5d70*/  LOP3.LUT R6, R6, R9, RZ, 0xc0, !PT ;  /* 0x0000000906067212 */ /* 0x000fce00078ec0ff */
[----:B------:R1:W3:Y:S01]  /*5d80*/  POPC R61, R6 ;  /* 0x00000006003d7309 */ /* 0x0002e20000000000 */
[----:B0-----:R-:W-:Y:S01]  /*5d90*/  ISETP.NE.AND P0, PT, R0, R55, PT ;  /* 0x000000370000720c */ /* 0x001fe20003f05270 */
[----:B------:R-:W-:-:S12]  /*5da0*/  IMAD.MOV.U32 R0, RZ, RZ, RZ ;  /* 0x000000ffff007224 */ /* 0x000fd800078e00ff */
[----:B-123--:R-:W-:Y:S05]  /*5db0*/  @P0 BRA `(.L_x_66) ;  /* 0x0000000000080947 */ /* 0x00efea0003800000 */
[----:B------:R-:W-:-:S06]  /*5dc0*/  IMAD R0, R14, 0x4, R7 ;  /* 0x000000040e007824 */ /* 0x000fcc00078e0207 */
[----:B------:R0:W1:Y:S02]  /*5dd0*/  ATOMS.ADD R0, [R0], R61 ;  /* 0x0000003d0000738c */ /* 0x0000640000000000 */
.L_x_66:
[----:B------:R-:W-:Y:S05]  /*5de0*/  BSYNC.RECONVERGENT B0 ;  /* 0x0000000000007941 */ /* 0x000fea0003800200 */
.L_x_65:
[----:B-1----:R-:W1:Y:S01]  /*5df0*/  SHFL.IDX PT, R0, R0, R55, 0x1f ;  /* 0x00001f3700007589 */ /* 0x002e6200000e0000 */
[----:B------:R-:W-:Y:S01]  /*5e00*/  IMAD.IADD R14, R54, 0x1, R59 ;  /* 0x00000001360e7824 */ /* 0x000fe200078e023b */
[----:B------:R-:W-:Y:S01]  /*5e10*/  ISETP.NE.AND P0, PT, R58, RZ, PT ;  /* 0x000000ff3a00720c */ /* 0x000fe20003f05270 */
[----:B------:R-:W-:Y:S01]  /*5e20*/  IMAD R10, R40, 0x4, R23 ;  /* 0x00000004280a7824 */ /* 0x000fe200078e0217 */
[----:B------:R-:W-:Y:S01]  /*5e30*/  BAR.SYNC.DEFER_BLOCKING 0x0 ;  /* 0x0000000000007b1d */ /* 0x000fe20000010000 */
[----:B------:R-:W-:Y:S02]  /*5e40*/  IMAD.IADD R54, R8, 0x1, R45 ;  /* 0x0000000108367824 */ /* 0x000fe400078e022d */
[--C-:B------:R-:W-:Y:S02]  /*5e50*/  IMAD R9, R38, 0x4, R23.reuse ;  /* 0x0000000426097824 */ /* 0x100fe400078e0217 */
[--C-:B------:R-:W-:Y:S01]  /*5e60*/  IMAD R8, R26, 0x4, R23.reuse ;  /* 0x000000041a087824 */ /* 0x100fe200078e0217 */
[----:B------:R-:W-:Y:S01]  /*5e70*/  BSSY B1, `(.L_x_67) ;  /* 0x0000057000017945 */ /* 0x000fe20003800000 */
[----:B------:R-:W-:-:S02]  /*5e80*/  IMAD R7, R50, 0x4, R23 ;  /* 0x0000000432077824 */ /* 0x000fc400078e0217 */
[----:B------:R-:W-:Y:S02]  /*5e90*/  IMAD.IADD R52, R52, 0x1, R57 ;  /* 0x0000000134347824 */ /* 0x000fe400078e0239 */
[--C-:B------:R-:W-:Y:S02]  /*5ea0*/  IMAD R6, R48, 0x4, R23.reuse ;  /* 0x0000000430067824 */ /* 0x100fe400078e0217 */
[----:B------:R-:W-:Y:S02]  /*5eb0*/  IMAD R4, R4, 0x4, R23 ;  /* 0x0000000404047824 */ /* 0x000fe400078e0217 */
[----:B------:R-:W-:Y:S02]  /*5ec0*/  IMAD.IADD R56, R51, 0x1, R56 ;  /* 0x0000000133387824 */ /* 0x000fe400078e0238 */
[----:B------:R-:W-:Y:S02]  /*5ed0*/  IMAD.IADD R16, R16, 0x1, R47 ;  /* 0x0000000110107824 */ /* 0x000fe400078e022f */
[----:B------:R-:W-:-:S02]  /*5ee0*/  IMAD.IADD R62, R15, 0x1, R62 ;  /* 0x000000010f3e7824 */ /* 0x000fc400078e023e */
[----:B-1----:R-:W-:Y:S02]  /*5ef0*/  IMAD.IADD R38, R61, 0x1, R0 ;  /* 0x000000013d267824 */ /* 0x002fe400078e0200 */
[----:B------:R-:W-:Y:S01]  /*5f00*/  IMAD R0, R44, 0x4, R23 ;  /* 0x000000042c007824 */ /* 0x000fe200078e0217 */
[----:B------:R1:W-:Y:S01]  /*5f10*/  STS [R10+-0x4], R13 ;  /* 0xfffffc0d0a007388 */ /* 0x0003e20000000800 */
[----:B------:R-:W-:Y:S02]  /*5f20*/  IMAD.IADD R46, R46, 0x1, R49 ;  /* 0x000000012e2e7824 */ /* 0x000fe400078e0231 */
[--C-:B------:R-:W-:Y:S01]  /*5f30*/  IMAD R14, R14, 0x4, R23.reuse ;  /* 0x000000040e0e7824 */ /* 0x100fe200078e0217 */
[----:B------:R2:W-:Y:S01]  /*5f40*/  STS [R9+-0x4], R12 ;  /* 0xfffffc0c09007388 */ /* 0x0005e20000000800 */
[--C-:B------:R-:W-:Y:S02]  /*5f50*/  IMAD R15, R56, 0x4, R23.reuse ;  /* 0x00000004380f7824 */ /* 0x100fe400078e0217 */
[----:B------:R-:W-:Y:S01]  /*5f60*/  IMAD.IADD R60, R53, 0x1, R60 ;  /* 0x00000001353c7824 */ /* 0x000fe200078e023c */
[----:B------:R-:W-:Y:S01]  /*5f70*/  STS [R8+-0x4], R43 ;  /* 0xfffffc2b08007388 */ /* 0x000fe20000000800 */
[----:B------:R-:W-:-:S02]  /*5f80*/  IMAD R16, R16, 0x4, R23 ;  /* 0x0000000410107824 */ /* 0x000fc400078e0217 */
[--C-:B-1----:R-:W-:Y:S01]  /*5f90*/  IMAD R13, R52, 0x4, R23.reuse ;  /* 0x00000004340d7824 */ /* 0x102fe200078e0217 */
[----:B------:R1:W-:Y:S01]  /*5fa0*/  STS [R7+-0x4], R24 ;  /* 0xfffffc1807007388 */ /* 0x0003e20000000800 */
[--C-:B------:R-:W-:Y:S02]  /*5fb0*/  IMAD R26, R46, 0x4, R23.reuse ;  /* 0x000000042e1a7824 */ /* 0x100fe400078e0217 */
[--C-:B--2---:R-:W-:Y:S01]  /*5fc0*/  IMAD R12, R42, 0x4, R23.reuse ;  /* 0x000000042a0c7824 */ /* 0x104fe200078e0217 */
[----:B------:R2:W-:Y:S04]  /*5fd0*/  STS [R6+-0x4], R27 ;  /* 0xfffffc1b06007388 */ /* 0x0005e80000000800 */
[----:B------:R3:W-:Y:S01]  /*5fe0*/  STS [R4+-0x4], R25 ;  /* 0xfffffc1904007388 */ /* 0x0007e20000000800 */
[----:B-1----:R-:W-:-:S03]  /*5ff0*/  IMAD R24, R60, 0x4, R23 ;  /* 0x000000043c187824 */ /* 0x002fc600078e0217 */
[----:B------:R1:W-:Y:S01]  /*6000*/  STS [R0+-0x4], R17 ;  /* 0xfffffc1100007388 */ /* 0x0003e20000000800 */
[----:B--2---:R-:W-:-:S03]  /*6010*/  IMAD R27, R62, 0x4, R23 ;  /* 0x000000043e1b7824 */ /* 0x004fc600078e0217 */
[----:B------:R2:W-:Y:S01]  /*6020*/  STS [R12+-0x4], R41 ;  /* 0xfffffc290c007388 */ /* 0x0005e20000000800 */
[----:B---3--:R-:W-:-:S03]  /*6030*/  IMAD R25, R54, 0x4, R23 ;  /* 0x0000000436197824 */ /* 0x008fc600078e0217 */
[----:B------:R3:W-:Y:S01]  /*6040*/  STS [R13+-0x4], R36 ;  /* 0xfffffc240d007388 */ /* 0x0007e20000000800 */
[----:B-1----:R-:W-:-:S03]  /*6050*/  IMAD R17, R38, 0x4, R23 ;  /* 0x0000000426117824 */ /* 0x002fc600078e0217 */
[----:B------:R3:W-:Y:S01]  /*6060*/  STS [R14+-0x4], R39 ;  /* 0xfffffc270e007388 */ /* 0x0007e20000000800 */
[----:B--2---:R-:W-:-:S03]  /*6070*/  IMAD R41, R3, 0x8, R23 ;  /* 0x0000000803297824 */ /* 0x004fc600078e0217 */
[----:B------:R3:W-:Y:S04]  /*6080*/  STS [R15+-0x4], R34 ;  /* 0xfffffc220f007388 */ /* 0x0007e80000000800 */
[----:B------:R3:W-:Y:S04]  /*6090*/  STS [R16+-0x4], R37 ;  /* 0xfffffc2510007388 */ /* 0x0007e80000000800 */
[----:B------:R3:W-:Y:S04]  /*60a0*/  STS [R27+-0x4], R32 ;  /* 0xfffffc201b007388 */ /* 0x0007e80000000800 */
[----:B------:R3:W-:Y:S04]  /*60b0*/  STS [R26+-0x4], R33 ;  /* 0xfffffc211a007388 */ /* 0x0007e80000000800 */
[----:B------:R3:W-:Y:S04]  /*60c0*/  STS [R25+-0x4], R30 ;  /* 0xfffffc1e19007388 */ /* 0x0007e80000000800 */
[----:B------:R3:W-:Y:S04]  /*60d0*/  STS [R24+-0x4], R31 ;  /* 0xfffffc1f18007388 */ /* 0x0007e80000000800 */
[----:B------:R3:W-:Y:S01]  /*60e0*/  STS [R17+-0x4], R28 ;  /* 0xfffffc1c11007388 */ /* 0x0007e20000000800 */
[----:B------:R-:W-:Y:S05]  /*60f0*/  @P0 BRA `(.L_x_68) ;  /* 0x0000000000b80947 */ /* 0x000fea0003800000 */
[----:B------:R-:W3:Y:S02]  /*6100*/  LDCU.64 UR4, c[0x0][0x398] ;  /* 0x00007300ff0477ac */ /* 0x000ee40008000a00 */
[----:B---3--:R-:W-:-:S04]  /*6110*/  LEA R32, P0, R3, UR4, 0x3 ;  /* 0x0000000403207c11 */ /* 0x008fc8000f8018ff */
[----:B------:R-:W-:-:S05]  /*6120*/  LEA.HI.X R33, R3, UR5, RZ, 0x3, P0 ;  /* 0x0000000503217c11 */ /* 0x000fca00080f1cff */
[----:B------:R-:W2:Y:S01]  /*6130*/  LDG.E.64 R30, desc[UR6][R32.64] ;  /* 0x00000006201e7981 */ /* 0x000ea2000c1e1b00 */
[----:B------:R-:W-:Y:S02]  /*6140*/  SHF.R.S32.HI R37, RZ, 0x1f, R35 ;  /* 0x0000001fff257819 */ /* 0x000fe40000011423 */
[----:B--2---:R-:W-:-:S05]  /*6150*/  IADD3 R30, P0, PT, -R35, R30, RZ ;  /* 0x0000001e231e7210 */ /* 0x004fca0007f1e1ff */
[----:B------:R-:W-:Y:S01]  /*6160*/  IMAD.X R31, R31, 0x1, ~R37, P0 ;  /* 0x000000011f1f7824 */ /* 0x000fe200000e0e25 */
[----:B------:R-:W-:Y:S01]  /*6170*/  ISETP.GE.AND P0, PT, R5, 0x1, PT ;  /* 0x000000010500780c */ /* 0x000fe20003f06270 */
[----:B------:R-:W-:-:S03]  /*6180*/  IMAD.MOV.U32 R37, RZ, RZ, R20 ;  /* 0x000000ffff257224 */ /* 0x000fc600078e0014 */
[----:B------:R1:W-:Y:S09]  /*6190*/  STS.64 [R41+0x6600], R30 ;  /* 0x0066001e29007388 */ /* 0x0003f20000000a00 */
[----:B------:R-:W-:Y:S05]  /*61a0*/  @!P0 BRA `(.L_x_69) ;  /* 0x00000000006c8947 */ /* 0x000fea0003800000 */
[----:B------:R-:W-:Y:S01]  /*61b0*/  BSSY B0, `(.L_x_70) ;  /* 0x0000019000007945 */ /* 0x000fe20003800000 */
[----:B------:R-:W-:Y:S02]  /*61c0*/  IMAD.MOV.U32 R28, RZ, RZ, -0x1 ;  /* 0xffffffffff1c7424 */ /* 0x000fe400078e00ff */
[----:B------:R-:W-:Y:S02]  /*61d0*/  IMAD.MOV.U32 R32, RZ, RZ, R5 ;  /* 0x000000ffff207224 */ /* 0x000fe400078e0005 */
[----:B------:R-:W-:-:S07]  /*61e0*/  IMAD.MOV.U32 R37, RZ, RZ, R20 ;  /* 0x000000ffff257224 */ /* 0x000fce00078e0014 */
.L_x_74:
[----:B-1----:R-:W1:Y:S01]  /*61f0*/  LDC.64 R30, c[0x0][0x380] ;  /* 0x0000e000ff1e7b82 */ /* 0x002e620000000a00 */
[----:B------:R-:W-:Y:S01]  /*6200*/  VIADD R39, R32, 0xffffffff ;  /* 0xffffffff20277836 */ /* 0x000fe20000000000 */
[----:B------:R-:W-:Y:S03]  /*6210*/  BSSY B2, `(.L_x_71) ;  /* 0x0000008000027945 */ /* 0x000fe60003800000 */
[----:B------:R-:W-:-:S04]  /*6220*/  IMAD R33, R39, 0x100, R3 ;  /* 0x0000010027217824 */ /* 0x000fc800078e0203 */
[----:B-1----:R-:W-:-:S07]  /*6230*/  IMAD.WIDE R30, R33, 0x4, R30 ;  /* 0x00000004211e7825 */ /* 0x002fce00078e021e */
.L_x_72:
[----:B------:R-:W-:Y:S05]  /*6240*/  YIELD ;  /* 0x0000000000007946 */ /* 0x000fea0003800000 */
[----:B------:R1:W-:Y:S06]  /*6250*/  MEMBAR.SC.CTA ;  /* 0x0000000000007992 */ /* 0x0003ec0000000000 */
[----:B-1----:R-:W2:Y:S02]  /*6260*/  LDG.E.STRONG.SYS R33, desc[UR6][R30.64] ;  /* 0x000000061e217981 */ /* 0x002ea4000c1f5900 */
[----:B--2---:R-:W-:-:S13]  /*6270*/  ISETP.NE.AND P0, PT, R33, RZ, PT ;  /* 0x000000ff2100720c */ /* 0x004fda0003f05270 */
[----:B------:R-:W-:Y:S05]  /*6280*/  @!P0 BRA `(.L_x_72) ;  /* 0xfffffffc00ec8947 */ /* 0x000fea000383ffff */
[----:B------:R-:W-:Y:S05]  /*6290*/  BSYNC B2 ;  /* 0x0000000000027941 */ /* 0x000fea0003800000 */
.L_x_71:
[----:B------:R-:W-:Y:S01]  /*62a0*/  BSSY.RECONVERGENT B2, `(.L_x_73) ;  /* 0x0000006000027945 */ /* 0x000fe20003800200 */
[C---:B------:R-:W-:Y:S02]  /*62b0*/  ISETP.GT.AND P0, PT, R33.reuse, -0x1, PT ;  /* 0xffffffff2100780c */ /* 0x040fe40003f04270 */
[----:B------:R-:W-:Y:S01]  /*62c0*/  LOP3.LUT R30, R33, 0x3fffffff, RZ, 0xc0, !PT ;  /* 0x3fffffff211e7812 */ /* 0x000fe200078ec0ff */
[----:B------:R-:W-:Y:S05]  /*62d0*/  WARPSYNC.EXCLUSIVE R28 ;  /* 0x000000001c007348 */ /* 0x000fea0003a00000 */
[----:B------:R-:W-:-:S05]  /*62e0*/  IMAD.IADD R37, R30, 0x1, R37 ;  /* 0x000000011e257824 */ /* 0x000fca00078e0225 */
[----:B------:R-:W-:-:S07]  /*62f0*/  VOTE.ANY R28, PT, P0 ;  /* 0x00000000001c7806 */ /* 0x000fce00000e0100 */
[----:B------:R-:W-:Y:S05]  /*6300*/  BSYNC.RECONVERGENT B2 ;  /* 0x0000000000027941 */ /* 0x000fea0003800200 */
.L_x_73:
[----:B------:R-:W-:Y:S01]  /*6310*/  ISETP.GT.U32.AND P1, PT, R32, 0x1, PT ;  /* 0x000000012000780c */ /* 0x000fe20003f24070 */
[----:B------:R-:W-:-:S12]  /*6320*/  IMAD.MOV.U32 R32, RZ, RZ, R39 ;  /* 0x000000ffff207224 */ /* 0x000fd800078e0027 */
[----:B------:R-:W-:Y:S05]  /*6330*/  @P0 BRA P1, `(.L_x_74) ;  /* 0xfffffffc00ac0947 */ /* 0x000fea000083ffff */
[----:B------:R-:W-:Y:S05]  /*6340*/  BSYNC B0 ;  /* 0x0000000000007941 */ /* 0x000fea0003800000 */
.L_x_70:
[----:B------:R2:W3:Y:S02]  /*6350*/  LDS.64 R30, [R41+0x6600] ;  /* 0x00660000291e7984 */ /* 0x0004e40000000a00 */
.L_x_69:
[----:B------:R-:W4:Y:S01]  /*6360*/  LDC.64 R32, c[0x0][0x380] ;  /* 0x0000e000ff207b82 */ /* 0x000f220000000a00 */
[C---:B------:R-:W-:Y:S01]  /*6370*/  IMAD.IADD R39, R37.reuse, 0x1, -R20 ;  /* 0x0000000125277824 */ /* 0x040fe200078e0a14 */
[----:B------:R-:W-:-:S04]  /*6380*/  LOP3.LUT R37, R37, 0x80000000, RZ, 0xfc, !PT ;  /* 0x8000000025257812 */ /* 0x000fc800078efcff */
[----:B---3--:R-:W-:Y:S01]  /*6390*/  IADD3 R28, P0, PT, R39, R30, RZ ;  /* 0x0000001e271c7210 */ /* 0x008fe20007f1e0ff */
[----:B----4-:R-:W-:-:S03]  /*63a0*/  IMAD.WIDE R32, R29, 0x4, R32 ;  /* 0x000000041d207825 */ /* 0x010fc600078e0220 */
[----:B------:R-:W-:Y:S02]  /*63b0*/  LEA.HI.X.SX32 R29, R39, R31, 0x1, P0 ;  /* 0x0000001f271d7211 */ /* 0x000fe400000f0eff */
[----:B------:R4:W-:Y:S04]  /*63c0*/  STG.E.STRONG.SYS desc[UR6][R32.64], R37 ;  /* 0x0000002520007986 */ /* 0x0009e8000c115906 */
[----:B------:R4:W-:Y:S03]  /*63d0*/  STS.64 [R41+0x6600], R28 ;  /* 0x0066001c29007388 */ /* 0x0009e60000000a00 */
.L_x_68:
[----:B------:R-:W-:Y:S05]  /*63e0*/  BSYNC B1 ;  /* 0x0000000000017941 */ /* 0x000fea0003800000 */
.L_x_67:
[----:B---34-:R-:W3:Y:S01]  /*63f0*/  LDC R28, c[0x0][0x3c0] ;  /* 0x0000f000ff1c7b82 */ /* 0x018ee20000000800 */
[----:B------:R-:W-:-:S07]  /*6400*/  VIADD R29, R18, 0x1980 ;  /* 0x00001980121d7836 */ /* 0x000fce0000000000 */
[----:B------:R-:W4:Y:S01]  /*6410*/  LDC.64 R32, c[0x0][0x390] ;  /* 0x0000e400ff207b82 */ /* 0x000f220000000a00 */
[----:B---3--:R-:W-:Y:S02]  /*6420*/  ISETP.GE.AND P0, PT, R29, R28, PT ;  /* 0x0000001c1d00720c */ /* 0x008fe40003f06270 */
[----:B----4-:R-:W-:-:S04]  /*6430*/  ISETP.EQ.U32.AND P1, PT, R32, RZ, PT ;  /* 0x000000ff2000720c */ /* 0x010fc80003f22070 */
[----:B------:R-:W-:-:S04]  /*6440*/  ISETP.EQ.OR.EX P0, PT, R33, RZ, !P0, P1 ;  /* 0x000000ff2100720c */ /* 0x000fc80004702710 */
[----:B------:R-:W-:-:S13]  /*6450*/  ISETP.GT.U32.OR P0, PT, R3, 0xff, P0 ;  /* 0x000000ff0300780c */ /* 0x000fda0000704470 */
[----:B------:R-:W-:Y:S05]  /*6460*/  @P0 BRA `(.L_x_75) ;  /* 0x0000000000200947 */ /* 0x000fea0003800000 */
[----:B-1----:R-:W1:Y:S01]  /*6470*/  LDS.64 R30, [R41+0x6600] ;  /* 0x00660000291e7984 */ /* 0x002e620000000a00 */
[C---:B------:R-:W-:Y:S02]  /*6480*/  LEA R32, P2, R3.reuse, R32, 0x3 ;  /* 0x0000002003207211 */ /* 0x040fe400078418ff */
[--C-:B------:R-:W-:Y:S02]  /*6490*/  SHF.R.S32.HI R37, RZ, 0x1f, R20.reuse ;  /* 0x0000001fff257819 */ /* 0x100fe40000011414 */
[----:B------:R-:W-:Y:S02]  /*64a0*/  LEA.HI.X R33, R3, R33, RZ, 0x3, P2 ;  /* 0x0000002103217211 */ /* 0x000fe400010f1cff */
[----:B-1----:R-:W-:Y:S02]  /*64b0*/  IADD3 R30, P0, P1, R30, R35, R20 ;  /* 0x000000231e1e7210 */ /* 0x002fe4000791e014 */
[----:B------:R-:W-:-:S04]  /*64c0*/  SHF.R.S32.HI R35, RZ, 0x1f, R35 ;  /* 0x0000001fff237819 */ /* 0x000fc80000011423 */
[----:B------:R-:W-:-:S05]  /*64d0*/  IADD3.X R31, PT, PT, R31, R35, R37, P0, P1 ;  /* 0x000000231f1f7210 */ /* 0x000fca00007e2425 */
[----:B------:R3:W-:Y:S02]  /*64e0*/  STG.E.64 desc[UR6][R32.64], R30 ;  /* 0x0000001e20007986 */ /* 0x0007e4000c101b06 */
.L_x_75:
[----:B------:R-:W-:Y:S01]  /*64f0*/  ISETP.GT.AND P0, PT, R29, R28, PT ;  /* 0x0000001c1d00720c */ /* 0x000fe20003f04270 */
[----:B------:R-:W-:Y:S05]  /*6500*/  WARPSYNC.ALL ;  /* 0x0000000000007948 */ /* 0x000fea0003800000 */
[----:B------:R-:W-:Y:S07]  /*6510*/  BAR.SYNC.DEFER_BLOCKING 0x0 ;  /* 0x0000000000007b1d */ /* 0x000fee0000010000 */
[----:B------:R-:W-:Y:S05]  /*6520*/  @P0 BRA `(.L_x_76) ;  /* 0x0000001000500947 */ /* 0x000fea0003800000 */
[----:B------:R-:W4:Y:S01]  /*6530*/  LDS R29, [R22] ;  /* 0x00000000161d7984 */ /* 0x000f220000000800 */
[----:B------:R-:W5:Y:S01]  /*6540*/  LDCU UR4, c[0x0][0x3c4] ;  /* 0x00007880ff0477ac */ /* 0x000f620008000800 */
[----:B------:R-:W0:Y:S01]  /*6550*/  LDCU.64 UR8, c[0x0][0x3a0] ;  /* 0x00007400ff0877ac */ /* 0x000e220008000a00 */
[----:B----4-:R-:W-:-:S04]  /*6560*/  ISETP.NE.AND P1, PT, R29, 0x7fffffff, PT ;  /* 0x7fffffff1d00780c */ /* 0x010fc80003f25270 */
[C---:B------:R-:W-:Y:S02]  /*6570*/  SEL R20, R29.reuse, 0x80000000, P1 ;  /* 0x800000001d147807 */ /* 0x040fe40000800000 */
[----:B------:R-:W-:Y:S02]  /*6580*/  ISETP.GT.AND P1, PT, R29, -0x1, PT ;  /* 0xffffffff1d00780c */ /* 0x000fe40003f24270 */
[----:B-----5:R-:W-:-:S04]  /*6590*/  SHF.R.U32.HI R20, RZ, UR4, R20 ;  /* 0x00000004ff147c19 */ /* 0x020fc80008011614 */
[----:B------:R-:W-:-:S05]  /*65a0*/  LOP3.LUT R20, R20, R19, RZ, 0x30, !PT ;  /* 0x0000001314147212 */ /* 0x000fca00078e30ff */
[----:B-1-3--:R-:W-:Y:S02]  /*65b0*/  IMAD R31, R20, 0x8, R23 ;  /* 0x00000008141f7824 */ /* 0x00afe400078e0217 */
[----:B------:R-:W-:-:S04]  /*65c0*/  IMAD.MOV.U32 R20, RZ, RZ, -0x1 ;  /* 0xffffffffff147424 */ /* 0x000fc800078e00ff */
[----:B------:R-:W1:Y:S02]  /*65d0*/  LDS.64 R30, [R31+0x6600] ;  /* 0x006600001f1e7984 */ /* 0x000e640000000a00 */
[----:B-1----:R-:W-:Y:S02]  /*65e0*/  IADD3 R33, P2, PT, R30, R3, RZ ;  /* 0x000000031e217210 */ /* 0x002fe40007f5e0ff */
[----:B------:R-:W-:-:S03]  /*65f0*/  SEL R30, R20, 0x80000000, P1 ;  /* 0x80000000141e7807 */ /* 0x000fc60000800000 */
[----:B------:R-:W-:Y:S01]  /*6600*/  IMAD.X R34, RZ, RZ, R31, P2 ;  /* 0x000000ffff227224 */ /* 0x000fe200010e061f */
[C---:B0-----:R-:W-:Y:S02]  /*6610*/  LEA R32, P2, R33.reuse, UR8, 0x2 ;  /* 0x0000000821207c11 */ /* 0x041fe4000f8410ff */
[----:B------:R-:W-:Y:S02]  /*6620*/  LOP3.LUT R29, R30, R29, RZ, 0x3c, !PT ;  /* 0x0000001d1e1d7212 */ /* 0x000fe400078e3cff */
[----:B------:R-:W-:-:S05]  /*6630*/  LEA.HI.X R33, R33, UR9, R34, 0x2, P2 ;  /* 0x0000000921217c11 */ /* 0x000fca00090f1422 */
[----:B------:R-:W-:Y:S01]  /*6640*/  STG.E desc[UR6][R32.64], R29 ;  /* 0x0000001d20007986 */ /* 0x000fe2000c101906 */
[----:B------:R-:W-:-:S03]  /*6650*/  NOP ;  /* 0x0000000000007918 */ /* 0x000fc60000000000 */
[----:B------:R-:W0:Y:S02]  /*6660*/  LDS R34, [R22+0x600] ;  /* 0x0006000016227984 */ /* 0x000e240000000800 */
[----:B0-----:R-:W-:-:S04]  /*6670*/  ISETP.NE.AND P1, PT, R34, 0x7fffffff, PT ;  /* 0x7fffffff2200780c */ /* 0x001fc80003f25270 */
[C---:B------:R-:W-:Y:S02]  /*6680*/  SEL R30, R34.reuse, 0x80000000, P1 ;  /* 0x80000000221e7807 */ /* 0x040fe40000800000 */
[----:B------:R-:W-:Y:S02]  /*6690*/  ISETP.GT.AND P1, PT, R34, -0x1, PT ;  /* 0xffffffff2200780c */ /* 0x000fe40003f24270 */
[----:B------:R-:W-:Y:S02]  /*66a0*/  SHF.R.U32.HI R30, RZ, UR4, R30 ;  /* 0x00000004ff1e7c19 */ /* 0x000fe4000801161e */
[----:B------:R-:W-:Y:S02]  /*66b0*/  SEL R29, R20, 0x80000000, P1 ;  /* 0x80000000141d7807 */ /* 0x000fe40000800000 */
[----:B------:R-:W-:Y:S02]  /*66c0*/  LOP3.LUT R30, R30, R19, RZ, 0x30, !PT ;  /* 0x000000131e1e7212 */ /* 0x000fe400078e30ff */
[----:B------:R-:W-:-:S03]  /*66d0*/  LOP3.LUT R29, R29, R34, RZ, 0x3c, !PT ;  /* 0x000000221d1d7212 */ /* 0x000fc600078e3cff */
[----:B------:R-:W-:-:S06]  /*66e0*/  IMAD R30, R30, 0x8, R23 ;  /* 0x000000081e1e7824 */ /* 0x000fcc00078e0217 */
[----:B------:R-:W0:Y:S02]  /*66f0*/  LDS.64 R30, [R30+0x6600] ;  /* 0x006600001e1e7984 */ /* 0x000e240000000a00 */
[----:B0-----:R-:W-:-:S05]  /*6700*/  IADD3 R35, P2, PT, R30, R3, RZ ;  /* 0x000000031e237210 */ /* 0x001fca0007f5e0ff */
[----:B------:R-:W-:Y:S01]  /*6710*/  IMAD.X R36, RZ, RZ, R31, P2 ;  /* 0x000000ffff247224 */ /* 0x000fe200010e061f */
[----:B------:R-:W-:-:S04]  /*6720*/  LEA R32, P2, R35, UR8, 0x2 ;  /* 0x0000000823207c11 */ /* 0x000fc8000f8410ff */
        /* <DEDUP_REMOVED lines=231> */
[----:B------:R-:W-:-:S04]  /*75a0*/  SHF.R.U32.HI R30, RZ, UR4, R30 ;  /* 0x00000004ff1e7c19 */ /* 0x000fc8000801161e */
[----:B------:R-:W-:-:S05]  /*75b0*/  LOP3.LUT R30, R30, R19, RZ, 0x30, !PT ;  /* 0x000000131e1e7212 */ /* 0x000fca00078e30ff */
[----:B------:R-:W-:Y:S01]  /*75c0*/  IMAD R35, R30, 0x8, R23 ;  /* 0x000000081e237824 */ /* 0x000fe200078e0217 */
[----:B------:R-:W-:-:S04]  /*75d0*/  SEL R23, R20, 0x80000000, P1 ;  /* 0x8000000014177807 */ /* 0x000fc80000800000 */
[----:B------:R-:W0:Y:S01]  /*75e0*/  LDS.64 R30, [R35+0x6600] ;  /* 0x00660000231e7984 */ /* 0x000e220000000a00 */
[----:B------:R-:W-:Y:S02]  /*75f0*/  LOP3.LUT R23, R23, R34, RZ, 0x3c, !PT ;  /* 0x0000002217177212 */ /* 0x000fe400078e3cff */
[----:B0-----:R-:W-:-:S05]  /*7600*/  IADD3 R36, P2, PT, R30, R3, RZ ;  /* 0x000000031e247210 */ /* 0x001fca0007f5e0ff */
[----:B------:R-:W-:Y:S01]  /*7610*/  IMAD.X R31, RZ, RZ, R31, P2 ;  /* 0x000000ffff1f7224 */ /* 0x000fe200010e061f */
[----:B------:R-:W-:-:S04]  /*7620*/  LEA R30, P2, R36, UR8, 0x2 ;  /* 0x00000008241e7c11 */ /* 0x000fc8000f8410ff */
[----:B------:R-:W-:-:S05]  /*7630*/  LEA.HI.X R31, R36, UR9, R31, 0x2, P2 ;  /* 0x00000009241f7c11 */ /* 0x000fca00090f141f */
[----:B------:R0:W-:Y:S01]  /*7640*/  STG.E desc[UR6][R30.64+0x6000], R23 ;  /* 0x006000171e007986 */ /* 0x0001e2000c101906 */
[----:B------:R-:W-:Y:S01]  /*7650*/  NOP ;  /* 0x0000000000007918 */ /* 0x000fe20000000000 */
[----:B------:R-:W-:Y:S05]  /*7660*/  BRA `(.L_x_77) ;  /* 0x0000001800607947 */ /* 0x000fea0003800000 */
.L_x_76:
[----:B------:R-:W-:Y:S01]  /*7670*/  IMAD R29, R5, -0x1980, R28 ;  /* 0xffffe680051d7824 */ /* 0x000fe200078e021c */
[----:B------:R-:W-:Y:S01]  /*7680*/  BSSY.RECONVERGENT B0, `(.L_x_78) ;  /* 0x000001e000007945 */ /* 0x000fe20003800200 */
[C---:B------:R-:W-:Y:S02]  /*7690*/  VIADD R20, R3.reuse, 0x180 ;  /* 0x0000018003147836 */ /* 0x040fe40000000000 */
[C---:B-1-3--:R-:W-:Y:S01]  /*76a0*/  VIADD R30, R3.reuse, 0x300 ;  /* 0x00000300031e7836 */ /* 0x04afe20000000000 */
[CC--:B------:R-:W-:Y:S01]  /*76b0*/  ISETP.GE.AND P1, PT, R3.reuse, R29.reuse, PT ;  /* 0x0000001d0300720c */ /* 0x0c0fe20003f26270 */
[C---:B------:R-:W-:Y:S01]  /*76c0*/  VIADD R32, R3.reuse, 0x480 ;  /* 0x0000048003207836 */ /* 0x040fe20000000000 */
[-C--:B------:R-:W-:Y:S01]  /*76d0*/  ISETP.GE.AND P5, PT, R20, R29.reuse, PT ;  /* 0x0000001d1400720c */ /* 0x080fe20003fa6270 */
[C---:B------:R-:W-:Y:S01]  /*76e0*/  VIADD R20, R3.reuse, 0x600 ;  /* 0x0000060003147836 */ /* 0x040fe20000000000 */
[-C--:B------:R-:W-:Y:S01]  /*76f0*/  ISETP.GE.AND P4, PT, R30, R29.reuse, PT ;  /* 0x0000001d1e00720c */ /* 0x080fe20003f86270 */
[----:B------:R-:W-:Y:S01]  /*7700*/  VIADD R34, R3, 0x780 ;  /* 0x0000078003227836 */ /* 0x000fe20000000000 */
[----:B------:R-:W-:-:S02]  /*7710*/  ISETP.GE.AND P3, PT, R32, R29, PT ;  /* 0x0000001d2000720c */ /* 0x000fc40003f66270 */
[----:B------:R-:W-:-:S05]  /*7720*/  ISETP.GE.AND P2, PT, R20, R29, PT ;  /* 0x0000001d1400720c */ /* 0x000fca0003f46270 */
[----:B------:R-:W-:Y:S08]  /*7730*/  @P1 BRA `(.L_x_79) ;  /* 0x0000000000481947 */ /* 0x000ff00003800000 */
[----:B------:R-:W1:Y:S01]  /*7740*/  LDS R20, [R22] ;  /* 0x0000000016147984 */ /* 0x000e620000000800 */
[----:B------:R-:W3:Y:S01]  /*7750*/  LDCU UR4, c[0x0][0x3c4] ;  /* 0x00007880ff0477ac */ /* 0x000ee20008000800 */
[----:B------:R-:W-:Y:S01]  /*7760*/  IMAD.MOV.U32 R33, RZ, RZ, -0x1 ;  /* 0xffffffffff217424 */ /* 0x000fe200078e00ff */
[----:B-1----:R-:W-:-:S04]  /*7770*/  ISETP.NE.AND P1, PT, R20, 0x7fffffff, PT ;  /* 0x7fffffff1400780c */ /* 0x002fc80003f25270 */
[C---:B------:R-:W-:Y:S02]  /*7780*/  SEL R30, R20.reuse, 0x80000000, P1 ;  /* 0x80000000141e7807 */ /* 0x040fe40000800000 */
[----:B------:R-:W-:Y:S02]  /*7790*/  ISETP.GT.AND P1, PT, R20, -0x1, PT ;  /* 0xffffffff1400780c */ /* 0x000fe40003f24270 */
[----:B---3--:R-:W-:Y:S01]  /*77a0*/  SHF.R.U32.HI R30, RZ, UR4, R30 ;  /* 0x00000004ff1e7c19 */ /* 0x008fe2000801161e */
[----:B------:R-:W1:Y:S01]  /*77b0*/  LDCU.64 UR4, c[0x0][0x3a0] ;  /* 0x00007400ff0477ac */ /* 0x000e620008000a00 */
[----:B------:R-:W-:Y:S02]  /*77c0*/  SEL R33, R33, 0x80000000, P1 ;  /* 0x8000000021217807 */ /* 0x000fe40000800000 */
[----:B------:R-:W-:Y:S02]  /*77d0*/  LOP3.LUT R30, R30, R19, RZ, 0x30, !PT ;  /* 0x000000131e1e7212 */ /* 0x000fe400078e30ff */
[----:B------:R-:W-:-:S03]  /*77e0*/  LOP3.LUT R33, R33, R20, RZ, 0x3c, !PT ;  /* 0x0000001421217212 */ /* 0x000fc600078e3cff */
[----:B------:R-:W-:-:S05]  /*77f0*/  IMAD R32, R30, 0x8, R23 ;  /* 0x000000081e207824 */ /* 0x000fca00078e0217 */
[----:B------:R-:W3:Y:S02]  /*7800*/  LDS.64 R30, [R32+0x6600] ;  /* 0x00660000201e7984 */ /* 0x000ee40000000a00 */
[----:B---3--:R-:W-:-:S04]  /*7810*/  IADD3 R35, P6, PT, R30, R3, RZ ;  /* 0x000000031e237210 */ /* 0x008fc80007fde0ff */
[----:B-1----:R-:W-:Y:S01]  /*7820*/  LEA R30, P1, R35, UR4, 0x2 ;  /* 0x00000004231e7c11 */ /* 0x002fe2000f8210ff */
[----:B------:R-:W-:-:S05]  /*7830*/  IMAD.X R36, RZ, RZ, R31, P6 ;  /* 0x000000ffff247224 */ /* 0x000fca00030e061f */
[----:B------:R-:W-:-:S05]  /*7840*/  LEA.HI.X R31, R35, UR5, R36, 0x2, P1 ;  /* 0x00000005231f7c11 */ /* 0x000fca00088f1424 */
[----:B------:R1:W-:Y:S02]  /*7850*/  STG.E desc[UR6][R30.64], R33 ;  /* 0x000000211e007986 */ /* 0x0003e4000c101906 */
.L_x_79:
[----:B------:R-:W-:Y:S05]  /*7860*/  BSYNC.RECONVERGENT B0 ;  /* 0x0000000000007941 */ /* 0x000fea0003800200 */
.L_x_78:
[----:B------:R-:W-:Y:S01]  /*7870*/  NOP ;  /* 0x0000000000007918 */ /* 0x000fe20000000000 */
[----:B------:R-:W-:Y:S01]  /*7880*/  BSSY.RECONVERGENT B0, `(.L_x_80) ;  /* 0x0000016000007945 */ /* 0x000fe20003800200 */
[----:B------:R-:W-:Y:S01]  /*7890*/  ISETP.GE.AND P1, PT, R34, R29, PT ;  /* 0x0000001d2200720c */ /* 0x000fe20003f26270 */
[----:B------:R-:W-:Y:S02]  /*78a0*/  VIADD R34, R3, 0x900 ;  /* 0x0000090003227836 */ /* 0x000fe40000000000 */
[----:B------:R-:W-:Y:S10]  /*78b0*/  @P5 BRA `(.L_x_81) ;  /* 0x0000000000485947 */ /* 0x000ff40003800000 */
[----:B------:R-:W3:Y:S01]  /*78c0*/  LDS R20, [R22+0x600] ;  /* 0x0006000016147984 */ /* 0x000ee20000000800 */
[----:B------:R-:W4:Y:S01]  /*78d0*/  LDCU UR4, c[0x0][0x3c4] ;  /* 0x00007880ff0477ac */ /* 0x000f220008000800 */
[----:B-1----:R-:W-:Y:S01]  /*78e0*/  IMAD.MOV.U32 R33, RZ, RZ, -0x1 ;  /* 0xffffffffff217424 */ /* 0x002fe200078e00ff */
[----:B---3--:R-:W-:-:S04]  /*78f0*/  ISETP.NE.AND P5, PT, R20, 0x7fffffff, PT ;  /* 0x7fffffff1400780c */ /* 0x008fc80003fa5270 */
[C---:B------:R-:W-:Y:S02]  /*7900*/  SEL R30, R20.reuse, 0x80000000, P5 ;  /* 0x80000000141e7807 */ /* 0x040fe40002800000 */
[----:B------:R-:W-:Y:S02]  /*7910*/  ISETP.GT.AND P5, PT, R20, -0x1, PT ;  /* 0xffffffff1400780c */ /* 0x000fe40003fa4270 */
[----:B----4-:R-:W-:Y:S01]  /*7920*/  SHF.R.U32.HI R30, RZ, UR4, R30 ;  /* 0x00000004ff1e7c19 */ /* 0x010fe2000801161e */
        /* <DEDUP_REMOVED lines=11> */
.L_x_81:
[----:B------:R-:W-:Y:S05]  /*79e0*/  BSYNC.RECONVERGENT B0 ;  /* 0x0000000000007941 */ /* 0x000fea0003800200 */
.L_x_80:
[----:B------:R-:W-:Y:S01]  /*79f0*/  NOP ;  /* 0x0000000000007918 */ /* 0x000fe20000000000 */
[----:B------:R-:W-:Y:S01]  /*7a00*/  BSSY.RECONVERGENT B0, `(.L_x_82) ;  /* 0x0000016000007945 */ /* 0x000fe20003800200 */
[----:B------:R-:W-:Y:S01]  /*7a10*/  ISETP.GE.AND P5, PT, R34, R29, PT ;  /* 0x0000001d2200720c */ /* 0x000fe20003fa6270 */
[----:B------:R-:W-:Y:S02]  /*7a20*/  VIADD R34, R3, 0xa80 ;  /* 0x00000a8003227836 */ /* 0x000fe40000000000 */
[----:B------:R-:W-:Y:S10]  /*7a30*/  @P4 BRA `(.L_x_83) ;  /* 0x0000000000484947 */ /* 0x000ff40003800000 */
[----:B------:R-:W4:Y:S01]  /*7a40*/  LDS R20, [R22+0xc00] ;  /* 0x000c000016147984 */ /* 0x000f220000000800 */
[----:B------:R-:W5:Y:S01]  /*7a50*/  LDCU UR4, c[0x0][0x3c4] ;  /* 0x00007880ff0477ac */ /* 0x000f620008000800 */
[----:B-1-3--:R-:W-:Y:S01]  /*7a60*/  IMAD.MOV.U32 R33, RZ, RZ, -0x1 ;  /* 0xffffffffff217424 */ /* 0x00afe200078e00ff */
[----:B----4-:R-:W-:-:S04]  /*7a70*/  ISETP.NE.AND P4, PT, R20, 0x7fffffff, PT ;  /* 0x7fffffff1400780c */ /* 0x010fc80003f85270 */
[C---:B------:R-:W-:Y:S02]  /*7a80*/  SEL R30, R20.reuse, 0x80000000, P4 ;  /* 0x80000000141e7807 */ /* 0x040fe40002000000 */
[----:B------:R-:W-:Y:S02]  /*7a90*/  ISETP.GT.AND P4, PT, R20, -0x1, PT ;  /* 0xffffffff1400780c */ /* 0x000fe40003f84270 */
[----:B-----5:R-:W-:Y:S01]  /*7aa0*/  SHF.R.U32.HI R30, RZ, UR4, R30 ;  /* 0x00000004ff1e7c19 */ /* 0x020fe2000801161e */
        /* <DEDUP_REMOVED lines=11> */
.L_x_83:
[----:B------:R-:W-:Y:S05]  /*7b60*/  BSYNC.RECONVERGENT B0 ;  /* 0x0000000000007941 */ /* 0x000fea0003800200 */
.L_x_82:
[----:B------:R-:W-:Y:S01]  /*7b70*/  NOP ;  /* 0x0000000000007918 */ /* 0x000fe20000000000 */
[----:B------:R-:W-:Y:S01]  /*7b80*/  BSSY.RECONVERGENT B0, `(.L_x_84) ;  /* 0x0000016000007945 */ /* 0x000fe20003800200 */
[----:B------:R-:W-:Y:S02]  /*7b90*/  ISETP.GE.AND P4, PT, R34, R29, PT ;  /* 0x0000001d2200720c */ /* 0x000fe40003f86270 */
[----:B------:R-:W-:Y:S01]  /*7ba0*/  LOP3.LUT R34, R3, 0xc00, RZ, 0xfc, !PT ;  /* 0x00000c0003227812 */ /* 0x000fe200078efcff */
[----:B------:R-:W-:Y:S10]  /*7bb0*/  @P3 BRA `(.L_x_85) ;  /* 0x0000000000483947 */ /* 0x000ff40003800000 */
[----:B------:R-:W5:Y:S01]  /*7bc0*/  LDS R20, [R22+0x1200] ;  /* 0x0012000016147984 */ /* 0x000f620000000800 */
[----:B------:R-:W0:Y:S01]  /*7bd0*/  LDCU UR4, c[0x0][0x3c4] ;  /* 0x00007880ff0477ac */ /* 0x000e220008000800 */
[----:B-1-34-:R-:W-:Y:S01]  /*7be0*/  IMAD.MOV.U32 R33, RZ, RZ, -0x1 ;  /* 0xffffffffff217424 */ /* 0x01afe200078e00ff */
[----:B-----5:R-:W-:-:S04]  /*7bf0*/  ISETP.NE.AND P3, PT, R20, 0x7fffffff, PT ;  /* 0x7fffffff1400780c */ /* 0x020fc80003f65270 */
[C---:B------:R-:W-:Y:S02]  /*7c00*/  SEL R30, R20.reuse, 0x80000000, P3 ;  /* 0x80000000141e7807 */ /* 0x040fe40001800000 */
[----:B------:R-:W-:Y:S02]  /*7c10*/  ISETP.GT.AND P3, PT, R20, -0x1, PT ;  /* 0xffffffff1400780c */ /* 0x000fe40003f64270 */
[----:B0-----:R-:W-:Y:S01]  /*7c20*/  SHF.R.U32.HI R30, RZ, UR4, R30 ;  /* 0x00000004ff1e7c19 */ /* 0x001fe2000801161e */
[----:B------:R-:W0:Y:S01]  /*7c30*/  LDCU.64 UR4, c[0x0][0x3a0] ;  /* 0x00007400ff0477ac */ /* 0x000e220008000a00 */
[----:B------:R-:W-:Y:S02]  /*7c40*/  SEL R33, R33, 0x80000000, P3 ;  /* 0x8000000021217807 */ /* 0x000fe40001800000 */
[----:B------:R-:W-:Y:S02]  /*7c50*/  LOP3.LUT R30, R30, R19, RZ, 0x30, !PT ;  /* 0x000000131e1e7212 */ /* 0x000fe400078e30ff */
[----:B------:R-:W-:-:S03]  /*7c60*/  LOP3.LUT R33, R33, R20, RZ, 0x3c, !PT ;  /* 0x0000001421217212 */ /* 0x000fc600078e3cff */
[----:B------:R-:W-:-:S05]  /*7c70*/  IMAD R32, R30, 0x8, R23 ;  /* 0x000000081e207824 */ /* 0x000fca00078e0217 */
[----:B------:R-:W1:Y:S02]  /*7c80*/  LDS.64 R30, [R32+0x6600] ;  /* 0x00660000201e7984 */ /* 0x000e640000000a00 */
[----:B-1----:R-:W-:-:S04]  /*7c90*/  IADD3 R35, P6, PT, R30, R3, RZ ;  /* 0x000000031e237210 */ /* 0x002fc80007fde0ff */
[----:B0-----:R-:W-:Y:S01]  /*7ca0*/  LEA R30, P3, R35, UR4, 0x2 ;  /* 0x00000004231e7c11 */ /* 0x001fe2000f8610ff */
[----:B------:R-:W-:-:S05]  /*7cb0*/  IMAD.X R36, RZ, RZ, R31, P6 ;  /* 0x000000ffff247224 */ /* 0x000fca00030e061f */
[----:B------:R-:W-:-:S05]  /*7cc0*/  LEA.HI.X R31, R35, UR5, R36, 0x2, P3 ;  /* 0x00000005231f7c11 */ /* 0x000fca00098f1424 */
[----:B------:R0:W-:Y:S02]  /*7cd0*/  STG.E desc[UR6][R30.64+0x1200], R33 ;  /* 0x001200211e007986 */ /* 0x0001e4000c101906 */
.L_x_85:
[----:B------:R-:W-:Y:S05]  /*7ce0*/  BSYNC.RECONVERGENT B0 ;  /* 0x0000000000007941 */ /* 0x000fea0003800200 */
.L_x_84:
[----:B------:R-:W-:Y:S01]  /*7cf0*/  NOP ;  /* 0x0000000000007918 */ /* 0x000fe20000000000 */
[----:B------:R-:W-:Y:S01]  /*7d00*/  BSSY.RECONVERGENT B0, `(.L_x_86) ;  /* 0x0000016000007945 */ /* 0x000fe20003800200 */
[----:B------:R-:W-:Y:S01]  /*7d10*/  ISETP.GE.AND P3, PT, R34, R29, PT ;  /* 0x0000001d2200720c */ /* 0x000fe20003f66270 */
[----:B------:R-:W-:Y:S02]  /*7d20*/  VIADD R34, R3, 0xd80 ;  /* 0x00000d8003227836 */ /* 0x000fe40000000000 */
[----:B------:R-:W-:Y:S10]  /*7d30*/  @P2 BRA `(.L_x_87) ;  /* 0x0000000000482947 */ /* 0x000ff40003800000 */
[----:B------:R-:W5:Y:S01]  /*7d40*/  LDS R20, [R22+0x1800] ;  /* 0x0018000016147984 */ /* 0x000f620000000800 */
[----:B------:R-:W2:Y:S01]  /*7d50*/  LDCU UR4, c[0x0][0x3c4] ;  /* 0x00007880ff0477ac */ /* 0x000ea20008000800 */
[----:B01-34-:R-:W-:Y:S01]  /*7d60*/  IMAD.MOV.U32 R33, RZ, RZ, -0x1 ;  /* 0xffffffffff217424 */ /* 0x01bfe200078e00ff */
[----:B-----5:R-:W-:-:S04]  /*7d70*/  ISETP.NE.AND P2, PT, R20, 0x7fffffff, PT ;  /* 0x7fffffff1400780c */ /* 0x020fc80003f45270 */
[C---:B------:R-:W-:Y:S02]  /*7d80*/  SEL R30, R20.reuse, 0x80000000, P2 ;  /* 0x80000000141e7807 */ /* 0x040fe40001000000 */
[----:B------:R-:W-:Y:S02]  /*7d90*/  ISETP.GT.AND P2, PT, R20, -0x1, PT ;  /* 0xffffffff1400780c */ /* 0x000fe40003f44270 */
[----:B--2---:R-:W-:Y:S01]  /*7da0*/  SHF.R.U32.HI R30, RZ, UR4, R30 ;  /* 0x00000004ff1e7c19 */ /* 0x004fe2000801161e */
        /* <DEDUP_REMOVED lines=11> */
.L_x_87:
[----:B------:R-:W-:Y:S05]  /*7e60*/  BSYNC.RECONVERGENT B0 ;  /* 0x0000000000007941 */ /* 0x000fea0003800200 */
.L_x_86:
        /* <DEDUP_REMOVED lines=23> */
.L_x_89:
[----:B------:R-:W-:Y:S05]  /*7fe0*/  BSYNC.RECONVERGENT B0 ;  /* 0x0000000000007941 */ /* 0x000fea0003800200 */
.L_x_88:
        /* <DEDUP_REMOVED lines=23> */
.L_x_91:
[----:B------:R-:W-:Y:S05]  /*8160*/  BSYNC.RECONVERGENT B0 ;  /* 0x0000000000007941 */ /* 0x000fea0003800200 */
.L_x_90:
        /* <DEDUP_REMOVED lines=23> */
.L_x_93:
[----:B------:R-:W-:Y:S05]  /*82e0*/  BSYNC.RECONVERGENT B0 ;  /* 0x0000000000007941 */ /* 0x000fea0003800200 */
.L_x_92:
        /* <DEDUP_REMOVED lines=23> */
.L_x_95:
[----:B------:R-:W-:Y:S05]  /*8460*/  BSYNC.RECONVERGENT B0 ;  /* 0x0000000000007941 */ /* 0x000fea0003800200 */
.L_x_94:
        /* <DEDUP_REMOVED lines=23> */
.L_x_97:
[----:B------:R-:W-:Y:S05]  /*85e0*/  BSYNC.RECONVERGENT B0 ;  /* 0x0000000000007941 */ /* 0x000fea0003800200 */
.L_x_96:
        /* <DEDUP_REMOVED lines=23> */
.L_x_99:
[----:B------:R-:W-:Y:S05]  /*8760*/  BSYNC.RECONVERGENT B0 ;  /* 0x0000000000007941 */ /* 0x000fea0003800200 */
.L_x_98:
[----:B------:R-:W-:Y:S01]  /*8770*/  NOP ;  /* 0x0000000000007918 */ /* 0x000fe20000000000 */
[----:B------:R-:W-:Y:S01]  /*8780*/  BSSY.RECONVERGENT B0, `(.L_x_100) ;  /* 0x0000016000007945 */ /* 0x000fe20003800200 */
[----:B------:R-:W-:Y:S02]  /*8790*/  ISETP.GE.AND P1, PT, R34, R29, PT ;  /* 0x0000001d2200720c */ /* 0x000fe40003f26270 */
[----:B------:R-:W-:Y:S01]  /*87a0*/  LOP3.LUT R34, R3, 0x1800, RZ, 0xfc, !PT ;  /* 0x0000180003227812 */ /* 0x000fe200078efcff */
        /* <DEDUP_REMOVED lines=19> */
.L_x_101:
[----:B------:R-:W-:Y:S05]  /*88e0*/  BSYNC.RECONVERGENT B0 ;  /* 0x0000000000007941 */ /* 0x000fea0003800200 */
.L_x_100:
[----:B------:R-:W-:Y:S01]  /*88f0*/  NOP ;  /* 0x0000000000007918 */ /* 0x000fe20000000000 */
[----:B------:R-:W-:Y:S01]  /*8900*/  BSSY.RECONVERGENT B0, `(.L_x_102) ;  /* 0x0000015000007945 */ /* 0x000fe20003800200 */
[----:B------:R-:W-:-:S03]  /*8910*/  ISETP.GE.AND P5, PT, R34, R29, PT ;  /* 0x0000001d2200720c */ /* 0x000fc60003fa6270 */
        /* <DEDUP_REMOVED lines=19> */
.L_x_103:
[----:B------:R-:W-:Y:S05]  /*8a50*/  BSYNC.RECONVERGENT B0 ;  /* 0x0000000000007941 */ /* 0x000fea0003800200 */
.L_x_102:
[----:B------:R-:W-:Y:S01]  /*8a60*/  NOP ;  /* 0x0000000000007918 */ /* 0x000fe20000000000 */
[----:B------:R-:W-:Y:S04]  /*8a70*/  BSSY.RECONVERGENT B0, `(.L_x_104) ;  /* 0x0000014000007945 */ /* 0x000fe80003800200 */
[----:B------:R-:W-:Y:S05]  /*8a80*/  @P3 BRA `(.L_x_105) ;  /* 0x0000000000483947 */ /* 0x000fea0003800000 */
        /* <DEDUP_REMOVED lines=13> */
[----:B-1----:R-:W-:-:S05]  /*8b60*/  IADD3 R32, P4, PT, R30, R3, RZ ;  /* 0x000000031e207210 */ /* 0x002fca0007f9e0ff */
[----:B------:R-:W-:Y:S01]  /*8b70*/  IMAD.X R31, RZ, RZ, R31, P4 ;  /* 0x000000ffff1f7224 */ /* 0x000fe200020e061f */
[----:B0-----:R-:W-:-:S04]  /*8b80*/  LEA R30, P4, R32, UR4, 0x2 ;  /* 0x00000004201e7c11 */ /* 0x001fc8000f8810ff */
[----:B------:R-:W-:-:S05]  /*8b90*/  LEA.HI.X R31, R32, UR5, R31, 0x2, P4 ;  /* 0x00000005201f7c11 */ /* 0x000fca000a0f141f */
[----:B------:R0:W-:Y:S04]  /*8ba0*/  STG.E desc[UR6][R30.64+0x4e00], R33 ;  /* 0x004e00211e007986 */ /* 0x0001e8000c101906 */
.L_x_105:
[----:B------:R-:W-:Y:S05]  /*8bb0*/  BSYNC.RECONVERGENT B0 ;  /* 0x0000000000007941 */ /* 0x000fea0003800200 */
.L_x_104:
        /* <DEDUP_REMOVED lines=21> */
.L_x_107:
[----:B------:R-:W-:Y:S05]  /*8d10*/  BSYNC.RECONVERGENT B0 ;  /* 0x0000000000007941 */ /* 0x000fea0003800200 */
.L_x_106:
        /* <DEDUP_REMOVED lines=21> */
.L_x_109:
[----:B------:R-:W-:Y:S05]  /*8e70*/  BSYNC.RECONVERGENT B0 ;  /* 0x0000000000007941 */ /* 0x000fea0003800200 */
.L_x_108:
[----:B------:R-:W-:Y:S01]  /*8e80*/  NOP ;  /* 0x0000000000007918 */ /* 0x000fe20000000000 */
[----:B------:R-:W-:Y:S04]  /*8e90*/  BSSY.RECONVERGENT B0, `(.L_x_110) ;  /* 0x0000014000007945 */ /* 0x000fe80003800200 */
[----:B------:R-:W-:Y:S05]  /*8ea0*/  @P5 BRA `(.L_x_111) ;  /* 0x0000000000485947 */ /* 0x000fea0003800000 */
[----:B------:R-:W5:Y:S01]  /*8eb0*/  LDS R20, [R22+0x6000] ;  /* 0x0060000016147984 */ /* 0x000f620000000800 */
[----:B------:R-:W0:Y:S01]  /*8ec0*/  LDCU UR4, c[0x0][0x3c4] ;  /* 0x00007880ff0477ac */ /* 0x000e220008000800 */
[----:B-----5:R-:W-:-:S04]  /*8ed0*/  ISETP.NE.AND P1, PT, R20, 0x7fffffff, PT ;  /* 0x7fffffff1400780c */ /* 0x020fc80003f25270 */
[C---:B------:R-:W-:Y:S02]  /*8ee0*/  SEL R29, R20.reuse, 0x80000000, P1 ;  /* 0x80000000141d7807 */ /* 0x040fe40000800000 */
[----:B------:R-:W-:Y:S02]  /*8ef0*/  ISETP.GT.AND P1, PT, R20, -0x1, PT ;  /* 0xffffffff1400780c */ /* 0x000fe40003f24270 */
[----:B01-34-:R-:W-:Y:S01]  /*8f00*/  SHF.R.U32.HI R30, RZ, UR4, R29 ;  /* 0x00000004ff1e7c19 */ /* 0x01bfe2000801161d */
[----:B------:R-:W0:Y:S01]  /*8f10*/  LDCU.64 UR4, c[0x0][0x3a0] ;  /* 0x00007400ff0477ac */ /* 0x000e220008000a00 */
[----:B------:R-:W-:Y:S02]  /*8f20*/  IMAD.MOV.U32 R29, RZ, RZ, -0x1 ;  /* 0xffffffffff1d7424 */ /* 0x000fe400078e00ff */
[----:B------:R-:W-:-:S03]  /*8f30*/  LOP3.LUT R30, R30, R19, RZ, 0x30, !PT ;  /* 0x000000131e1e7212 */ /* 0x000fc600078e30ff */
[----:B------:R-:W-:Y:S02]  /*8f40*/  SEL R29, R29, 0x80000000, P1 ;  /* 0x800000001d1d7807 */ /* 0x000fe40000800000 */
[----:B------:R-:W-:Y:S02]  /*8f50*/  IMAD R23, R30, 0x8, R23 ;  /* 0x000000081e177824 */ /* 0x000fe400078e0217 */
[----:B------:R-:W-:-:S03]  /*8f60*/  LOP3.LUT R29, R29, R20, RZ, 0x3c, !PT ;  /* 0x000000141d1d7212 */ /* 0x000fc600078e3cff */
[----:B------:R-:W1:Y:S02]  /*8f70*/  LDS.64 R30, [R23+0x6600] ;  /* 0x00660000171e7984 */ /* 0x000e640000000a00 */
[----:B-1----:R-:W-:-:S05]  /*8f80*/  IADD3 R32, P2, PT, R30, R3, RZ ;  /* 0x000000031e207210 */ /* 0x002fca0007f5e0ff */
[----:B------:R-:W-:Y:S01]  /*8f90*/  IMAD.X R31, RZ, RZ, R31, P2 ;  /* 0x000000ffff1f7224 */ /* 0x000fe200010e061f */
[----:B0-----:R-:W-:-:S04]  /*8fa0*/  LEA R30, P2, R32, UR4, 0x2 ;  /* 0x00000004201e7c11 */ /* 0x001fc8000f8410ff */
[----:B------:R-:W-:-:S05]  /*8fb0*/  LEA.HI.X R31, R32, UR5, R31, 0x2, P2 ;  /* 0x00000005201f7c11 */ /* 0x000fca00090f141f */
[----:B------:R0:W-:Y:S04]  /*8fc0*/  STG.E desc[UR6][R30.64+0x6000], R29 ;  /* 0x0060001d1e007986 */ /* 0x0001e8000c101906 */
.L_x_111:
[----:B------:R-:W-:Y:S05]  /*8fd0*/  BSYNC.RECONVERGENT B0 ;  /* 0x0000000000007941 */ /* 0x000fea0003800200 */
.L_x_110:
[----:B------:R-:W-:Y:S01]  /*8fe0*/  NOP ;  /* 0x0000000000007918 */ /* 0x000fe20000000000 */
.L_x_77:
[----:B01-34-:R-:W0:Y:S01]  /*8ff0*/  LDS R30, [R22+0x1200] ;  /* 0x00120000161e7984 */ /* 0x01be220000000800 */
[----:B------:R-:W1:Y:S03]  /*9000*/  LDCU UR4, c[0x0][0x3c4] ;  /* 0x00007880ff0477ac */ /* 0x000e660008000800 */
[----:B------:R-:W3:Y:S04]  /*9010*/  LDS R20, [R22] ;  /* 0x0000000016147984 */ /* 0x000ee80000000800 */
[----:B------:R-:W4:Y:S04]  /*9020*/  LDS R23, [R22+0x600] ;  /* 0x0006000016177984 */ /* 0x000f280000000800 */
[----:B------:R-:W5:Y:S04]  /*9030*/  LDS R29, [R22+0xc00] ;  /* 0x000c0000161d7984 */ /* 0x000f680000000800 */
[----:B------:R-:W2:Y:S04]  /*9040*/  LDS R31, [R22+0x1800] ;  /* 0x00180000161f7984 */ /* 0x000ea80000000800 */
[----:B------:R-:W1:Y:S04]  /*9050*/  LDS R36, [R22+0x3600] ;  /* 0x0036000016247984 */ /* 0x000e680000000800 */
[----:B------:R-:W1:Y:S04]  /*9060*/  LDS R32, [R22+0x1e00] ;  /* 0x001e000016207984 */ /* 0x000e680000000800 */
[----:B------:R-:W1:Y:S04]  /*9070*/  LDS R33, [R22+0x2400] ;  /* 0x0024000016217984 */ /* 0x000e680000000800 */
[----:B------:R-:W1:Y:S04]  /*9080*/  LDS R34, [R22+0x2a00] ;  /* 0x002a000016227984 */ /* 0x000e680000000800 */
[----:B------:R-:W1:Y:S04]  /*9090*/  LDS R35, [R22+0x3000] ;  /* 0x0030000016237984 */ /* 0x000e680000000800 */
[----:B------:R-:W1:Y:S01]  /*90a0*/  LDS R38, [R22+0x3c00] ;  /* 0x003c000016267984 */ /* 0x000e620000000800 */
[----:B0-----:R-:W-:-:S03]  /*90b0*/  ISETP.NE.AND P2, PT, R30, 0x7fffffff, PT ;  /* 0x7fffffff1e00780c */ /* 0x001fc60003f45270 */
[----:B------:R-:W0:Y:S01]  /*90c0*/  LDS R47, [R22+0x6000] ;  /* 0x00600000162f7984 */ /* 0x000e220000000800 */
[----:B---3--:R-:W-:Y:S02]  /*90d0*/  ISETP.NE.AND P5, PT, R20, 0x7fffffff, PT ;  /* 0x7fffffff1400780c */ /* 0x008fe40003fa5270 */
[----:B------:R-:W-:Y:S01]  /*90e0*/  SEL R30, R30, 0x80000000, P2 ;  /* 0x800000001e1e7807 */ /* 0x000fe20001000000 */
[----:B------:R-:W3:Y:S01]  /*90f0*/  LDS R40, [R22+0x4200] ;  /* 0x0042000016287984 */ /* 0x000ee20000000800 */
[----:B----4-:R-:W-:Y:S02]  /*9100*/  ISETP.NE.AND P4, PT, R23, 0x7fffffff, PT ;  /* 0x7fffffff1700780c */ /* 0x010fe40003f85270 */
[----:B------:R-:W-:Y:S01]  /*9110*/  SEL R20, R20, 0x80000000, P5 ;  /* 0x8000000014147807 */ /* 0x000fe20002800000 */
[----:B------:R-:W4:Y:S01]  /*9120*/  LDS R42, [R22+0x4800] ;  /* 0x00480000162a7984 */ /* 0x000f220000000800 */
[----:B-----5:R-:W-:Y:S02]  /*9130*/  ISETP.NE.AND P3, PT, R29, 0x7fffffff, PT ;  /* 0x7fffffff1d00780c */ /* 0x020fe40003f65270 */
[----:B------:R-:W-:Y:S01]  /*9140*/  SEL R23, R23, 0x80000000, P4 ;  /* 0x8000000017177807 */ /* 0x000fe20002000000 */
[----:B------:R-:W5:Y:S01]  /*9150*/  LDS R44, [R22+0x4e00] ;  /* 0x004e0000162c7984 */ /* 0x000f620000000800 */
[----:B--2---:R-:W-:-:S02]  /*9160*/  ISETP.NE.AND P1, PT, R31, 0x7fffffff, PT ;  /* 0x7fffffff1f00780c */ /* 0x004fc40003f25270 */
[----:B------:R-:W-:Y:S01]  /*9170*/  SEL R29, R29, 0x80000000, P3 ;  /* 0x800000001d1d7807 */ /* 0x000fe20001800000 */
[----:B------:R-:W2:Y:S01]  /*9180*/  LDS R45, [R22+0x5400] ;  /* 0x00540000162d7984 */ /* 0x000ea20000000800 */
[----:B-1----:R-:W-:Y:S02]  /*9190*/  ISETP.NE.AND P2, PT, R36, 0x7fffffff, PT ;  /* 0x7fffffff2400780c */ /* 0x002fe40003f45270 */
[----:B------:R-:W-:Y:S01]  /*91a0*/  SEL R31, R31, 0x80000000, P1 ;  /* 0x800000001f1f7807 */ /* 0x000fe20000800000 */
[----:B------:R-:W1:Y:S01]  /*91b0*/  LDS R46, [R22+0x5a00] ;  /* 0x005a0000162e7984 */ /* 0x000e620000000800 */
[----:B------:R-:W-:Y:S02]  /*91c0*/  ISETP.NE.AND P6, PT, R32, 0x7fffffff, PT ;  /* 0x7fffffff2000780c */ /* 0x000fe40003fc5270 */
[----:B------:R-:W-:Y:S02]  /*91d0*/  SEL R37, R36, 0x80000000, P2 ;  /* 0x8000000024257807 */ /* 0x000fe40001000000 */
[----:B------:R-:W-:-:S02]  /*91e0*/  ISETP.NE.AND P5, PT, R33, 0x7fffffff, PT ;  /* 0x7fffffff2100780c */ /* 0x000fc40003fa5270 */
[----:B------:R-:W-:Y:S02]  /*91f0*/  SEL R32, R32, 0x80000000, P6 ;  /* 0x8000000020207807 */ /* 0x000fe40003000000 */
[C---:B------:R-:W-:Y:S02]  /*9200*/  ISETP.NE.AND P4, PT, R34.reuse, 0x7fffffff, PT ;  /* 0x7fffffff2200780c */ /* 0x040fe40003f85270 */
[----:B------:R-:W-:Y:S02]  /*9210*/  SEL R33, R33, 0x80000000, P5 ;  /* 0x8000000021217807 */ /* 0x000fe40002800000 */
[----:B------:R-:W-:Y:S02]  /*9220*/  ISETP.NE.AND P3, PT, R35, 0x7fffffff, PT ;  /* 0x7fffffff2300780c */ /* 0x000fe40003f65270 */
[----:B------:R-:W-:Y:S02]  /*9230*/  SEL R34, R34, 0x80000000, P4 ;  /* 0x8000000022227807 */ /* 0x000fe40002000000 */
[----:B------:R-:W-:-:S02]  /*9240*/  ISETP.NE.AND P1, PT, R38, 0x7fffffff, PT ;  /* 0x7fffffff2600780c */ /* 0x000fc40003f25270 */
[----:B------:R-:W-:Y:S02]  /*9250*/  SEL R35, R35, 0x80000000, P3 ;  /* 0x8000000023237807 */ /* 0x000fe40001800000 */
[C---:B0-----:R-:W-:Y:S02]  /*9260*/  ISETP.NE.AND P2, PT, R47.reuse, 0x7fffffff, PT ;  /* 0x7fffffff2f00780c */ /* 0x041fe40003f45270 */
[----:B------:R-:W-:Y:S02]  /*9270*/  SEL R39, R38, 0x80000000, P1 ;  /* 0x8000000026277807 */ /* 0x000fe40000800000 */
[----:B---3--:R-:W-:Y:S02]  /*9280*/  ISETP.NE.AND P6, PT, R40, 0x7fffffff, PT ;  /* 0x7fffffff2800780c */ /* 0x008fe40003fc5270 */
[----:B------:R-:W-:Y:S02]  /*9290*/  SEL R49, R47, 0x80000000, P2 ;  /* 0x800000002f317807 */ /* 0x000fe40001000000 */
[----:B----4-:R-:W-:-:S02]  /*92a0*/  ISETP.NE.AND P5, PT, R42, 0x7fffffff, PT ;  /* 0x7fffffff2a00780c */ /* 0x010fc40003fa5270 */
[----:B------:R-:W-:Y:S02]  /*92b0*/  SEL R41, R40, 0x80000000, P6 ;  /* 0x8000000028297807 */ /* 0x000fe40003000000 */
[----:B-----5:R-:W-:Y:S02]  /*92c0*/  ISETP.NE.AND P4, PT, R44, 0x7fffffff, PT ;  /* 0x7fffffff2c00780c */ /* 0x020fe40003f85270 */
[----:B------:R-:W-:Y:S02]  /*92d0*/  SEL R43, R42, 0x80000000, P5 ;  /* 0x800000002a2b7807 */ /* 0x000fe40002800000 */
[----:B--2---:R-:W-:Y:S02]  /*92e0*/  ISETP.NE.AND P3, PT, R45, 0x7fffffff, PT ;  /* 0x7fffffff2d00780c */ /* 0x004fe40003f65270 */
[----:B------:R-:W-:Y:S02]  /*92f0*/  SEL R44, R44, 0x80000000, P4 ;  /* 0x800000002c2c7807 */ /* 0x000fe40002000000 */
[----:B-1----:R-:W-:-:S02]  /*9300*/  ISETP.NE.AND P1, PT, R46, 0x7fffffff, PT ;  /* 0x7fffffff2e00780c */ /* 0x002fc40003f25270 */
[----:B------:R-:W-:Y:S02]  /*9310*/  SEL R45, R45, 0x80000000, P3 ;  /* 0x800000002d2d7807 */ /* 0x000fe40001800000 */
[----:B------:R-:W-:Y:S02]  /*9320*/  SEL R47, R46, 0x80000000, P1 ;  /* 0x800000002e2f7807 */ /* 0x000fe40000800000 */
[----:B------:R-:W-:Y:S02]  /*9330*/  SHF.R.U32.HI R30, RZ, UR4, R30 ;  /* 0x00000004ff1e7c19 */ /* 0x000fe4000801161e */
[----:B------:R-:W-:Y:S02]  /*9340*/  SHF.R.U32.HI R32, RZ, UR4, R32 ;  /* 0x00000004ff207c19 */ /* 0x000fe40008011620 */
[----:B------:R-:W-:Y:S02]  /*9350*/  SHF.R.U32.HI R34, RZ, UR4, R34 ;  /* 0x00000004ff227c19 */ /* 0x000fe40008011622 */
[----:B------:R-:W-:-:S02]  /*9360*/  SHF.R.U32.HI R20, RZ, UR4, R20 ;  /* 0x00000004ff147c19 */ /* 0x000fc40008011614 */
[----:B------:R-:W-:Y:S02]  /*9370*/  SHF.R.U32.HI R22, RZ, UR4, R23 ;  /* 0x00000004ff167c19 */ /* 0x000fe40008011617 */
[----:B------:R-:W-:Y:S02]  /*9380*/  SHF.R.U32.HI R42, RZ, UR4, R29 ;  /* 0x00000004ff2a7c19 */ /* 0x000fe4000801161d */
        /* <DEDUP_REMOVED lines=11> */
[-C--:B------:R-:W-:Y:S02]  /*9440*/  LOP3.LUT R41, R30, R19.reuse, RZ, 0x30, !PT ;  /* 0x000000131e297212 */ /* 0x080fe400078e30ff */
[-C--:B------:R-:W-:Y:S02]  /*9450*/  LOP3.LUT R39, R32, R19.reuse, RZ, 0x30, !PT ;  /* 0x0000001320277212 */ /* 0x080fe400078e30ff */
[-C--:B------:R-:W-:Y:S02]  /*9460*/  LOP3.LUT R37, R34, R19.reuse, RZ, 0x30, !PT ;  /* 0x0000001322257212 */ /* 0x080fe400078e30ff */
[-C--:B------:R-:W-:Y:S02]  /*9470*/  LOP3.LUT R44, R20, R19.reuse, RZ, 0x30, !PT ;  /* 0x00000013142c7212 */ /* 0x080fe400078e30ff */
[----:B------:R-:W-:-:S02]  /*9480*/  LOP3.LUT R43, R22, R19, RZ, 0x30, !PT ;  /* 0x00000013162b7212 */ /* 0x000fc400078e30ff */
[-C--:B------:R-:W-:Y:S02]  /*9490*/  LOP3.LUT R42, R42, R19.reuse, RZ, 0x30, !PT ;  /* 0x000000132a2a7212 */ /* 0x080fe400078e30ff */
        /* <DEDUP_REMOVED lines=10> */
[----:B------:R-:W-:Y:S01]  /*9540*/  LOP3.LUT R45, R58, R19, RZ, 0x30, !PT ;  /* 0x000000133a2d7212 */ /* 0x000fe200078e30ff */
[----:B------:R-:W-:Y:S06]  /*9550*/  @P0 BRA `(.L_x_112) ;  /* 0x0000000000640947 */ /* 0x000fec0003800000 */
[----:B------:R-:W0:Y:S01]  /*9560*/  LDCU.64 UR4, c[0x0][0x3b8] ;  /* 0x00007700ff0477ac */ /* 0x000e220008000a00 */
[----:B------:R-:W-:Y:S01]  /*9570*/  IMAD R11, R5, 0x1980, RZ ;  /* 0x00001980050b7824 */ /* 0x000fe200078e02ff */
[----:B------:R-:W-:-:S04]  /*9580*/  LOP3.LUT R2, R21, 0x1f, R3, 0xf8, !PT ;  /* 0x0000001f15027812 */ /* 0x000fc800078ef803 */
[----:B------:R-:W-:-:S04]  /*9590*/  IADD3 R3, P1, PT, R11, R2, RZ ;  /* 0x000000020b037210 */ /* 0x000fc80007f3e0ff */
[----:B------:R-:W-:Y:S02]  /*95a0*/  LEA.HI.X.SX32 R18, R11, RZ, 0x1, P1 ;  /* 0x000000ff0b127211 */ /* 0x000fe400008f0eff */
        /* <DEDUP_REMOVED lines=20> */
.L_x_112:
[--C-:B------:R-:W-:Y:S01]  /*96f0*/  IMAD.IADD R60, R28, 0x1, -R18.reuse ;  /* 0x000000011c3c7824 */ /* 0x100fe200078e0a12 */
[----:B------:R-:W0:Y:S01]  /*9700*/  LDCU.64 UR4, c[0x0][0x3b8] ;  /* 0x00007700ff0477ac */ /* 0x000e220008000a00 */
[C---:B------:R-:W-:Y:S01]  /*9710*/  VIADD R3, R11.reuse, 0x20 ;  /* 0x000000200b037836 */ /* 0x040fe20000000000 */
[----:B------:R-:W-:Y:S01]  /*9720*/  SHF.R.S32.HI R62, RZ, 0x1f, R18 ;  /* 0x0000001fff3e7819 */ /* 0x000fe20000011412 */
[----:B------:R-:W-:Y:S01]  /*9730*/  VIADD R19, R11, 0xa0 ;  /* 0x000000a00b137836 */ /* 0x000fe20000000000 */
[----:B------:R-:W-:Y:S02]  /*9740*/  IADD3 R64, P2, PT, R18, R11, RZ ;  /* 0x0000000b12407210 */ /* 0x000fe40007f5e0ff */
[-C--:B------:R-:W-:Y:S01]  /*9750*/  ISETP.GE.AND P5, PT, R3, R60.reuse, PT ;  /* 0x0000003c0300720c */ /* 0x080fe20003fa6270 */
[C---:B------:R-:W-:Y:S01]  /*9760*/  VIADD R3, R11.reuse, 0x40 ;  /* 0x000000400b037836 */ /* 0x040fe20000000000 */
[----:B------:R-:W-:Y:S01]  /*9770*/  ISETP.GE.AND P6, PT, R11, R60, PT ;  /* 0x0000003c0b00720c */ /* 0x000fe20003fc6270 */
[----:B------:R-:W-:-:S03]  /*9780*/  IMAD.X R65, RZ, RZ, R62, P2 ;  /* 0x000000ffff417224 */ /* 0x000fc600010e063e */
[----:B------:R-:W-:Y:S01]  /*9790*/  ISETP.GE.AND P1, PT, R3, R60, PT ;  /* 0x0000003c0300720c */ /* 0x000fe20003f26270 */
[----:B------:R-:W-:-:S05]  /*97a0*/  VIADD R3, R11, 0x60 ;  /* 0x000000600b037836 */ /* 0x000fca0000000000 */
[----:B------:R-:W-:Y:S01]  /*97b0*/  ISETP.GE.AND P4, PT, R3, R60, PT ;  /* 0x0000003c0300720c */ /* 0x000fe20003f86270 */
[----:B------:R-:W-:Y:S01]  /*97c0*/  VIADD R3, R11, 0x80 ;  /* 0x000000800b037836 */ /* 0x000fe20000000000 */
[----:B0-----:R-:W-:-:S04]  /*97d0*/  LEA R2, P2, R64, UR4, 0x2 ;  /* 0x0000000440027c11 */ /* 0x001fc8000f8410ff */
[----:B------:R-:W-:Y:S02]  /*97e0*/  ISETP.GE.AND P3, PT, R3, R60, PT ;  /* 0x0000003c0300720c */ /* 0x000fe40003f66270 */
[----:B------:R-:W-:-:S04]  /*97f0*/  SHF.L.U64.HI R3, R64, 0x2, R65 ;  /* 0x0000000240037819 */ /* 0x000fc80000010241 */
[----:B------:R-:W-:Y:S02]  /*9800*/  IADD3.X R3, PT, PT, R3, UR5, RZ, P2, !PT ;  /* 0x0000000503037c10 */ /* 0x000fe400097fe4ff */
[-C--:B------:R-:W-:Y:S01]  /*9810*/  ISETP.GE.AND P2, PT, R19, R60.reuse, PT ;  /* 0x0000003c1300720c */ /* 0x080fe20003f46270 */
[----:B------:R-:W-:Y:S02]  /*9820*/  VIADD R19, R11, 0xc0 ;  /* 0x000000c00b137836 */ /* 0x000fe40000000000 */
[----:B------:R-:W5:Y:S03]  /*9830*/  @!P6 LDG.E R63, desc[UR6][R2.64] ;  /* 0x00000006023fe981 */ /* 0x000f66000c1e1900 */
[-C--:B------:R-:W-:Y:S01]  /*9840*/  ISETP.GE.AND P6, PT, R19, R60.reuse, PT ;  /* 0x0000003c1300720c */ /* 0x080fe20003fc6270 */
[----:B------:R-:W-:Y:S01]  /*9850*/  VIADD R19, R11, 0xe0 ;  /* 0x000000e00b137836 */ /* 0x000fe20000000000 */
[----:B------:R-:W5:Y:S04]  /*9860*/  @!P5 LDG.E R56, desc[UR6][R2.64+0x80] ;  /* 0x000080060238d981 */ /* 0x000f68000c1e1900 */
[-C--:B------:R-:W-:Y:S01]  /*9870*/  ISETP.GE.AND P5, PT, R19, R60.reuse, PT ;  /* 0x0000003c1300720c */ /* 0x080fe20003fa6270 */
[----:B------:R-:W-:Y:S01]  /*9880*/  VIADD R19, R11, 0x100 ;  /* 0x000001000b137836 */ /* 0x000fe20000000000 */
[----:B------:R-:W5:Y:S04]  /*9890*/  @!P1 LDG.E R61, desc[UR6][R2.64+0x100] ;  /* 0x00010006023d9981 */ /* 0x000f68000c1e1900 */
[----:B------:R-:W-:Y:S01]  /*98a0*/  ISETP.GE.AND P1, PT, R19, R60, PT ;  /* 0x0000003c1300720c */ /* 0x000fe20003f26270 */
[----:B------:R-:W5:Y:S01]  /*98b0*/  @!P2 LDG.E R57, desc[UR6][R2.64+0x280] ;  /* 0x000280060239a981 */ /* 0x000f62000c1e1900 */
[----:B------:R-:W-:-:S03]  /*98c0*/  VIADD R21, R11, 0x120 ;  /* 0x000001200b157836 */ /* 0x000fc60000000000 */
[----:B------:R-:W5:Y:S04]  /*98d0*/  @!P4 LDG.E R54, desc[UR6][R2.64+0x180] ;  /* 0x000180060236c981 */ /* 0x000f68000c1e1900 */
[----:B------:R-:W5:Y:S04]  /*98e0*/  @!P3 LDG.E R59, desc[UR6][R2.64+0x200] ;  /* 0x00020006023bb981 */ /* 0x000f68000c1e1900 */
[C---:B------:R-:W-:Y:S01]  /*98f0*/  @!P1 LEA R18, P2, R64.reuse, UR4, 0x2 ;  /* 0x0000000440129c11 */ /* 0x040fe2000f8410ff */
[----:B------:R-:W5:Y:S03]  /*9900*/  @!P6 LDG.E R55, desc[UR6][R2.64+0x300] ;  /* 0x000300060237e981 */ /* 0x000f66000c1e1900 */
[----:B------:R-:W-:Y:S01]  /*9910*/  @!P1 LEA.HI.X R19, R64, UR5, R65, 0x2, P2 ;  /* 0x0000000540139c11 */ /* 0x000fe200090f1441 */
[----:B------:R0:W5:Y:S04]  /*9920*/  @!P5 LDG.E R53, desc[UR6][R2.64+0x380] ;  /* 0x000380060235d981 */ /* 0x000168000c1e1900 */
[----:B------:R1:W5:Y:S01]  /*9930*/  @!P1 LDG.E R52, desc[UR6][R18.64+0x400] ;  /* 0x0004000612349981 */ /* 0x000362000c1e1900 */
[----:B------:R-:W-:Y:S01]  /*9940*/  ISETP.GE.AND P1, PT, R21, R60, PT ;  /* 0x0000003c1500720c */ /* 0x000fe20003f26270 */
[----:B0-----:R-:W-:-:S12]  /*9950*/  VIADD R3, R11, 0x140 ;  /* 0x000001400b037836 */ /* 0x001fd80000000000 */
[----:B------:R-:W-:-:S04]  /*9960*/  @!P1 LEA R20, P2, R64, UR4, 0x2 ;  /* 0x0000000440149c11 */ /* 0x000fc8000f8410ff */
[----:B------:R-:W-:-:S05]  /*9970*/  @!P1 LEA.HI.X R21, R64, UR5, R65, 0x2, P2 ;  /* 0x0000000540159c11 */ /* 0x000fca00090f1441 */
[----:B------:R0:W5:Y:S01]  /*9980*/  @!P1 LDG.E R51, desc[UR6][R20.64+0x480] ;  /* 0x0004800614339981 */ /* 0x000162000c1e1900 */
[----:B------:R-:W-:Y:S01]  /*9990*/  ISETP.GE.AND P1, PT, R3, R60, PT ;  /* 0x0000003c0300720c */ /* 0x000fe20003f26270 */
[----:B-1----:R-:W-:-:S12]  /*99a0*/  VIADD R19, R11, 0x160 ;  /* 0x000001600b137836 */ /* 0x002fd80000000000 */
[----:B------:R-:W-:-:S04]  /*99b0*/  @!P1 LEA R2, P2, R64, UR4, 0x2 ;  /* 0x0000000440029c11 */ /* 0x000fc8000f8410ff */
[----:B------:R-:W-:-:S05]  /*99c0*/  @!P1 LEA.HI.X R3, R64, UR5, R65, 0x2, P2 ;  /* 0x0000000540039c11 */ /* 0x000fca00090f1441 */
[----:B------:R1:W5:Y:S01]  /*99d0*/  @!P1 LDG.E R50, desc[UR6][R2.64+0x500] ;  /* 0x0005000602329981 */ /* 0x000362000c1e1900 */
[----:B------:R-:W-:Y:S01]  /*99e0*/  ISETP.GE.AND P1, PT, R19, R60, PT ;  /* 0x0000003c1300720c */ /* 0x000fe20003f26270 */
[----:B0-----:R-:W-:-:S12]  /*99f0*/  VIADD R21, R11, 0x180 ;  /* 0x000001800b157836 */ /* 0x001fd80000000000 */
[----:B------:R-:W-:-:S04]  /*9a00*/  @!P1 LEA R18, P2, R64, UR4, 0x2 ;  /* 0x0000000440129c11 */ /* 0x000fc8000f8410ff */
[----:B------:R-:W-:-:S05]  /*9a10*/  @!P1 LEA.HI.X R19, R64, UR5, R65, 0x2, P2 ;  /* 0x0000000540139c11 */ /* 0x000fca00090f1441 */
[----:B------:R-:W5:Y:S01]  /*9a20*/  @!P1 LDG.E R49, desc[UR6][R18.64+0x580] ;  /* 0x0005800612319981 */ /* 0x000f62000c1e1900 */
[----:B------:R-:W-:Y:S01]  /*9a30*/  ISETP.GE.AND P1, PT, R21, R60, PT ;  /* 0x0000003c1500720c */ /* 0x000fe20003f26270 */
[----:B-1----:R-:W-:-:S12]  /*9a40*/  VIADD R3, R11, 0x1a0 ;  /* 0x000001a00b037836 */ /* 0x002fd80000000000 */
[----:B------:R-:W-:-:S04]  /*9a50*/  @!P1 LEA R20, P2, R64, UR4, 0x2 ;  /* 0x0000000440149c11 */ /* 0x000fc8000f8410ff */
[----:B------:R-:W-:-:S05]  /*9a60*/  @!P1 LEA.HI.X R21, R64, UR5, R65, 0x2, P2 ;  /* 0x0000000540159c11 */ /* 0x000fca00090f1441 */
[----:B------:R0:W5:Y:S01]  /*9a70*/  @!P1 LDG.E R48, desc[UR6][R20.64+0x600] ;  /* 0x0006000614309981 */ /* 0x000162000c1e1900 */
[----:B------:R-:W-:Y:S01]  /*9a80*/  ISETP.GE.AND P1, PT, R3, R60, PT ;  /* 0x0000003c0300720c */ /* 0x000fe20003f26270 */
[----:B0-----:R-:W-:-:S05]  /*9a90*/  VIADD R21, R11, 0x200 ;  /* 0x000002000b157836 */ /* 0x001fca0000000000 */
[----:B------:R-:W-:-:S07]  /*9aa0*/  ISETP.GE.AND P3, PT, R21, R60, PT ;  /* 0x0000003c1500720c */ /* 0x000fce0003f66270 */
[----:B------:R-:W-:Y:S01]  /*9ab0*/  @!P1 LEA R22, P2, R64, UR4, 0x2 ;  /* 0x0000000440169c11 */ /* 0x000fe2000f8410ff */
[----:B------:R-:W-:-:S03]  /*9ac0*/  VIADD R3, R11, 0x1c0 ;  /* 0x000001c00b037836 */ /* 0x000fc60000000000 */
[----:B------:R-:W-:-:S05]  /*9ad0*/  @!P1 LEA.HI.X R23, R64, UR5, R65, 0x2, P2 ;  /* 0x0000000540179c11 */ /* 0x000fca00090f1441 */
[----:B------:R-:W5:Y:S01]  /*9ae0*/  @!P1 LDG.E R47, desc[UR6][R22.64+0x680] ;  /* 0x00068006162f9981 */ /* 0x000f62000c1e1900 */
[----:B------:R-:W0:Y:S01]  /*9af0*/  @!P3 S2R R20, SR_TID.X ;  /* 0x000000000014b919 */ /* 0x000e220000002100 */
[----:B------:R-:W-:Y:S01]  /*9b00*/  ISETP.GE.AND P1, PT, R3, R60, PT ;  /* 0x0000003c0300720c */ /* 0x000fe20003f26270 */
[----:B------:R-:W-:-:S12]  /*9b10*/  VIADD R3, R11, 0x1e0 ;  /* 0x000001e00b037836 */ /* 0x000fd80000000000 */
[----:B------:R-:W-:-:S04]  /*9b20*/  @!P1 LEA R18, P2, R64, UR4, 0x2 ;  /* 0x0000000440129c11 */ /* 0x000fc8000f8410ff */
[----:B------:R-:W-:Y:S02]  /*9b30*/  @!P1 LEA.HI.X R19, R64, UR5, R65, 0x2, P2 ;  /* 0x0000000540139c11 */ /* 0x000fe400090f1441 */
[----:B------:R-:W-:-:S03]  /*9b40*/  ISETP.GE.AND P2, PT, R3, R60, PT ;  /* 0x0000003c0300720c */ /* 0x000fc60003f46270 */
[----:B------:R1:W5:Y:S01]  /*9b50*/  @!P1 LDG.E R46, desc[UR6][R18.64+0x700] ;  /* 0x00070006122e9981 */ /* 0x000362000c1e1900 */
[C---:B0-----:R-:W-:Y:S02]  /*9b60*/  @!P3 LOP3.LUT R21, R20.reuse, 0x3e0, RZ, 0xc0, !PT ;  /* 0x000003e01415b812 */ /* 0x041fe400078ec0ff */
[----:B------:R-:W-:Y:S01]  /*9b70*/  @!P3 LOP3.LUT R20, R20, 0x1f, RZ, 0xc0, !PT ;  /* 0x0000001f1414b812 */ /* 0x000fe200078ec0ff */
[----:B-1----:R-:W-:-:S06]  /*9b80*/  @!P3 IMAD R19, R5, 0x1980, RZ ;  /* 0x000019800513b824 */ /* 0x002fcc00078e02ff */
[----:B------:R-:W-:Y:S01]  /*9b90*/  @!P2 LEA R2, P1, R64, UR4, 0x2 ;  /* 0x000000044002ac11 */ /* 0x000fe2000f8210ff */
[----:B------:R-:W-:-:S03]  /*9ba0*/  @!P3 IMAD R20, R21, 0x11, R20 ;  /* 0x000000111514b824 */ /* 0x000fc600078e0214 */
[----:B------:R-:W-:Y:S02]  /*9bb0*/  @!P2 LEA.HI.X R3, R64, UR5, R65, 0x2, P1 ;  /* 0x000000054003ac11 */ /* 0x000fe400088f1441 */
[----:B------:R-:W-:-:S03]  /*9bc0*/  @!P3 IADD3 R20, P1, PT, R19, R20, RZ ;  /* 0x000000141314b210 */ /* 0x000fc60007f3e0ff */
[----:B------:R1:W5:Y:S02]  /*9bd0*/  @!P2 LDG.E R11, desc[UR6][R2.64+0x780] ;  /* 0x00078006020ba981 */ /* 0x000364000c1e1900 */
[----:B------:R-:W-:Y:S01]  /*9be0*/  @!P3 IMAD.X R19, RZ, RZ, R62, P1 ;  /* 0x000000ffff13b224 */ /* 0x000fe200008e063e */
[----:B------:R-:W-:-:S04]  /*9bf0*/  @!P3 LEA R18, P1, R20, UR4, 0x2 ;  /* 0x000000041412bc11 */ /* 0x000fc8000f8210ff */
[----:B------:R-:W-:-:S05]  /*9c00*/  @!P3 LEA.HI.X R19, R20, UR5, R19, 0x2, P1 ;  /* 0x000000051413bc11 */ /* 0x000fca00088f1413 */
[----:B------:R1:W5:Y:S04]  /*9c10*/  @!P3 LDG.E R58, desc[UR6][R18.64+0x800] ;  /* 0x00080006123ab981 */ /* 0x000368000c1e1900 */
.L_x_113:
[----:B------:R-:W-:Y:S08]  /*9c20*/  BAR.SYNC.DEFER_BLOCKING 0x0 ;  /* 0x0000000000007b1d */ /* 0x000ff00000010000 */
[----:B------:R-:W2:Y:S01]  /*9c30*/  S2UR UR5, SR_CgaCtaId ;  /* 0x00000000000579c3 */ /* 0x000ea20000008800 */
[----:B------:R-:W-:Y:S01]  /*9c40*/  UMOV UR4, 0x400 ;  /* 0x0000040000047882 */ /* 0x000fe20000000000 */
[----:B01----:R-:W0:Y:S01]  /*9c50*/  S2R R2, SR_TID.X ;  /* 0x0000000000027919 */ /* 0x003e220000002100 */
[----:B-----5:R1:W-:Y:S04]  /*9c60*/  STS [R10+-0x4], R63 ;  /* 0xfffffc3f0a007388 */ /* 0x0203e80000000800 */
[----:B------:R1:W-:Y:S01]  /*9c70*/  STS [R9+-0x4], R56 ;  /* 0xfffffc3809007388 */ /* 0x0003e20000000800 */
[----:B--2---:R-:W-:-:S03]  /*9c80*/  ULEA UR4, UR5, UR4, 0x18 ;  /* 0x0000000405047291 */ /* 0x004fc6000f8ec0ff */
[----:B------:R1:W-:Y:S04]  /*9c90*/  STS [R8+-0x4], R61 ;  /* 0xfffffc3d08007388 */ /* 0x0003e80000000800 */
[----:B------:R1:W-:Y:S04]  /*9ca0*/  STS [R7+-0x4], R54 ;  /* 0xfffffc3607007388 */ /* 0x0003e80000000800 */
[----:B------:R1:W-:Y:S01]  /*9cb0*/  STS [R6+-0x4], R59 ;  /* 0xfffffc3b06007388 */ /* 0x0003e20000000800 */
[----:B0-----:R-:W-:-:S03]  /*9cc0*/  LEA R3, R2, UR4, 0x2 ;  /* 0x0000000402037c11 */ /* 0x001fc6000f8e10ff */
[----:B------:R1:W-:Y:S04]  /*9cd0*/  STS [R4+-0x4], R57 ;  /* 0xfffffc3904007388 */ /* 0x0003e80000000800 */
        /* <DEDUP_REMOVED lines=10> */
[----:B------:R1:W-:Y:S01]  /*9d80*/  STS [R17+-0x4], R58 ;  /* 0xfffffc3a11007388 */ /* 0x0003e20000000800 */
[----:B------:R-:W-:Y:S06]  /*9d90*/  BAR.SYNC.DEFER_BLOCKING 0x0 ;  /* 0x0000000000007b1d */ /* 0x000fec0000010000 */
[----:B------:R-:W-:Y:S05]  /*9da0*/  @P0 BRA `(.L_x_114) ;  /* 0x00000008006c0947 */ /* 0x000fea0003800000 */
[----:B------:R-:W-:Y:S01]  /*9db0*/  LEA R44, R44, UR4, 0x3 ;  /* 0x000000042c2c7c11 */ /* 0x000fe2000f8e18ff */
[----:B-1----:R-:W-:Y:S01]  /*9dc0*/  LDS R11, [R3] ;  /* 0x00000000030b7984 */ /* 0x002fe20000000800 */
[----:B------:R-:W0:Y:S01]  /*9dd0*/  LDCU.64 UR8, c[0x0][0x3b0] ;  /* 0x00007600ff0877ac */ /* 0x000e220008000a00 */
[----:B------:R-:W-:Y:S02]  /*9de0*/  LEA R43, R43, UR4, 0x3 ;  /* 0x000000042b2b7c11 */ /* 0x000fe4000f8e18ff */
[----:B------:R-:W1:Y:S01]  /*9df0*/  LDS.64 R4, [R44+0x6600] ;  /* 0x006600002c047984 */ /* 0x000e620000000a00 */
[----:B------:R-:W-:Y:S02]  /*9e00*/  LEA R42, R42, UR4, 0x3 ;  /* 0x000000042a2a7c11 */ /* 0x000fe4000f8e18ff */
[----:B------:R-:W-:Y:S02]  /*9e10*/  LEA R41, R41, UR4, 0x3 ;  /* 0x0000000429297c11 */ /* 0x000fe4000f8e18ff */
[----:B------:R-:W-:-:S02]  /*9e20*/  LEA R40, R40, UR4, 0x3 ;  /* 0x0000000428287c11 */ /* 0x000fc4000f8e18ff */
[----:B------:R-:W-:Y:S02]  /*9e30*/  LEA R39, R39, UR4, 0x3 ;  /* 0x0000000427277c11 */ /* 0x000fe4000f8e18ff */
[----:B------:R-:W-:Y:S02]  /*9e40*/  LEA R38, R38, UR4, 0x3 ;  /* 0x0000000426267c11 */ /* 0x000fe4000f8e18ff */
[----:B------:R-:W-:Y:S02]  /*9e50*/  LEA R37, R37, UR4, 0x3 ;  /* 0x0000000425257c11 */ /* 0x000fe4000f8e18ff */
        /* <DEDUP_REMOVED lines=9> */
[----:B-1----:R-:W-:-:S05]  /*9ef0*/  IADD3 R0, P0, PT, R4, R2, RZ ;  /* 0x0000000204007210 */ /* 0x002fca0007f1e0ff */
[----:B------:R-:W-:Y:S01]  /*9f00*/  IMAD.X R5, RZ, RZ, R5, P0 ;  /* 0x000000ffff057224 */ /* 0x000fe200000e0605 */
[----:B0-----:R-:W-:-:S04]  /*9f10*/  LEA R6, P0, R0, UR8, 0x2 ;  /* 0x0000000800067c11 */ /* 0x001fc8000f8010ff */
[----:B------:R-:W-:-:S05]  /*9f20*/  LEA.HI.X R7, R0, UR9, R5, 0x2, P0 ;  /* 0x0000000900077c11 */ /* 0x000fca00080f1405 */
[----:B------:R-:W-:Y:S01]  /*9f30*/  STG.E desc[UR6][R6.64], R11 ;  /* 0x0000000b06007986 */ /* 0x000fe2000c101906 */
[----:B------:R-:W-:-:S03]  /*9f40*/  NOP ;  /* 0x0000000000007918 */ /* 0x000fc60000000000 */
[----:B------:R-:W0:Y:S04]  /*9f50*/  LDS.64 R4, [R43+0x6600] ;  /* 0x006600002b047984 */ /* 0x000e280000000a00 */
[----:B------:R-:W1:Y:S01]  /*9f60*/  LDS R13, [R3+0x600] ;  /* 0x00060000030d7984 */ /* 0x000e620000000800 */
[----:B0-----:R-:W-:-:S05]  /*9f70*/  IADD3 R0, P0, PT, R4, R2, RZ ;  /* 0x0000000204007210 */ /* 0x001fca0007f1e0ff */
[----:B------:R-:W-:Y:S01]  /*9f80*/  IMAD.X R5, RZ, RZ, R5, P0 ;  /* 0x000000ffff057224 */ /* 0x000fe200000e0605 */
[----:B------:R-:W-:-:S04]  /*9f90*/  LEA R8, P0, R0, UR8, 0x2 ;  /* 0x0000000800087c11 */ /* 0x000fc8000f8010ff */
[----:B------:R-:W-:-:S05]  /*9fa0*/  LEA.HI.X R9, R0, UR9, R5, 0x2, P0 ;  /* 0x0000000900097c11 */ /* 0x000fca00080f1405 */
[----:B-1----:R-:W-:Y:S01]  /*9fb0*/  STG.E desc[UR6][R8.64+0x600], R13 ;  /* 0x0006000d08007986 */ /* 0x002fe2000c101906 */
        /* <DEDUP_REMOVED lines=120> */
[----:B------:R-:W-:Y:S01]  /*a740*/  NOP ;  /* 0x0000000000007918 */ /* 0x000fe20000000000 */
[----:B------:R-:W-:Y:S05]  /*a750*/  EXIT ;  /* 0x000000000000794d */ /* 0x000fea0003800000 */
.L_x_114:
[----:B-1----:R-:W-:Y:S01]  /*a760*/  LEA R7, R44, UR4, 0x3 ;  /* 0x000000042c077c11 */ /* 0x002fe2000f8e18ff */
[----:B------:R-:W-:Y:S01]  /*a770*/  IMAD R5, R5, -0x1980, R28 ;  /* 0xffffe68005057824 */ /* 0x000fe200078e021c */
[----:B------:R-:W-:Y:S02]  /*a780*/  LEA R43, R43, UR4, 0x3 ;  /* 0x000000042b2b7c11 */ /* 0x000fe4000f8e18ff */
[----:B------:R-:W-:Y:S02]  /*a790*/  LEA R41, R41, UR4, 0x3 ;  /* 0x0000000429297c11 */ /* 0x000fe4000f8e18ff */
[----:B------:R-:W0:Y:S01]  /*a7a0*/  LDS.64 R6, [R7+0x6600] ;  /* 0x0066000007067984 */ /* 0x000e220000000a00 */
[----:B------:R-:W-:Y:S02]  /*a7b0*/  ISETP.GE.AND P1, PT, R2, R5, PT ;  /* 0x000000050200720c */ /* 0x000fe40003f26270 */
[----:B------:R-:W-:Y:S02]  /*a7c0*/  LEA R39, R39, UR4, 0x3 ;  /* 0x0000000427277c11 */ /* 0x000fe4000f8e18ff */
[----:B------:R-:W-:-:S02]  /*a7d0*/  LEA R37, R37, UR4, 0x3 ;  /* 0x0000000425257c11 */ /* 0x000fc4000f8e18ff */
[----:B------:R-:W-:Y:S02]  /*a7e0*/  LEA R35, R35, UR4, 0x3 ;  /* 0x0000000423237c11 */ /* 0x000fe4000f8e18ff */
[----:B------:R-:W-:Y:S02]  /*a7f0*/  LEA R33, R33, UR4, 0x3 ;  /* 0x0000000421217c11 */ /* 0x000fe4000f8e18ff */
[----:B------:R-:W-:Y:S02]  /*a800*/  LEA R31, R31, UR4, 0x3 ;  /* 0x000000041f1f7c11 */ /* 0x000fe4000f8e18ff */
[----:B------:R-:W-:Y:S01]  /*a810*/  LEA R45, R45, UR4, 0x3 ;  /* 0x000000042d2d7c11 */ /* 0x000fe2000f8e18ff */
[----:B------:R-:W1:Y:S01]  /*a820*/  @!P1 LDS R13, [R3] ;  /* 0x00000000030d9984 */ /* 0x000e620000000800 */
[----:B------:R-:W2:Y:S01]  /*a830*/  @!P1 LDC.64 R8, c[0x0][0x3b0] ;  /* 0x0000ec00ff089b82 */ /* 0x000ea20000000a00 */
[----:B0-----:R-:W-:-:S05]  /*a840*/  @!P1 IADD3 R0, P0, PT, R6, R2, RZ ;  /* 0x0000000206009210 */ /* 0x001fca0007f1e0ff */
[----:B------:R-:W-:Y:S01]  /*a850*/  @!P1 IMAD.X R6, RZ, RZ, R7, P0 ;  /* 0x000000ffff069224 */ /* 0x000fe200000e0607 */
[----:B--2---:R-:W-:-:S04]  /*a860*/  @!P1 LEA R8, P0, R0, R8, 0x2 ;  /* 0x0000000800089211 */ /* 0x004fc800078010ff */
[----:B------:R-:W-:Y:S01]  /*a870*/  @!P1 LEA.HI.X R9, R0, R9, R6, 0x2, P0 ;  /* 0x0000000900099211 */ /* 0x000fe200000f1406 */
[----:B------:R-:W-:-:S04]  /*a880*/  VIADD R0, R2, 0x180 ;  /* 0x0000018002007836 */ /* 0x000fc80000000000 */
[----:B-1----:R-:W-:Y:S01]  /*a890*/  @!P1 STG.E desc[UR6][R8.64], R13 ;  /* 0x0000000d08009986 */ /* 0x002fe2000c101906 */
[----:B------:R-:W-:-:S03]  /*a8a0*/  NOP ;  /* 0x0000000000007918 */ /* 0x000fc60000000000 */
[----:B------:R-:W0:Y:S01]  /*a8b0*/  LDS.64 R6, [R43+0x6600] ;  /* 0x006600002b067984 */ /* 0x000e220000000a00 */
[----:B------:R-:W-:-:S13]  /*a8c0*/  ISETP.GE.AND P1, PT, R0, R5, PT ;  /* 0x000000050000720c */ /* 0x000fda0003f26270 */
[----:B------:R-:W1:Y:S01]  /*a8d0*/  @!P1 LDS R15, [R3+0x600] ;  /* 0x00060000030f9984 */ /* 0x000e620000000800 */
[----:B------:R-:W2:Y:S01]  /*a8e0*/  @!P1 LDC.64 R10, c[0x0][0x3b0] ;  /* 0x0000ec00ff0a9b82 */ /* 0x000ea20000000a00 */
[----:B0-----:R-:W-:-:S05]  /*a8f0*/  @!P1 IADD3 R0, P0, PT, R6, R2, RZ ;  /* 0x0000000206009210 */ /* 0x001fca0007f1e0ff */
[----:B------:R-:W-:Y:S01]  /*a900*/  @!P1 IMAD.X R6, RZ, RZ, R7, P0 ;  /* 0x000000ffff069224 */ /* 0x000fe200000e0607 */
[----:B--2---:R-:W-:Y:S02]  /*a910*/  @!P1 LEA R10, P0, R0, R10, 0x2 ;  /* 0x0000000a000a9211 */ /* 0x004fe400078010ff */
[----:B------:R-:W-:Y:S02]  /*a920*/  LEA R7, R42, UR4, 0x3 ;  /* 0x000000042a077c11 */ /* 0x000fe4000f8e18ff */
        /* <DEDUP_REMOVED lines=69> */
[----:B------:R-:W-:Y:S02]  /*ad80*/  @!P1 LEA.HI.X R11, R0, R11, R6, 0x2, P0 ;  /* 0x0000000b000b9211 */ /* 0x000fe400000f1406 */
[----:B------:R-:W-:-:S03]  /*ad90*/  LOP3.LUT R0, R2, 0xc00, RZ, 0xfc, !PT ;  /* 0x00000c0002007812 */ /* 0x000fc600078efcff */
        /* <DEDUP_REMOVED lines=88> */
[C---:B--2---:R-:W-:Y:S02]  /*b320*/  @!P1 LEA R10, P0, R0.reuse, R10, 0x2 ;  /* 0x0000000a000a9211 */ /* 0x044fe400078010ff */
        /* <DEDUP_REMOVED lines=9> */
[----:B0-----:R-:W-:-:S05]  /*b3c0*/  IADD3 R2, P0, PT, R6, R2, RZ ;  /* 0x0000000206027210 */ /* 0x001fca0007f1e0ff */
[----:B------:R-:W-:Y:S01]  /*b3d0*/  IMAD.X R6, RZ, RZ, R7, P0 ;  /* 0x000000ffff067224 */ /* 0x000fe200000e0607 */
[----:B--2---:R-:W-:-:S04]  /*b3e0*/  @!P1 LEA R4, P0, R2, R4, 0x2 ;  /* 0x0000000402049211 */ /* 0x004fc800078010ff */
[----:B------:R-:W-:-:S05]  /*b3f0*/  @!P1 LEA.HI.X R5, R2, R5, R6, 0x2, P0 ;  /* 0x0000000502059211 */ /* 0x000fca00000f1406 */
[----:B-1----:R-:W-:Y:S01]  /*b400*/  @!P1 STG.E desc[UR6][R4.64+0x6000], R3 ;  /* 0x0060000304009986 */ /* 0x002fe2000c101906 */
[----:B------:R-:W-:Y:S01]  /*b410*/  NOP ;  /* 0x0000000000007918 */ /* 0x000fe20000000000 */
[----:B------:R-:W-:Y:S05]  /*b420*/  EXIT ;  /* 0x000000000000794d */ /* 0x000fea0003800000 */
.L_x_30:
[----:B------:R-:W-:Y:S02]  /*b430*/  IMAD.MOV.U32 R72, RZ, RZ, R57 ;  /* 0x000000ffff487224 */ /* 0x000fe400078e0039 */
[----:B------:R-:W-:Y:S02]  /*b440*/  IMAD.MOV.U32 R65, RZ, RZ, 0x1 ;  /* 0x00000001ff417424 */ /* 0x000fe400078e00ff */
[----:B------:R-:W-:Y:S02]  /*b450*/  IMAD.MOV.U32 R74, RZ, RZ, RZ ;  /* 0x000000ffff4a7224 */ /* 0x000fe400078e00ff */
[----:B------:R-:W-:-:S07]  /*b460*/  IMAD.MOV.U32 R63, RZ, RZ, -0x1 ;  /* 0xffffffffff3f7424 */ /* 0x000fce00078e00ff */
[----:B------:R-:W-:Y:S05]  /*b470*/  WARPSYNC.COLLECTIVE R63, `(.L_x_115) ;  /* 0x000000003f087348 */ /* 0x000fea0003c00000 */
[----:B------:R0:W1:Y:S02]  /*b480*/  SHFL.UP P0, R70, R72, R65, R74 ;  /* 0x0400004148467389 */ /* 0x000064000000004a */
[----:B01----:R-:W-:Y:S05]  /*b490*/  ENDCOLLECTIVE ;  /* 0x000000000000791b */ /* 0x003fea0003800000 */
.L_x_115:
[----:B------:R-:W-:Y:S02]  /*b4a0*/  IMAD.MOV.U32 R65, RZ, RZ, 0x2 ;  /* 0x00000002ff417424 */ /* 0x000fe400078e00ff */
[----:B------:R-:W-:-:S04]  /*b4b0*/  IMAD.MOV.U32 R66, RZ, RZ, R70 ;  /* 0x000000ffff427224 */ /* 0x000fc800078e0046 */
[----:B------:R-:W-:-:S04]  /*b4c0*/  @P0 IMAD.IADD R66, R57, 0x1, R66 ;  /* 0x0000000139420824 */ /* 0x000fc800078e0242 */
[----:B------:R-:W-:-:S07]  /*b4d0*/  IMAD.MOV.U32 R72, RZ, RZ, R66 ;  /* 0x000000ffff487224 */ /* 0x000fce00078e0042 */
[----:B------:R-:W-:Y:S05]  /*b4e0*/  WARPSYNC.COLLECTIVE R63, `(.L_x_116) ;  /* 0x000000003f087348 */ /* 0x000fea0003c00000 */
[----:B------:R0:W1:Y:S02]  /*b4f0*/  SHFL.UP P0, R70, R72, R65, R74 ;  /* 0x0400004148467389 */ /* 0x000064000000004a */
[----:B01----:R-:W-:Y:S05]  /*b500*/  ENDCOLLECTIVE ;  /* 0x000000000000791b */ /* 0x003fea0003800000 */
.L_x_116:
[----:B------:R-:W-:Y:S02]  /*b510*/  IMAD.MOV.U32 R65, RZ, RZ, 0x4 ;  /* 0x00000004ff417424 */ /* 0x000fe400078e00ff */
[----:B------:R-:W-:-:S04]  /*b520*/  IMAD.MOV.U32 R59, RZ, RZ, R70 ;  /* 0x000000ffff3b7224 */ /* 0x000fc800078e0046 */
[----:B------:R-:W-:-:S04]  /*b530*/  @P0 IMAD.IADD R59, R66, 0x1, R59 ;  /* 0x00000001423b0824 */ /* 0x000fc800078e023b */
[----:B------:R-:W-:-:S07]  /*b540*/  IMAD.MOV.U32 R72, RZ, RZ, R59 ;  /* 0x000000ffff487224 */ /* 0x000fce00078e003b */
[----:B------:R-:W-:Y:S05]  /*b550*/  WARPSYNC.COLLECTIVE R63, `(.L_x_117) ;  /* 0x000000003f087348 */ /* 0x000fea0003c00000 */
[----:B------:R0:W1:Y:S02]  /*b560*/  SHFL.UP P0, R70, R72, R65, R74 ;  /* 0x0400004148467389 */ /* 0x000064000000004a */
[----:B01----:R-:W-:Y:S05]  /*b570*/  ENDCOLLECTIVE ;  /* 0x000000000000791b */ /* 0x003fea0003800000 */
.L_x_117:
[----:B------:R-:W-:Y:S02]  /*b580*/  IMAD.MOV.U32 R65, RZ, RZ, 0x8 ;  /* 0x00000008ff417424 */ /* 0x000fe400078e00ff */
[----:B------:R-:W-:-:S04]  /*b590*/  IMAD.MOV.U32 R68, RZ, RZ, R70 ;  /* 0x000000ffff447224 */ /* 0x000fc800078e0046 */
[----:B------:R-:W-:-:S04]  /*b5a0*/  @P0 IMAD.IADD R68, R59, 0x1, R68 ;  /* 0x000000013b440824 */ /* 0x000fc800078e0244 */
[----:B------:R-:W-:-:S07]  /*b5b0*/  IMAD.MOV.U32 R72, RZ, RZ, R68 ;  /* 0x000000ffff487224 */ /* 0x000fce00078e0044 */
[----:B------:R-:W-:Y:S05]  /*b5c0*/  WARPSYNC.COLLECTIVE R63, `(.L_x_118) ;  /* 0x000000003f087348 */ /* 0x000fea0003c00000 */
[----:B------:R0:W1:Y:S02]  /*b5d0*/  SHFL.UP P0, R70, R72, R65, R74 ;  /* 0x0400004148467389 */ /* 0x000064000000004a */
[----:B01----:R-:W-:Y:S05]  /*b5e0*/  ENDCOLLECTIVE ;  /* 0x000000000000791b */ /* 0x003fea0003800000 */
.L_x_118:
[----:B------:R-:W-:Y:S02]  /*b5f0*/  IMAD.MOV.U32 R65, RZ, RZ, 0x10 ;  /* 0x00000010ff417424 */ /* 0x000fe400078e00ff */
[----:B------:R-:W-:-:S04]  /*b600*/  IMAD.MOV.U32 R61, RZ, RZ, R70 ;  /* 0x000000ffff3d7224 */ /* 0x000fc800078e0046 */
[----:B------:R-:W-:-:S04]  /*b610*/  @P0 IMAD.IADD R61, R68, 0x1, R61 ;  /* 0x00000001443d0824 */ /* 0x000fc800078e023d */
[----:B------:R-:W-:-:S07]  /*b620*/  IMAD.MOV.U32 R72, RZ, RZ, R61 ;  /* 0x000000ffff487224 */ /* 0x000fce00078e003d */
[----:B------:R-:W-:Y:S05]  /*b630*/  WARPSYNC.COLLECTIVE R63, `(.L_x_119) ;  /* 0x000000003f087348 */ /* 0x000fea0003c00000 */
[----:B------:R0:W1:Y:S02]  /*b640*/  SHFL.UP P0, R70, R72, R65, R74 ;  /* 0x0400004148467389 */ /* 0x000064000000004a */
[----:B01----:R-:W-:Y:S05]  /*b650*/  ENDCOLLECTIVE ;  /* 0x000000000000791b */ /* 0x003fea0003800000 */
.L_x_119:
[----:B------:R-:W-:Y:S05]  /*b660*/  BRA `(.L_x_120) ;  /* 0xffffff7c00107947 */ /* 0x000fea000383ffff */
.L_x_121:
[----:B------:R-:W-:-:S00]  /*b670*/  BRA `(.L_x_121) ;  /* 0xfffffffc00fc7947 */ /* 0x000fc0000383ffff */
[----:B------:R-:W-:-:S00]  /*b680*/  NOP ;  /* 0x0000000000007918 */ /* 0x000fc00000000000 */
[----:B------:R-:W-:-:S00]  /*b690*/  NOP ;  /* 0x0000000000007918 */ /* 0x000fc00000000000 */
[----:B------:R-:W-:-:S00]  /*b6a0*/  NOP ;  /* 0x0000000000007918 */ /* 0x000fc00000000000 */
[----:B------:R-:W-:-:S00]  /*b6b0*/  NOP ;  /* 0x0000000000007918 */ /* 0x000fc00000000000 */
[----:B------:R-:W-:-:S00]  /*b6c0*/  NOP ;  /* 0x0000000000007918 */ /* 0x000fc00000000000 */
[----:B------:R-:W-:-:S00]  /*b6d0*/  NOP ;  /* 0x0000000000007918 */ /* 0x000fc00000000000 */
[----:B------:R-:W-:-:S00]  /*b6e0*/  NOP ;  /* 0x0000000000007918 */ /* 0x000fc00000000000 */
[----:B------:R-:W-:-:S00]  /*b6f0*/  NOP ;  /* 0x0000000000007918 */ /* 0x000fc00000000000 */
.L_x_458:


//--------------------- .text._ZN3cub18CUB_300001_SM_10006detail10radix_sort33DeviceRadixSortExclusiveSumKernelINS1_5radix10policy_hubIffyE10Policy1000EyEEvPT0_ --------------------------
	.section	.text._ZN3cub18CUB_300001_SM_10006detail10radix_sort33DeviceRadixSortExclusiveSumKernelINS1_5radix10policy_hubIffyE10Policy1000EyEEvPT0_,"ax",@progbits
	.align	128
        .global         _ZN3cub18CUB_300001_SM_10006detail10radix_sort33DeviceRadixSortExclusiveSumKernelINS1_5radix10policy_hubIffyE10Policy1000EyEEvPT0_
        .type           _ZN3cub18CUB_300001_SM_10006detail10radix_sort33DeviceRadixSortExclusiveSumKernelINS1_5radix10policy_hubIffyE10Policy1000EyEEvPT0_,@function
        .size           _ZN3cub18CUB_300001_SM_10006detail10radix_sort33DeviceRadixSortExclusiveSumKernelINS1_5radix10policy_hubIffyE10Policy1000EyEEvPT0_,(.L_x_459 - _ZN3cub18CUB_300001_SM_10006detail10radix_sort33DeviceRadixSortExclusiveSumKernelINS1_5radix10policy_hubIffyE10Policy1000EyEEvPT0_)
        .other          _ZN3cub18CUB_300001_SM_10006detail10radix_sort33DeviceRadixSortExclusiveSumKernelINS1_5radix10policy_hubIffyE10Policy1000EyEEvPT0_,@"STO_CUDA_ENTRY STV_DEFAULT"
_ZN3cub18CUB_300001_SM_10006detail10radix_sort33DeviceRadixSortExclusiveSumKernelINS1_5radix10policy_hubIffyE10Policy1000EyEEvPT0_:
.text._ZN3cub18CUB_300001_SM_10006detail10radix_sort33DeviceRadixSortExclusiveSumKernelINS1_5radix10policy_hubIffyE10Policy1000EyEEvPT0_:
[----:B------:R-:W-:Y:S01]  /*0000*/  LDC R1, c[0x0][0x37c] ;  /* 0x0000df00ff017b82 */ /* 0x000fe20000000800 */
[----:B------:R-:W0:Y:S07]  /*0010*/  S2R R18, SR_TID.X ;  /* 0x0000000000127919 */ /* 0x000e2e0000002100 */
[----:B------:R-:W1:Y:S01]  /*0020*/  LDC.64 R16, c[0x0][0x380] ;  /* 0x0000e000ff107b82 */ /* 0x000e620000000a00 */
[----:B------:R-:W2:Y:S01]  /*0030*/  LDCU.64 UR4, c[0x0][0x358] ;  /* 0x00006b00ff0477ac */ /* 0x000ea20008000a00 */
[----:B------:R-:W3:Y:S01]  /*0040*/  S2R R5, SR_CTAID.X ;  /* 0x0000000000057919 */ /* 0x000ee20000002500 */
[----:B0-----:R-:W-:Y:S01]  /*0050*/  ISETP.GT.U32.AND P1, PT, R18, 0xff, PT ;  /* 0x000000ff1200780c */ /* 0x001fe20003f24070 */
[----:B---3--:R-:W-:-:S04]  /*0060*/  IMAD R5, R5, 0x100, R18 ;  /* 0x0000010005057824 */ /* 0x008fc800078e0212 */
[----:B-1----:R-:W-:-:S08]  /*0070*/  IMAD.WIDE R16, R5, 0x8, R16 ;  /* 0x0000000805107825 */ /* 0x002fd000078e0210 */
[----:B--2---:R-:W2:Y:S01]  /*0080*/  @!P1 LDG.E.64 R2, desc[UR4][R16.64] ;  /* 0x0000000410029981 */ /* 0x004ea2000c1e1b00 */
[----:B------:R-:W-:Y:S02]  /*0090*/  MOV R0, 0x400 ;  /* 0x0000040000007802 */ /* 0x000fe40000000f00 */
[C---:B------:R-:W-:Y:S01]  /*00a0*/  ISETP.GT.U32.AND P0, PT, R18.reuse, 0x1f, PT ;  /* 0x0000001f1200780c */ /* 0x040fe20003f04070 */
[----:B------:R-:W0:Y:S02]  /*00b0*/  S2R R5, SR_CgaCtaId ;  /* 0x0000000000057919 */ /* 0x000e240000008800 */
[----:B0-----:R-:W-:Y:S02]  /*00c0*/  LEA R5, R5, R0, 0x18 ;  /* 0x0000000005057211 */ /* 0x001fe400078ec0ff */
[----:B------:R-:W-:-:S05]  /*00d0*/  LEA.HI R0, R18, R18, RZ, 0x1d ;  /* 0x0000001212007211 */ /* 0x000fca00078fe8ff */
[----:B------:R-:W-:-:S05]  /*00e0*/  IMAD R0, R0, 0x8, R5 ;  /* 0x0000000800007824 */ /* 0x000fca00078e0205 */
[----:B--2---:R0:W-:Y:S01]  /*00f0*/  STS.64 [R0+0x10], R2 ;  /* 0x0000100200007388 */ /* 0x0041e20000000a00 */
[----:B------:R-:W-:Y:S06]  /*0100*/  BAR.SYNC.DEFER_BLOCKING 0x0 ;  /* 0x0000000000007b1d */ /* 0x000fec0000010000 */
[----:B------:R-:W-:Y:S05]  /*0110*/  @P0 BRA `(.L_x_122) ;  /* 0x0000000400240947 */ /* 0x000fea0003800000 */
[----:B------:R-:W-:Y:S01]  /*0120*/  IMAD R18, R18, 0x48, R5 ;  /* 0x0000004812127824 */ /* 0x000fe200078e0205 */
[----:B------:R-:W-:-:S04]  /*0130*/  UMOV UR6, 0xffffffff ;  /* 0xffffffff00067882 */ /* 0x000fc80000000000 */
[----:B------:R-:W-:Y:S04]  /*0140*/  LDS.64 R14, [R18+0x10] ;  /* 0x00001000120e7984 */ /* 0x000fe80000000a00 */
[----:B------:R-:W-:Y:S04]  /*0150*/  LDS.64 R12, [R18+0x18] ;  /* 0x00001800120c7984 */ /* 0x000fe80000000a00 */
[----:B------:R-:W1:Y:S04]  /*0160*/  LDS.64 R10, [R18+0x20] ;  /* 0x00002000120a7984 */ /* 0x000e680000000a00 */
[----:B------:R-:W-:Y:S04]  /*0170*/  LDS.64 R8, [R18+0x28] ;  /* 0x0000280012087984 */ /* 0x000fe80000000a00 */
[----:B------:R-:W2:Y:S04]  /*0180*/  LDS.64 R6, [R18+0x30] ;  /* 0x0000300012067984 */ /* 0x000ea80000000a00 */
[----:B------:R-:W-:Y:S04]  /*0190*/  LDS.64 R4, [R18+0x38] ;  /* 0x0000380012047984 */ /* 0x000fe80000000a00 */
[----:B0-----:R-:W0:Y:S04]  /*01a0*/  LDS.64 R2, [R18+0x40] ;  /* 0x0000400012027984 */ /* 0x001e280000000a00 */
[----:B------:R-:W3:Y:S01]  /*01b0*/  LDS.64 R20, [R18+0x48] ;  /* 0x0000480012147984 */ /* 0x000ee20000000a00 */
[----:B-1----:R-:W-:-:S04]  /*01c0*/  IADD3 R19, P3, P4, R10, R12, R14 ;  /* 0x0000000c0a137210 */ /* 0x002fc80007c7e00e */
[----:B------:R-:W-:Y:S02]  /*01d0*/  IADD3.X R23, PT, PT, R11, R13, R15, P3, P4 ;  /* 0x0000000d0b177210 */ /* 0x000fe40001fe840f */
[----:B--2---:R-:W-:-:S04]  /*01e0*/  IADD3 R19, P0, P2, R6, R19, R8 ;  /* 0x0000001306137210 */ /* 0x004fc80007a1e008 */
[----:B------:R-:W-:Y:S02]  /*01f0*/  IADD3.X R23, PT, PT, R7, R23, R9, P0, P2 ;  /* 0x0000001707177210 */ /* 0x000fe400007e4409 */
[----:B0-----:R-:W-:-:S04]  /*0200*/  IADD3 R19, P3, P4, R2, R19, R4 ;  /* 0x0000001302137210 */ /* 0x001fc80007c7e004 */
[----:B---3--:R-:W-:Y:S02]  /*0210*/  IADD3 R20, P0, PT, R20, R19, RZ ;  /* 0x0000001314147210 */ /* 0x008fe40007f1e0ff */
[----:B------:R-:W-:-:S05]  /*0220*/  IADD3.X R19, PT, PT, R3, R23, R5, P3, P4 ;  /* 0x0000001703137210 */ /* 0x000fca0001fe8405 */
[----:B------:R-:W-:Y:S01]  /*0230*/  IMAD.X R19, R21, 0x1, R19, P0 ;  /* 0x0000000115137824 */ /* 0x000fe200000e0613 */
[----:B------:R-:W-:Y:S06]  /*0240*/  BRA.DIV UR6, `(.L_x_123) ;  /* 0x0000000206f07947 */ /* 0x000fec000b800000 */
[----:B------:R-:W0:Y:S04]  /*0250*/  SHFL.UP PT, R27, R20, 0x1, RZ ;  /* 0x04200000141b7989 */ /* 0x000e2800000e00ff */
[----:B------:R-:W1:Y:S01]  /*0260*/  SHFL.UP P0, R25, R19, 0x1, RZ ;  /* 0x0420000013197989 */ /* 0x000e6200000000ff */
[----:B0-----:R-:W-:-:S04]  /*0270*/  IADD3 R22, P2, PT, R27, R20, RZ ;  /* 0x000000141b167210 */ /* 0x001fc80007f5e0ff */
[----:B-1----:R-:W-:Y:S01]  /*0280*/  SEL R27, R22, R27, P0 ;  /* 0x0000001b161b7207 */ /* 0x002fe20000000000 */
[----:B------:R-:W-:-:S04]  /*0290*/  IMAD.X R26, R25, 0x1, R19, P2 ;  /* 0x00000001191a7824 */ /* 0x000fc800010e0613 */
[----:B------:R-:W0:Y:S01]  /*02a0*/  SHFL.UP PT, R28, R27, 0x2, RZ ;  /* 0x044000001b1c7989 */ /* 0x000e2200000e00ff */
[----:B------:R-:W-:-:S05]  /*02b0*/  SEL R26, R26, R25, P0 ;  /* 0x000000191a1a7207 */ /* 0x000fca0000000000 */
[----:B------:R-:W1:Y:S01]  /*02c0*/  SHFL.UP P0, R25, R26, 0x2, RZ ;  /* 0x044000001a197989 */ /* 0x000e6200000000ff */
[----:B0-----:R-:W-:-:S05]  /*02d0*/  IADD3 R21, P2, PT, R28, R27, RZ ;  /* 0x0000001b1c157210 */ /* 0x001fca0007f5e0ff */
[----:B-1----:R-:W-:Y:S01]  /*02e0*/  IMAD.X R22, R25, 0x1, R26, P2 ;  /* 0x0000000119167824 */ /* 0x002fe200010e061a */
[----:B------:R-:W-:-:S04]  /*02f0*/  SEL R28, R21, R28, P0 ;  /* 0x0000001c151c7207 */ /* 0x000fc80000000000 */
[----:B------:R-:W-:Y:S01]  /*0300*/  SEL R29, R22, R25, P0 ;  /* 0x00000019161d7207 */ /* 0x000fe20000000000 */
        /* <DEDUP_REMOVED lines=12> */
[----:B------:R0:W1:Y:S04]  /*03d0*/  SHFL.UP PT, R28, R27, 0x10, RZ ;  /* 0x060000001b1c7989 */ /* 0x00006800000e00ff */
[----:B------:R0:W2:Y:S02]  /*03e0*/  SHFL.UP P0, R25, R26, 0x10, RZ ;  /* 0x060000001a197989 */ /* 0x0000a400000000ff */
.L_x_134:
[----:B-1----:R-:W-:-:S04]  /*03f0*/  IADD3 R21, P2, PT, R28, R27, RZ ;  /* 0x0000001b1c157210 */ /* 0x002fc80007f5e0ff */
[----:B--2---:R-:W-:Y:S01]  /*0400*/  SEL R21, R21, R28, P0 ;  /* 0x0000001c15157207 */ /* 0x004fe20000000000 */
[----:B------:R-:W-:-:S05]  /*0410*/  IMAD.X R22, R25, 0x1, R26, P2 ;  /* 0x0000000119167824 */ /* 0x000fca00010e061a */
[----:B------:R-:W-:Y:S02]  /*0420*/  SEL R22, R22, R25, P0 ;  /* 0x0000001916167207 */ /* 0x000fe40000000000 */
[----:B------:R-:W-:-:S05]  /*0430*/  IADD3 R20, P0, PT, R21, -R20, RZ ;  /* 0x8000001415147210 */ /* 0x000fca0007f1e0ff */
[----:B------:R-:W-:Y:S01]  /*0440*/  IMAD.X R21, R22, 0x1, ~R19, P0 ;  /* 0x0000000116157824 */ /* 0x000fe200000e0e13 */
[----:B------:R-:W-:-:S04]  /*0450*/  IADD3 R14, P0, PT, R14, R20, RZ ;  /* 0x000000140e0e7210 */ /* 0x000fc80007f1e0ff */
[----:B------:R1:W-:Y:S01]  /*0460*/  STS.64 [R18+0x10], R20 ;  /* 0x0000101412007388 */ /* 0x0003e20000000a00 */
[----:B------:R-:W-:Y:S01]  /*0470*/  IMAD.X R15, R15, 0x1, R21, P0 ;  /* 0x000000010f0f7824 */ /* 0x000fe200000e0615 */
        /* <DEDUP_REMOVED lines=17> */
[----:B------:R-:W-:-:S05]  /*0590*/  IMAD.X R3, R3, 0x1, R5, P0 ;  /* 0x0000000103037824 */ /* 0x000fca00000e0605 */
[----:B------:R1:W-:Y:S03]  /*05a0*/  STS.64 [R18+0x48], R2 ;  /* 0x0000480212007388 */ /* 0x0003e60000000a00 */
.L_x_122:
[----:B------:R-:W-:Y:S05]  /*05b0*/  WARPSYNC.ALL ;  /* 0x0000000000007948 */ /* 0x000fea0003800000 */
[----:B------:R-:W-:Y:S06]  /*05c0*/  BAR.SYNC.DEFER_BLOCKING 0x0 ;  /* 0x0000000000007b1d */ /* 0x000fec0000010000 */
[----:B------:R-:W-:Y:S05]  /*05d0*/  @P1 EXIT ;  /* 0x000000000000194d */ /* 0x000fea0003800000 */
[----:B01----:R-:W0:Y:S04]  /*05e0*/  LDS.64 R2, [R0+0x10] ;  /* 0x0000100000027984 */ /* 0x003e280000000a00 */
[----:B0-----:R-:W-:Y:S01]  /*05f0*/  STG.E.64 desc[UR4][R16.64], R2 ;  /* 0x0000000210007986 */ /* 0x001fe2000c101b04 */
[----:B------:R-:W-:Y:S05]  /*0600*/  EXIT ;  /* 0x000000000000794d */ /* 0x000fea0003800000 */
.L_x_123:
[----:B------:R-:W-:Y:S02]  /*0610*/  IMAD.MOV.U32 R24, RZ, RZ, R20 ;  /* 0x000000ffff187224 */ /* 0x000fe400078e0014 */
[----:B------:R-:W-:Y:S02]  /*0620*/  IMAD.MOV.U32 R23, RZ, RZ, 0x1 ;  /* 0x00000001ff177424 */ /* 0x000fe400078e00ff */
[----:B------:R-:W-:Y:S02]  /*0630*/  IMAD.MOV.U32 R22, RZ, RZ, RZ ;  /* 0x000000ffff167224 */ /* 0x000fe400078e00ff */
[----:B------:R-:W-:-:S07]  /*0640*/  IMAD.MOV.U32 R21, RZ, RZ, -0x1 ;  /* 0xffffffffff157424 */ /* 0x000fce00078e00ff */
[----:B------:R-:W-:Y:S05]  /*0650*/  WARPSYNC.COLLECTIVE R21, `(.L_x_124) ;  /* 0x0000000015087348 */ /* 0x000fea0003c00000 */
[----:B------:R0:W1:Y:S02]  /*0660*/  SHFL.UP P0, R25, R24, R23, R22 ;  /* 0x0400001718197389 */ /* 0x0000640000000016 */
[----:B01----:R-:W-:Y:S05]  /*0670*/  ENDCOLLECTIVE ;  /* 0x000000000000791b */ /* 0x003fea0003800000 */
.L_x_124:
[----:B------:R-:W-:Y:S02]  /*0680*/  IMAD.MOV.U32 R24, RZ, RZ, R19 ;  /* 0x000000ffff187224 */ /* 0x000fe400078e0013 */
[----:B------:R-:W-:-:S07]  /*0690*/  IMAD.MOV.U32 R27, RZ, RZ, R25 ;  /* 0x000000ffff1b7224 */ /* 0x000fce00078e0019 */
[----:B------:R-:W-:Y:S05]  /*06a0*/  WARPSYNC.COLLECTIVE R21, `(.L_x_125) ;  /* 0x0000000015087348 */ /* 0x000fea0003c00000 */
[----:B------:R0:W1:Y:S02]  /*06b0*/  SHFL.UP P0, R25, R24, R23, R22 ;  /* 0x0400001718197389 */ /* 0x0000640000000016 */
[----:B01----:R-:W-:Y:S05]  /*06c0*/  ENDCOLLECTIVE ;  /* 0x000000000000791b */ /* 0x003fea0003800000 */
.L_x_125:
[----:B------:R-:W-:Y:S01]  /*06d0*/  IADD3 R26, P2, PT, R27, R20, RZ ;  /* 0x000000141b1a7210 */ /* 0x000fe20007f5e0ff */
[----:B------:R-:W-:-:S03]  /*06e0*/  IMAD.MOV.U32 R23, RZ, RZ, 0x2 ;  /* 0x00000002ff177424 */ /* 0x000fc600078e00ff */
[----:B------:R-:W-:Y:S01]  /*06f0*/  SEL R27, R26, R27, P0 ;  /* 0x0000001b1a1b7207 */ /* 0x000fe20000000000 */
[----:B------:R-:W-:-:S04]  /*0700*/  IMAD.X R26, R25, 0x1, R19, P2 ;  /* 0x00000001191a7824 */ /* 0x000fc800010e0613 */
[----:B------:R-:W-:Y:S01]  /*0710*/  IMAD.MOV.U32 R24, RZ, RZ, R27 ;  /* 0x000000ffff187224 */ /* 0x000fe200078e001b */
[----:B------:R-:W-:-:S07]  /*0720*/  SEL R26, R26, R25, P0 ;  /* 0x000000191a1a7207 */ /* 0x000fce0000000000 */
[----:B------:R-:W-:Y:S05]  /*0730*/  WARPSYNC.COLLECTIVE R21, `(.L_x_126) ;  /* 0x0000000015087348 */ /* 0x000fea0003c00000 */
[----:B------:R0:W1:Y:S02]  /*0740*/  SHFL.UP P0, R25, R24, R23, R22 ;  /* 0x0400001718197389 */ /* 0x0000640000000016 */
[----:B01----:R-:W-:Y:S05]  /*0750*/  ENDCOLLECTIVE ;  /* 0x000000000000791b */ /* 0x003fea0003800000 */
.L_x_126:
[----:B------:R-:W-:Y:S02]  /*0760*/  IMAD.MOV.U32 R24, RZ, RZ, R26 ;  /* 0x000000ffff187224 */ /* 0x000fe400078e001a */
[----:B------:R-:W-:-:S07]  /*0770*/  IMAD.MOV.U32 R28, RZ, RZ, R25 ;  /* 0x000000ffff1c7224 */ /* 0x000fce00078e0019 */
[----:B------:R-:W-:Y:S05]  /*0780*/  WARPSYNC.COLLECTIVE R21, `(.L_x_127) ;  /* 0x0000000015087348 */ /* 0x000fea0003c00000 */
[----:B------:R0:W1:Y:S02]  /*0790*/  SHFL.UP P0, R25, R24, R23, R22 ;  /* 0x0400001718197389 */ /* 0x0000640000000016 */
[----:B01----:R-:W-:Y:S05]  /*07a0*/  ENDCOLLECTIVE ;  /* 0x000000000000791b */ /* 0x003fea0003800000 */
.L_x_127:
        /* <DEDUP_REMOVED lines=9> */
.L_x_128:
[----:B------:R-:W-:Y:S02]  /*0840*/  IMAD.MOV.U32 R24, RZ, RZ, R29 ;  /* 0x000000ffff187224 */ /* 0x000fe400078e001d */
[----:B------:R-:W-:-:S07]  /*0850*/  IMAD.MOV.U32 R27, RZ, RZ, R25 ;  /* 0x000000ffff1b7224 */ /* 0x000fce00078e0019 */
[----:B------:R-:W-:Y:S05]  /*0860*/  WARPSYNC.COLLECTIVE R21, `(.L_x_129) ;  /* 0x0000000015087348 */ /* 0x000fea0003c00000 */
[----:B------:R0:W1:Y:S02]  /*0870*/  SHFL.UP P0, R25, R24, R23, R22 ;  /* 0x0400001718197389 */ /* 0x0000640000000016 */
[----:B01----:R-:W-:Y:S05]  /*0880*/  ENDCOLLECTIVE ;  /* 0x000000000000791b */ /* 0x003fea0003800000 */
.L_x_129:
        /* <DEDUP_REMOVED lines=9> */
.L_x_130:
[----:B------:R-:W-:Y:S02]  /*0920*/  IMAD.MOV.U32 R24, RZ, RZ, R29 ;  /* 0x000000ffff187224 */ /* 0x000fe400078e001d */
[----:B------:R-:W-:-:S07]  /*0930*/  IMAD.MOV.U32 R27, RZ, RZ, R25 ;  /* 0x000000ffff1b7224 */ /* 0x000fce00078e0019 */
[----:B------:R-:W-:Y:S05]  /*0940*/  WARPSYNC.COLLECTIVE R21, `(.L_x_131) ;  /* 0x0000000015087348 */ /* 0x000fea0003c00000 */
[----:B------:R0:W1:Y:S02]  /*0950*/  SHFL.UP P0, R25, R24, R23, R22 ;  /* 0x0400001718197389 */ /* 0x0000640000000016 */
[----:B01----:R-:W-:Y:S05]  /*0960*/  ENDCOLLECTIVE ;  /* 0x000000000000791b */ /* 0x003fea0003800000 */
.L_x_131:
        /* <DEDUP_REMOVED lines=9> */
.L_x_132:
[----:B------:R-:W-:Y:S02]  /*0a00*/  IMAD.MOV.U32 R24, RZ, RZ, R26 ;  /* 0x000000ffff187224 */ /* 0x000fe400078e001a */
[----:B------:R-:W-:-:S07]  /*0a10*/  IMAD.MOV.U32 R28, RZ, RZ, R25 ;  /* 0x000000ffff1c7224 */ /* 0x000fce00078e0019 */
[----:B------:R-:W-:Y:S05]  /*0a20*/  WARPSYNC.COLLECTIVE R21, `(.L_x_133) ;  /* 0x0000000015087348 */ /* 0x000fea0003c00000 */
[----:B------:R0:W1:Y:S02]  /*0a30*/  SHFL.UP P0, R25, R24, R23, R22 ;  /* 0x0400001718197389 */ /* 0x0000640000000016 */
[----:B01----:R-:W-:Y:S05]  /*0a40*/  ENDCOLLECTIVE ;  /* 0x000000000000791b */ /* 0x003fea0003800000 */
.L_x_133:
[----:B------:R-:W-:Y:S05]  /*0a50*/  BRA `(.L_x_134) ;  /* 0xfffffff800647947 */ /* 0x000fea000383ffff */
.L_x_135:
        /* <DEDUP_REMOVED lines=10> */
.L_x_459:


//--------------------- .text._ZN3cub18CUB_300001_SM_10006detail10radix_sort30DeviceRadixSortHistogramKernelINS1_5radix10policy_hubIffyE10Policy1000ELNS0_9SortOrderE0EfyNS1_21identity_decomposer_tEEEvPT2_PKT1_SA_iiT3_ --------------------------
	.section	.text._ZN3cub18CUB_300001_SM_10006detail10radix_sort30DeviceRadixSortHistogramKernelINS1_5radix10policy_hubIffyE10Policy1000ELNS0_9SortOrderE0EfyNS1_21identity_decomposer_tEEEvPT2_PKT1_SA_iiT3_,"ax",@progbits
	.align	128
        .global         _ZN3cub18CUB_300001_SM_10006detail10radix_sort30DeviceRadixSortHistogramKernelINS1_5radix10policy_hubIffyE10Policy1000ELNS0_9SortOrderE0EfyNS1_21identity_decomposer_tEEEvPT2_PKT1_SA_iiT3_
        .type           _ZN3cub18CUB_300001_SM_10006detail10radix_sort30DeviceRadixSortHistogramKernelINS1_5radix10policy_hubIffyE10Policy1000ELNS0_9SortOrderE0EfyNS1_21identity_decomposer_tEEEvPT2_PKT1_SA_iiT3_,@function
        .size           _ZN3cub18CUB_300001_SM_10006detail10radix_sort30DeviceRadixSortHistogramKernelINS1_5radix10policy_hubIffyE10Policy1000ELNS0_9SortOrderE0EfyNS1_21identity_decomposer_tEEEvPT2_PKT1_SA_iiT3_,(.L_x_460 - _ZN3cub18CUB_300001_SM_10006detail10radix_sort30DeviceRadixSortHistogramKernelINS1_5radix10policy_hubIffyE10Policy1000ELNS0_9SortOrderE0EfyNS1_21identity_decomposer_tEEEvPT2_PKT1_SA_iiT3_)
        .other          _ZN3cub18CUB_300001_SM_10006detail10radix_sort30DeviceRadixSortHistogramKernelINS1_5radix10policy_hubIffyE10Policy1000ELNS0_9SortOrderE0EfyNS1_21identity_decomposer_tEEEvPT2_PKT1_SA_iiT3_,@"STO_CUDA_ENTRY STV_DEFAULT"
_ZN3cub18CUB_300001_SM_10006detail10radix_sort30DeviceRadixSortHistogramKernelINS1_5radix10policy_hubIffyE10Policy1000ELNS0_9SortOrderE0EfyNS1_21identity_decomposer_tEEEvPT2_PKT1_SA_iiT3_:
.text._ZN3cub18CUB_300001_SM_10006detail10radix_sort30DeviceRadixSortHistogramKernelINS1_5radix10policy_hubIffyE10Policy1000ELNS0_9SortOrderE0EfyNS1_21identity_decomposer_tEEEvPT2_PKT1_SA_iiT3_:
[----:B------:R-:W-:Y:S01]  /*0000*/  LDC R1, c[0x0][0x37c] ;  /* 0x0000df00ff017b82 */ /* 0x000fe20000000800 */
[----:B------:R-:W0:Y:S02]  /*0010*/  LDCU.64 UR6, c[0x0][0x390] ;  /* 0x00007200ff0677ac */ /* 0x000e240008000a00 */
[----:B0-----:R-:W-:-:S04]  /*0020*/  ISETP.NE.U32.AND P0, PT, RZ, UR6, PT ;  /* 0x00000006ff007c0c */ /* 0x001fc8000bf05070 */
[----:B------:R-:W-:-:S13]  /*0030*/  ISETP.NE.AND.EX P0, PT, RZ, UR7, PT, P0 ;  /* 0x00000007ff007c0c */ /* 0x000fda000bf05300 */
[----:B------:R-:W-:Y:S05]  /*0040*/  @!P0 EXIT ;  /* 0x000000000000894d */ /* 0x000fea0003800000 */
[----:B------:R-:W-:Y:S01]  /*0050*/  UIADD3 UR11, UP0, UPT, UR6, -0x1, URZ ;  /* 0xffffffff060b7890 */ /* 0x000fe2000ff1e0ff */
[----:B------:R-:W0:Y:S01]  /*0060*/  S2R R0, SR_TID.X ;  /* 0x0000000000007919 */ /* 0x000e220000002100 */
[----:B------:R-:W1:Y:S01]  /*0070*/  LDCU.64 UR4, c[0x0][0x398] ;  /* 0x00007300ff0477ac */ /* 0x000e620008000a00 */
[----:B------:R-:W2:Y:S01]  /*0080*/  S2UR UR8, SR_CTAID.X ;  /* 0x00000000000879c3 */ /* 0x000ea20000002500 */
[----:B------:R-:W-:Y:S01]  /*0090*/  UIADD3.X UR12, UPT, UPT, UR7, -0x1, URZ, UP0, !UPT ;  /* 0xffffffff070c7890 */ /* 0x000fe200087fe4ff */
[----:B------:R-:W3:Y:S03]  /*00a0*/  LDCU.64 UR20, c[0x0][0x358] ;  /* 0x00006b00ff1477ac */ /* 0x000ee60008000a00 */
[----:B------:R-:W-:Y:S01]  /*00b0*/  USHF.R.U64 UR11, UR11, 0x1e, UR12 ;  /* 0x0000001e0b0b7899 */ /* 0x000fe2000800120c */
[----:B------:R-:W4:Y:S03]  /*00c0*/  LDCU UR28, c[0x0][0x370] ;  /* 0x00006e00ff1c77ac */ /* 0x000f260008000800 */
[----:B------:R-:W-:-:S02]  /*00d0*/  UIADD3 UR11, UP0, UPT, UR11, 0x1, URZ ;  /* 0x000000010b0b7890 */ /* 0x000fc4000ff1e0ff */
[----:B-1----:R-:W-:Y:S02]  /*00e0*/  UIADD3 UR4, UPT, UPT, UR5, 0x7, -UR4 ;  /* 0x0000000705047890 */ /* 0x002fe4000fffe804 */
[----:B------:R-:W-:Y:S02]  /*00f0*/  ULEA.HI.X UR12, UR12, URZ, URZ, 0x2, UP0 ;  /* 0x000000ff0c0c7291 */ /* 0x000fe400080f14ff */
[----:B------:R-:W-:Y:S02]  /*0100*/  UISETP.LT.U32.AND UP0, UPT, UR11, UR6, UPT ;  /* 0x000000060b00728c */ /* 0x000fe4000bf01070 */
[----:B------:R-:W-:Y:S02]  /*0110*/  USHF.R.S32.HI UR5, URZ, 0x1f, UR4 ;  /* 0x0000001fff057899 */ /* 0x000fe40008011404 */
[----:B------:R-:W-:Y:S02]  /*0120*/  UISETP.LT.U32.AND.EX UP0, UPT, UR12, UR7, UPT, UP0 ;  /* 0x000000070c00728c */ /* 0x000fe4000bf01100 */
[----:B------:R-:W-:-:S02]  /*0130*/  ULEA.HI UR5, UR5, UR4, URZ, 0x3 ;  /* 0x0000000405057291 */ /* 0x000fc4000f8f18ff */
[----:B------:R-:W-:Y:S01]  /*0140*/  USEL UR11, UR11, UR6, UP0 ;  /* 0x000000060b0b7287 */ /* 0x000fe20008000000 */
[----:B0-----:R-:W-:Y:S01]  /*0150*/  VIADD R20, R0, 0x780 ;  /* 0x0000078000147836 */ /* 0x001fe20000000000 */
[----:B------:R-:W-:Y:S02]  /*0160*/  USEL UR12, UR12, UR7, UP0 ;  /* 0x000000070c0c7287 */ /* 0x000fe40008000000 */
[----:B------:R-:W-:Y:S02]  /*0170*/  UISETP.GE.AND UP0, UPT, UR4, 0x8, UPT ;  /* 0x000000080400788c */ /* 0x000fe4000bf06270 */
[----:B------:R-:W-:Y:S02]  /*0180*/  USHF.R.S32.HI UR5, URZ, 0x3, UR5 ;  /* 0x00000003ff057899 */ /* 0x000fe40008011405 */
[----:B--2---:R-:W-:Y:S02]  /*0190*/  USHF.L.U32 UR8, UR8, 0xb, URZ ;  /* 0x0000000b08087899 */ /* 0x004fe400080006ff */
[----:B------:R-:W-:Y:S01]  /*01a0*/  PLOP3.LUT P0, PT, PT, PT, UP0, 0x80, 0x8 ;  /* 0x000000000008781c */ /* 0x000fe20003f0f008 */
[----:B------:R-:W-:-:S02]  /*01b0*/  UIADD3 UR22, UPT, UPT, UR5, -0x1, URZ ;  /* 0xffffffff05167890 */ /* 0x000fc4000fffe0ff */
[----:B------:R-:W-:Y:S01]  /*01c0*/  ULOP3.LUT UR23, UR5, 0xf, URZ, 0xc0, !UPT ;  /* 0x0000000f05177892 */ /* 0x000fe2000f8ec0ff */
[----:B------:R-:W-:Y:S01]  /*01d0*/  ISETP.GT.U32.OR P0, PT, R0, 0xff, !P0 ;  /* 0x000000ff0000780c */ /* 0x000fe20004704470 */
[----:B------:R-:W-:Y:S02]  /*01e0*/  ULOP3.LUT UR24, UR5, 0x7, URZ, 0xc0, !UPT ;  /* 0x0000000705187892 */ /* 0x000fe4000f8ec0ff */
[----:B------:R-:W-:Y:S01]  /*01f0*/  ULOP3.LUT UR25, UR5, 0x3, URZ, 0xc0, !UPT ;  /* 0x0000000305197892 */ /* 0x000fe2000f8ec0ff */
[----:B------:R-:W-:Y:S01]  /*0200*/  P2R R21, PR, RZ, 0x1 ;  /* 0x00000001ff157803 */ /* 0x000fe20000000000 */
[----:B------:R-:W-:Y:S02]  /*0210*/  ULOP3.LUT UR26, UR5, 0xffffff0, URZ, 0xc0, !UPT ;  /* 0x0ffffff0051a7892 */ /* 0x000fe4000f8ec0ff */
[----:B------:R-:W-:Y:S02]  /*0220*/  ULOP3.LUT UR27, UR5, 0xffffff8, URZ, 0xc0, !UPT ;  /* 0x0ffffff8051b7892 */ /* 0x000fe4000f8ec0ff */
[----:B------:R-:W-:Y:S01]  /*0230*/  ULOP3.LUT UR9, UR5, 0x1, URZ, 0xc0, !UPT ;  /* 0x0000000105097892 */ /* 0x000fe2000f8ec0ff */
[----:B------:R-:W-:Y:S01]  /*0240*/  UMOV UR6, URZ ;  /* 0x000000ff00067c82 */ /* 0x000fe20008000000 */
[----:B---34-:R-:W-:-:S10]  /*0250*/  UMOV UR7, URZ ;  /* 0x000000ff00077c82 */ /* 0x018fd40008000000 */
.L_x_219:
[----:B------:R-:W-:Y:S01]  /*0260*/  ISETP.NE.AND P0, PT, R21, RZ, PT ;  /* 0x000000ff1500720c */ /* 0x000fe20003f05270 */
[----:B------:R-:W-:-:S12]  /*0270*/  BSSY.RECONVERGENT B0, `(.L_x_136) ;  /* 0x0000080000007945 */ /* 0x000fd80003800200 */
[----:B012345:R-:W-:Y:S05]  /*0280*/  @P0 BRA `(.L_x_137) ;  /* 0x0000000400f80947 */ /* 0x03ffea0003800000 */
[----:B------:R-:W0:Y:S01]  /*0290*/  S2UR UR5, SR_CgaCtaId ;  /* 0x00000000000579c3 */ /* 0x000e220000008800 */
[----:B------:R-:W-:Y:S01]  /*02a0*/  IMAD.U32 R2, RZ, RZ, UR22 ;  /* 0x00000016ff027e24 */ /* 0x000fe2000f8e00ff */
[----:B------:R-:W-:-:S04]  /*02b0*/  UMOV UR4, 0x400 ;  /* 0x0000040000047882 */ /* 0x000fc80000000000 */
[----:B------:R-:W-:Y:S01]  /*02c0*/  ISETP.GE.U32.AND P1, PT, R2, 0xf, PT ;  /* 0x0000000f0200780c */ /* 0x000fe20003f26070 */
[----:B------:R-:W-:Y:S01]  /*02d0*/  IMAD.MOV.U32 R2, RZ, RZ, RZ ;  /* 0x000000ffff027224 */ /* 0x000fe200078e00ff */
[----:B0-----:R-:W-:-:S06]  /*02e0*/  ULEA UR4, UR5, UR4, 0x18 ;  /* 0x0000000405047291 */ /* 0x001fcc000f8ec0ff */
[----:B------:R-:W-:-:S05]  /*02f0*/  LEA R5, R0, UR4, 0x2 ;  /* 0x0000000400057c11 */ /* 0x000fca000f8e10ff */
[----:B------:R-:W-:Y:S05]  /*0300*/  @!P1 BRA `(.L_x_138) ;  /* 0x00000000005c9947 */ /* 0x000fea0003800000 */
[----:B------:R-:W-:Y:S01]  /*0310*/  VIADD R2, R5, 0x2000 ;  /* 0x0000200005027836 */ /* 0x000fe20000000000 */
[----:B------:R-:W-:-:S12]  /*0320*/  UIADD3 UR4, UPT, UPT, -UR26, URZ, URZ ;  /* 0x000000ff1a047290 */ /* 0x000fd8000fffe1ff */
.L_x_139:
[----:B------:R-:W-:Y:S01]  /*0330*/  UIADD3 UR4, UPT, UPT, UR4, 0x10, URZ ;  /* 0x0000001004047890 */ /* 0x000fe2000fffe0ff */
[----:B------:R-:W-:Y:S03]  /*0340*/  STS [R2+-0x2000], RZ ;  /* 0xffe000ff02007388 */ /* 0x000fe60000000800 */
[----:B------:R-:W-:Y:S01]  /*0350*/  UISETP.NE.AND UP0, UPT, UR4, URZ, UPT ;  /* 0x000000ff0400728c */ /* 0x000fe2000bf05270 */
        /* <DEDUP_REMOVED lines=16> */
[----:B------:R-:W-:Y:S06]  /*0460*/  BRA.U UP0, `(.L_x_139) ;  /* 0xfffffffd00b07547 */ /* 0x000fec000b83ffff */
[----:B------:R-:W-:-:S07]  /*0470*/  IMAD.U32 R2, RZ, RZ, UR26 ;  /* 0x0000001aff027e24 */ /* 0x000fce000f8e00ff */
.L_x_138:
[----:B------:R-:W-:Y:S01]  /*0480*/  ISETP.NE.AND P0, PT, RZ, UR23, PT ;  /* 0x00000017ff007c0c */ /* 0x000fe2000bf05270 */
[----:B------:R-:W-:Y:S02]  /*0490*/  IMAD.U32 R6, RZ, RZ, UR24 ;  /* 0x00000018ff067e24 */ /* 0x000fe4000f8e00ff */
[----:B------:R-:W-:Y:S02]  /*04a0*/  IMAD.U32 R3, RZ, RZ, UR23 ;  /* 0x00000017ff037e24 */ /* 0x000fe4000f8e00ff */
[----:B------:R-:W-:Y:S02]  /*04b0*/  VIADD R6, R6, 0xffffffff ;  /* 0xffffffff06067836 */ /* 0x000fe40000000000 */
[----:B------:R-:W-:-:S06]  /*04c0*/  VIADD R3, R3, 0xffffffff ;  /* 0xffffffff03037836 */ /* 0x000fcc0000000000 */
[----:B------:R-:W-:Y:S05]  /*04d0*/  @!P0 BRA `(.L_x_140) ;  /* 0x00000000007c8947 */ /* 0x000fea0003800000 */
[----:B------:R-:W-:Y:S01]  /*04e0*/  ISETP.GE.U32.AND P2, PT, R3, 0x7, PT ;  /* 0x000000070300780c */ /* 0x000fe20003f46070 */
[----:B------:R-:W-:-:S12]  /*04f0*/  UISETP.NE.AND UP0, UPT, UR24, URZ, UPT ;  /* 0x000000ff1800728c */ /* 0x000fd8000bf05270 */
[----:B------:R-:W-:Y:S05]  /*0500*/  @!P2 BRA `(.L_x_141) ;  /* 0x000000000028a947 */ /* 0x000fea0003800000 */
        /* <DEDUP_REMOVED lines=10> */
.L_x_141:
[----:B------:R-:W-:Y:S05]  /*05b0*/  BRA.U !UP0, `(.L_x_140) ;  /* 0x0000000108447547 */ /* 0x000fea000b800000 */
[----:B------:R-:W-:Y:S01]  /*05c0*/  ISETP.GE.U32.AND P2, PT, R6, 0x3, PT ;  /* 0x000000030600780c */ /* 0x000fe20003f46070 */
[----:B------:R-:W-:-:S12]  /*05d0*/  UISETP.NE.AND UP0, UPT, UR25, URZ, UPT ;  /* 0x000000ff1900728c */ /* 0x000fd8000bf05270 */
[C---:B0-----:R-:W-:Y:S02]  /*05e0*/  @P2 IMAD R4, R2.reuse, 0x400, R5 ;  /* 0x0000040002042824 */ /* 0x041fe400078e0205 */
[----:B------:R-:W-:-:S03]  /*05f0*/  @P2 VIADD R2, R2, 0x4 ;  /* 0x0000000402022836 */ /* 0x000fc60000000000 */
[----:B------:R1:W-:Y:S04]  /*0600*/  @P2 STS [R4], RZ ;  /* 0x000000ff04002388 */ /* 0x0003e80000000800 */
[----:B------:R1:W-:Y:S04]  /*0610*/  @P2 STS [R4+0x400], RZ ;  /* 0x000400ff04002388 */ /* 0x0003e80000000800 */
[----:B------:R1:W-:Y:S04]  /*0620*/  @P2 STS [R4+0x800], RZ ;  /* 0x000800ff04002388 */ /* 0x0003e80000000800 */
[----:B------:R1:W-:Y:S01]  /*0630*/  @P2 STS [R4+0xc00], RZ ;  /* 0x000c00ff04002388 */ /* 0x0003e20000000800 */
[----:B------:R-:W-:Y:S05]  /*0640*/  BRA.U !UP0, `(.L_x_140) ;  /* 0x0000000108207547 */ /* 0x000fea000b800000 */
[----:B------:R-:W-:Y:S01]  /*0650*/  IMAD R2, R2, 0x400, R5 ;  /* 0x0000040002027824 */ /* 0x000fe200078e0205 */
[----:B------:R-:W-:-:S04]  /*0660*/  UISETP.NE.AND UP0, UPT, UR25, 0x1, UPT ;  /* 0x000000011900788c */ /* 0x000fc8000bf05270 */
[----:B------:R2:W-:Y:S05]  /*0670*/  STS [R2], RZ ;  /* 0x000000ff02007388 */ /* 0x0005ea0000000800 */
[----:B------:R-:W-:Y:S05]  /*0680*/  BRA.U !UP0, `(.L_x_140) ;  /* 0x0000000108107547 */ /* 0x000fea000b800000 */
[----:B------:R-:W-:Y:S01]  /*0690*/  UISETP.NE.AND UP0, UPT, UR25, 0x2, UPT ;  /* 0x000000021900788c */ /* 0x000fe2000bf05270 */
[----:B------:R3:W-:Y:S05]  /*06a0*/  STS [R2+0x400], RZ ;  /* 0x000400ff02007388 */ /* 0x0007ea0000000800 */
[----:B------:R-:W-:-:S13]  /*06b0*/  PLOP3.LUT P2, PT, PT, PT, UP0, 0x80, 0x8 ;  /* 0x000000000008781c */ /* 0x000fda0003f4f008 */
[----:B------:R3:W-:Y:S02]  /*06c0*/  @P2 STS [R2+0x800], RZ ;  /* 0x000800ff02002388 */ /* 0x0007e40000000800 */
.L_x_140:
[----:B------:R-:W-:-:S13]  /*06d0*/  ISETP.GT.U32.AND P2, PT, R0, 0x7f, PT ;  /* 0x0000007f0000780c */ /* 0x000fda0003f44070 */
[----:B------:R-:W-:Y:S05]  /*06e0*/  @P2 BRA `(.L_x_137) ;  /* 0x0000000000e02947 */ /* 0x000fea0003800000 */
[----:B--23--:R-:W-:Y:S01]  /*06f0*/  IMAD.MOV.U32 R2, RZ, RZ, RZ ;  /* 0x000000ffff027224 */ /* 0x00cfe200078e00ff */
[----:B------:R-:W-:Y:S06]  /*0700*/  @!P1 BRA `(.L_x_142) ;  /* 0x0000000000589947 */ /* 0x000fec0003800000 */
[----:B------:R-:W-:-:S07]  /*0710*/  IMAD.MOV.U32 R2, RZ, RZ, RZ ;  /* 0x000000ffff027224 */ /* 0x000fce00078e00ff */
.L_x_143:
[C---:B012---:R-:W-:Y:S02]  /*0720*/  IMAD R4, R2.reuse, 0x400, R5 ;  /* 0x0000040002047824 */ /* 0x047fe400078e0205 */
[----:B------:R-:W-:-:S03]  /*0730*/  VIADD R2, R2, 0x10 ;  /* 0x0000001002027836 */ /* 0x000fc60000000000 */
[----:B------:R2:W-:Y:S02]  /*0740*/  STS [R4+0x200], RZ ;  /* 0x000200ff04007388 */ /* 0x0005e40000000800 */
[----:B------:R-:W-:Y:S02]  /*0750*/  ISETP.NE.AND P1, PT, R2, UR26, PT ;  /* 0x0000001a02007c0c */ /* 0x000fe4000bf25270 */
[----:B------:R2:W-:Y:S04]  /*0760*/  STS [R4+0x600], RZ ;  /* 0x000600ff04007388 */ /* 0x0005e80000000800 */
        /* <DEDUP_REMOVED lines=13> */
[----:B------:R2:W-:Y:S01]  /*0840*/  STS [R4+0x3e00], RZ ;  /* 0x003e00ff04007388 */ /* 0x0005e20000000800 */
[----:B------:R-:W-:Y:S05]  /*0850*/  @P1 BRA `(.L_x_143) ;  /* 0xfffffffc00b01947 */ /* 0x000fea000383ffff */
[----:B------:R-:W-:-:S07]  /*0860*/  IMAD.U32 R2, RZ, RZ, UR26 ;  /* 0x0000001aff027e24 */ /* 0x000fce000f8e00ff */
.L_x_142:
[----:B------:R-:W-:Y:S05]  /*0870*/  @!P0 BRA `(.L_x_137) ;  /* 0x00000000007c8947 */ /* 0x000fea0003800000 */
[----:B------:R-:W-:Y:S01]  /*0880*/  ISETP.GE.U32.AND P0, PT, R3, 0x7, PT ;  /* 0x000000070300780c */ /* 0x000fe20003f06070 */
[----:B------:R-:W-:-:S12]  /*0890*/  UISETP.NE.AND UP0, UPT, UR24, URZ, UPT ;  /* 0x000000ff1800728c */ /* 0x000fd8000bf05270 */
[----:B------:R-:W-:Y:S05]  /*08a0*/  @!P0 BRA `(.L_x_144) ;  /* 0x0000000000288947 */ /* 0x000fea0003800000 */
[C---:B------:R-:W-:Y:S02]  /*08b0*/  IMAD R3, R2.reuse, 0x400, R5 ;  /* 0x0000040002037824 */ /* 0x040fe400078e0205 */
[----:B------:R-:W-:-:S03]  /*08c0*/  VIADD R2, R2, 0x8 ;  /* 0x0000000802027836 */ /* 0x000fc60000000000 */
[----:B------:R3:W-:Y:S04]  /*08d0*/  STS [R3+0x200], RZ ;  /* 0x000200ff03007388 */ /* 0x0007e80000000800 */
[----:B------:R3:W-:Y:S04]  /*08e0*/  STS [R3+0x600], RZ ;  /* 0x000600ff03007388 */ /* 0x0007e80000000800 */
[----:B------:R3:W-:Y:S04]  /*08f0*/  STS [R3+0xa00], RZ ;  /* 0x000a00ff03007388 */ /* 0x0007e80000000800 */
[----:B------:R3:W-:Y:S04]  /*0900*/  STS [R3+0xe00], RZ ;  /* 0x000e00ff03007388 */ /* 0x0007e80000000800 */
[----:B------:R3:W-:Y:S04]  /*0910*/  STS [R3+0x1200], RZ ;  /* 0x001200ff03007388 */ /* 0x0007e80000000800 */
[----:B------:R3:W-:Y:S04]  /*0920*/  STS [R3+0x1600], RZ ;  /* 0x001600ff03007388 */ /* 0x0007e80000000800 */
[----:B------:R3:W-:Y:S04]  /*0930*/  STS [R3+0x1a00], RZ ;  /* 0x001a00ff03007388 */ /* 0x0007e80000000800 */
[----:B------:R3:W-:Y:S02]  /*0940*/  STS [R3+0x1e00], RZ ;  /* 0x001e00ff03007388 */ /* 0x0007e40000000800 */
.L_x_144:
[----:B------:R-:W-:Y:S05]  /*0950*/  BRA.U !UP0, `(.L_x_137) ;  /* 0x0000000108447547 */ /* 0x000fea000b800000 */
[----:B------:R-:W-:Y:S01]  /*0960*/  ISETP.GE.U32.AND P0, PT, R6, 0x3, PT ;  /* 0x000000030600780c */ /* 0x000fe20003f06070 */
[----:B------:R-:W-:-:S12]  /*0970*/  UISETP.NE.AND UP0, UPT, UR25, URZ, UPT ;  /* 0x000000ff1900728c */ /* 0x000fd8000bf05270 */
[C---:B---3--:R-:W-:Y:S02]  /*0980*/  @P0 IMAD R3, R2.reuse, 0x400, R5 ;  /* 0x0000040002030824 */ /* 0x048fe400078e0205 */
[----:B------:R-:W-:-:S03]  /*0990*/  @P0 VIADD R2, R2, 0x4 ;  /* 0x0000000402020836 */ /* 0x000fc60000000000 */
[----:B------:R4:W-:Y:S04]  /*09a0*/  @P0 STS [R3+0x200], RZ ;  /* 0x000200ff03000388 */ /* 0x0009e80000000800 */
[----:B------:R4:W-:Y:S04]  /*09b0*/  @P0 STS [R3+0x600], RZ ;  /* 0x000600ff03000388 */ /* 0x0009e80000000800 */
[----:B------:R4:W-:Y:S04]  /*09c0*/  @P0 STS [R3+0xa00], RZ ;  /* 0x000a00ff03000388 */ /* 0x0009e80000000800 */
[----:B------:R4:W-:Y:S01]  /*09d0*/  @P0 STS [R3+0xe00], RZ ;  /* 0x000e00ff03000388 */ /* 0x0009e20000000800 */
[----:B------:R-:W-:Y:S05]  /*09e0*/  BRA.U !UP0, `(.L_x_137) ;  /* 0x0000000108207547 */ /* 0x000fea000b800000 */
[----:B------:R-:W-:Y:S01]  /*09f0*/  IMAD R2, R2, 0x400, R5 ;  /* 0x0000040002027824 */ /* 0x000fe200078e0205 */
[----:B------:R-:W-:-:S04]  /*0a00*/  UISETP.NE.AND UP0, UPT, UR25, 0x1, UPT ;  /* 0x000000011900788c */ /* 0x000fc8000bf05270 */
[----:B------:R3:W-:Y:S05]  /*0a10*/  STS [R2+0x200], RZ ;  /* 0x000200ff02007388 */ /* 0x0007ea0000000800 */
[----:B------:R-:W-:Y:S05]  /*0a20*/  BRA.U !UP0, `(.L_x_137) ;  /* 0x0000000108107547 */ /* 0x000fea000b800000 */
[----:B------:R-:W-:Y:S01]  /*0a30*/  UISETP.NE.AND UP0, UPT, UR25, 0x2, UPT ;  /* 0x000000021900788c */ /* 0x000fe2000bf05270 */
[----:B------:R0:W-:Y:S05]  /*0a40*/  STS [R2+0x600], RZ ;  /* 0x000600ff02007388 */ /* 0x0001ea0000000800 */
[----:B------:R-:W-:-:S13]  /*0a50*/  PLOP3.LUT P0, PT, PT, PT, UP0, 0x80, 0x8 ;  /* 0x000000000008781c */ /* 0x000fda0003f0f008 */
[----:B------:R0:W-:Y:S02]  /*0a60*/  @P0 STS [R2+0xa00], RZ ;  /* 0x000a00ff02000388 */ /* 0x0001e40000000800 */
.L_x_137:
[----:B------:R-:W-:Y:S05]  /*0a70*/  BSYNC.RECONVERGENT B0 ;  /* 0x0000000000007941 */ /* 0x000fea0003800200 */
.L_x_136:
[----:B------:R-:W5:Y:S01]  /*0a80*/  LDCU.64 UR14, c[0x0][0x390] ;  /* 0x00007200ff0e77ac */ /* 0x000f620008000a00 */
[----:B------:R-:W-:Y:S02]  /*0a90*/  USHF.L.U32 UR4, UR6, 0x1e, URZ ;  /* 0x0000001e06047899 */ /* 0x000fe400080006ff */
[----:B------:R-:W-:Y:S02]  /*0aa0*/  USHF.L.U64.HI UR5, UR6, 0x1e, UR7 ;  /* 0x0000001e06057899 */ /* 0x000fe40008010207 */
[----:B-----5:R-:W-:-:S04]  /*0ab0*/  UIADD3 UR4, UP0, UPT, -UR4, UR14, URZ ;  /* 0x0000000e04047290 */ /* 0x020fc8000ff1e1ff */
[----:B------:R-:W-:Y:S02]  /*0ac0*/  UIADD3.X UR5, UPT, UPT, ~UR5, UR15, URZ, UP0, !UPT ;  /* 0x0000000f05057290 */ /* 0x000fe400087fe5ff */
[----:B------:R-:W-:-:S04]  /*0ad0*/  UISETP.LT.U32.AND UP0, UPT, UR4, 0x40000000, UPT ;  /* 0x400000000400788c */ /* 0x000fc8000bf01070 */
[----:B------:R-:W-:-:S04]  /*0ae0*/  UISETP.LT.U32.AND.EX UP0, UPT, UR5, URZ, UPT, UP0 ;  /* 0x000000ff0500728c */ /* 0x000fc8000bf01100 */
[----:B------:R-:W-:Y:S02]  /*0af0*/  USEL UR13, UR4, 0x40000000, UP0 ;  /* 0x40000000040d7887 */ /* 0x000fe40008000000 */
[----:B------:R-:W-:Y:S02]  /*0b00*/  USEL UR14, UR5, URZ, UP0 ;  /* 0x000000ff050e7287 */ /* 0x000fe40008000000 */
[----:B------:R-:W-:-:S04]  /*0b10*/  UISETP.GT.U32.AND UP0, UPT, UR13, UR8, UPT ;  /* 0x000000080d00728c */ /* 0x000fc8000bf04070 */
[----:B------:R-:W-:Y:S01]  /*0b20*/  UISETP.GT.U32.AND.EX UP0, UPT, UR14, URZ, UPT, UP0 ;  /* 0x000000ff0e00728c */ /* 0x000fe2000bf04100 */
[----:B------:R-:W-:Y:S08]  /*0b30*/  BAR.SYNC.DEFER_BLOCKING 0x0 ;  /* 0x0000000000007b1d */ /* 0x000ff00000010000 */
[----:B------:R-:W-:Y:S06]  /*0b40*/  BAR.SYNC.DEFER_BLOCKING 0x0 ;  /* 0x0000000000007b1d */ /* 0x000fec0000010000 */
[----:B------:R-:W-:Y:S05]  /*0b50*/  BRA.U !UP0, `(.L_x_145) ;  /* 0x00000011082c7547 */ /* 0x000fea000b800000 */
[----:B------:R-:W-:Y:S01]  /*0b60*/  UMOV UR10, UR8 ;  /* 0x00000008000a7c82 */ /* 0x000fe20008000000 */
[----:B------:R-:W-:-:S05]  /*0b70*/  UMOV UR5, URZ ;  /* 0x000000ff00057c82 */ /* 0x000fca0008000000 */
.L_x_150:
[----:B-----5:R-:W5:Y:S01]  /*0b80*/  LDCU.64 UR18, c[0x0][0x390] ;  /* 0x00007200ff1277ac */ /* 0x020f620008000a00 */
[----:B------:R-:W-:Y:S02]  /*0b90*/  USHF.L.U32 UR15, UR6, 0x1e, URZ ;  /* 0x0000001e060f7899 */ /* 0x000fe400080006ff */
[----:B------:R-:W-:Y:S02]  /*0ba0*/  USHF.L.U64.HI UR16, UR6, 0x1e, UR7 ;  /* 0x0000001e06107899 */ /* 0x000fe40008010207 */
[----:B------:R-:W-:-:S04]  /*0bb0*/  UIADD3 UR15, UP0, UPT, UR10, UR15, URZ ;  /* 0x0000000f0a0f7290 */ /* 0x000fc8000ff1e0ff */
[----:B------:R-:W-:Y:S02]  /*0bc0*/  UIADD3.X UR16, UPT, UPT, UR5, UR16, URZ, UP0, !UPT ;  /* 0x0000001005107290 */ /* 0x000fe400087fe4ff */
[----:B------:R-:W-:Y:S02]  /*0bd0*/  ULEA UR10, UP0, UR28, UR10, 0xb ;  /* 0x0000000a1c0a7291 */ /* 0x000fe4000f8058ff */
[----:B-----5:R-:W-:Y:S02]  /*0be0*/  UIADD3 UR17, UP1, UPT, -UR15, UR18, URZ ;  /* 0x000000120f117290 */ /* 0x020fe4000ff3e1ff */
[----:B------:R-:W-:Y:S02]  /*0bf0*/  UIADD3.X UR5, UPT, UPT, URZ, UR5, URZ, UP0, !UPT ;  /* 0x00000005ff057290 */ /* 0x000fe400087fe4ff */
[----:B------:R-:W-:Y:S02]  /*0c00*/  UIADD3.X UR4, UPT, UPT, ~UR16, UR19, URZ, UP1, !UPT ;  /* 0x0000001310047290 */ /* 0x000fe40008ffe5ff */
[----:B------:R-:W-:-:S02]  /*0c10*/  UISETP.GE.U32.AND UP1, UPT, UR17, 0x800, UPT ;  /* 0x000008001100788c */ /* 0x000fc4000bf26070 */
[----:B------:R-:W-:Y:S02]  /*0c20*/  UISETP.GE.U32.AND UP0, UPT, UR10, UR13, UPT ;  /* 0x0000000d0a00728c */ /* 0x000fe4000bf06070 */
[----:B------:R-:W-:Y:S02]  /*0c30*/  UISETP.GE.U32.AND.EX UP1, UPT, UR4, URZ, UPT, UP1 ;  /* 0x000000ff0400728c */ /* 0x000fe4000bf26110 */
[----:B------:R-:W-:-:S07]  /*0c40*/  UISETP.GE.U32.AND.EX UP0, UPT, UR5, UR14, UPT, UP0 ;  /* 0x0000000e0500728c */ /* 0x000fce000bf06100 */
[----:B0-----:R-:W-:Y:S05]  /*0c50*/  BRA.U !UP1, `(.L_x_146) ;  /* 0x0000000109587547 */ /* 0x001fea000b800000 */
[----:B------:R-:W0:Y:S01]  /*0c60*/  LDCU.64 UR18, c[0x0][0x388] ;  /* 0x00007100ff1277ac */ /* 0x000e220008000a00 */
[----:B---34-:R-:W-:-:S05]  /*0c70*/  IADD3 R3, P0, PT, R0, UR15, RZ ;  /* 0x0000000f00037c10 */ /* 0x018fca000ff1e0ff */
[----:B012---:R-:W-:Y:S01]  /*0c80*/  IMAD.X R4, RZ, RZ, UR16, P0 ;  /* 0x00000010ff047e24 */ /* 0x007fe200080e06ff */
[----:B------:R-:W-:-:S04]  /*0c90*/  LEA R2, P0, R3, UR18, 0x2 ;  /* 0x0000001203027c11 */ /* 0x000fc8000f8010ff */
        /* <DEDUP_REMOVED lines=18> */
.L_x_146:
[----:B------:R-:W1:Y:S01]  /*0dc0*/  LDCU.64 UR18, c[0x0][0x388] ;  /* 0x00007100ff1277ac */ /* 0x000e620008000a00 */
[C---:B0-23--:R-:W-:Y:S01]  /*0dd0*/  VIADD R2, R0.reuse, 0x80 ;  /* 0x0000008000027836 */ /* 0x04dfe20000000000 */
[C---:B----4-:R-:W-:Y:S01]  /*0de0*/  IADD3 R3, P0, PT, R0.reuse, UR15, RZ ;  /* 0x0000000f00037c10 */ /* 0x050fe2000ff1e0ff */
[C---:B------:R-:W-:Y:S01]  /*0df0*/  VIADD R5, R0.reuse, 0x180 ;  /* 0x0000018000057836 */ /* 0x040fe20000000000 */
[C---:B------:R-:W-:Y:S01]  /*0e00*/  ISETP.GE.AND P1, PT, R0.reuse, UR17, PT ;  /* 0x0000001100007c0c */ /* 0x040fe2000bf26270 */
[----:B------:R-:W-:Y:S01]  /*0e10*/  VIADD R6, R0, 0x100 ;  /* 0x0000010000067836 */ /* 0x000fe20000000000 */
[----:B------:R-:W-:Y:S01]  /*0e20*/  ISETP.GE.AND P2, PT, R2, UR17, PT ;  /* 0x0000001102007c0c */ /* 0x000fe2000bf46270 */
[----:B-1----:R-:W-:Y:S01]  /*0e30*/  IMAD.X R4, RZ, RZ, UR16, P0 ;  /* 0x00000010ff047e24 */ /* 0x002fe200080e06ff */
[----:B------:R-:W-:Y:S01]  /*0e40*/  ISETP.GE.AND P4, PT, R5, UR17, PT ;  /* 0x0000001105007c0c */ /* 0x000fe2000bf86270 */
[----:B------:R-:W-:Y:S01]  /*0e50*/  VIADD R5, R0, 0x200 ;  /* 0x0000020000057836 */ /* 0x000fe20000000000 */
[----:B------:R-:W-:Y:S01]  /*0e60*/  ISETP.GE.AND P3, PT, R6, UR17, PT ;  /* 0x0000001106007c0c */ /* 0x000fe2000bf66270 */
[----:B------:R-:W-:-:S02]  /*0e70*/  IMAD.MOV.U32 R11, RZ, RZ, 0x7fffffff ;  /* 0x7fffffffff0b7424 */ /* 0x000fc400078e00ff */
[----:B------:R-:W-:Y:S01]  /*0e80*/  IMAD.MOV.U32 R10, RZ, RZ, 0x7fffffff ;  /* 0x7fffffffff0a7424 */ /* 0x000fe200078e00ff */
[----:B------:R-:W-:Y:S01]  /*0e90*/  ISETP.GE.AND P5, PT, R5, UR17, PT ;  /* 0x0000001105007c0c */ /* 0x000fe2000bfa6270 */
[----:B------:R-:W-:Y:S01]  /*0ea0*/  VIADD R5, R0, 0x300 ;  /* 0x0000030000057836 */ /* 0x000fe20000000000 */
[----:B------:R-:W-:-:S04]  /*0eb0*/  LEA R2, P0, R3, UR18, 0x2 ;  /* 0x0000001203027c11 */ /* 0x000fc8000f8010ff */
[----:B------:R-:W-:Y:S01]  /*0ec0*/  LEA.HI.X R3, R3, UR19, R4, 0x2, P0 ;  /* 0x0000001303037c11 */ /* 0x000fe200080f1404 */
[----:B------:R-:W-:Y:S02]  /*0ed0*/  VIADD R4, R0, 0x280 ;  /* 0x0000028000047836 */ /* 0x000fe40000000000 */
[----:B------:R-:W-:Y:S02]  /*0ee0*/  IMAD.MOV.U32 R13, RZ, RZ, 0x7fffffff ;  /* 0x7fffffffff0d7424 */ /* 0x000fe400078e00ff */
[----:B------:R1:W5:Y:S01]  /*0ef0*/  @!P2 LDG.E R11, desc[UR20][R2.64+0x200] ;  /* 0x00020014020ba981 */ /* 0x000362000c1e1900 */
[----:B------:R-:W-:Y:S01]  /*0f00*/  ISETP.GE.AND P0, PT, R4, UR17, PT ;  /* 0x0000001104007c0c */ /* 0x000fe2000bf06270 */
[----:B------:R-:W-:Y:S02]  /*0f10*/  VIADD R4, R0, 0x380 ;  /* 0x0000038000047836 */ /* 0x000fe40000000000 */
[----:B------:R1:W5:Y:S01]  /*0f20*/  @!P1 LDG.E R10, desc[UR20][R2.64] ;  /* 0x00000014020a9981 */ /* 0x000362000c1e1900 */
[----:B------:R-:W-:Y:S01]  /*0f30*/  IMAD.MOV.U32 R12, RZ, RZ, 0x7fffffff ;  /* 0x7fffffffff0c7424 */ /* 0x000fe200078e00ff */
[----:B------:R-:W-:-:S02]  /*0f40*/  ISETP.GE.AND P1, PT, R5, UR17, PT ;  /* 0x0000001105007c0c */ /* 0x000fc4000bf26270 */
[----:B------:R-:W-:Y:S01]  /*0f50*/  ISETP.GE.AND P2, PT, R4, UR17, PT ;  /* 0x0000001104007c0c */ /* 0x000fe2000bf46270 */
[C---:B------:R-:W-:Y:S01]  /*0f60*/  VIADD R4, R0.reuse, 0x480 ;  /* 0x0000048000047836 */ /* 0x040fe20000000000 */
[----:B------:R1:W5:Y:S01]  /*0f70*/  @!P4 LDG.E R13, desc[UR20][R2.64+0x600] ;  /* 0x00060014020dc981 */ /* 0x000362000c1e1900 */
[----:B------:R-:W-:Y:S01]  /*0f80*/  IMAD.MOV.U32 R14, RZ, RZ, 0x7fffffff ;  /* 0x7fffffffff0e7424 */ /* 0x000fe200078e00ff */
[----:B------:R-:W-:Y:S02]  /*0f90*/  LOP3.LUT R5, R0, 0x400, RZ, 0xfc, !PT ;  /* 0x0000040000057812 */ /* 0x000fe400078efcff */
[----:B------:R-:W-:Y:S01]  /*0fa0*/  ISETP.GE.AND P4, PT, R4, UR17, PT ;  /* 0x0000001104007c0c */ /* 0x000fe2000bf86270 */
[----:B------:R-:W-:Y:S01]  /*0fb0*/  VIADD R4, R0, 0x500 ;  /* 0x0000050000047836 */ /* 0x000fe20000000000 */
[----:B------:R1:W5:Y:S01]  /*0fc0*/  @!P3 LDG.E R12, desc[UR20][R2.64+0x400] ;  /* 0x00040014020cb981 */ /* 0x000362000c1e1900 */
[----:B------:R-:W-:Y:S01]  /*0fd0*/  ISETP.GE.AND P3, PT, R5, UR17, PT ;  /* 0x0000001105007c0c */ /* 0x000fe2000bf66270 */
[----:B------:R-:W-:-:S02]  /*0fe0*/  IMAD.MOV.U32 R15, RZ, RZ, 0x7fffffff ;  /* 0x7fffffffff0f7424 */ /* 0x000fc400078e00ff */
[----:B------:R-:W-:Y:S01]  /*0ff0*/  IMAD.MOV.U32 R18, RZ, RZ, 0x7fffffff ;  /* 0x7fffffffff127424 */ /* 0x000fe200078e00ff */
[----:B------:R1:W5:Y:S01]  /*1000*/  @!P5 LDG.E R14, desc[UR20][R2.64+0x800] ;  /* 0x00080014020ed981 */ /* 0x000362000c1e1900 */
[----:B------:R-:W-:Y:S01]  /*1010*/  ISETP.GE.AND P5, PT, R4, UR17, PT ;  /* 0x0000001104007c0c */ /* 0x000fe2000bfa6270 */
[C---:B------:R-:W-:Y:S02]  /*1020*/  VIADD R5, R0.reuse, 0x580 ;  /* 0x0000058000057836 */ /* 0x040fe40000000000 */
[----:B------:R-:W-:Y:S01]  /*1030*/  VIADD R4, R0, 0x600 ;  /* 0x0000060000047836 */ /* 0x000fe20000000000 */
[----:B------:R1:W5:Y:S01]  /*1040*/  @!P0 LDG.E R15, desc[UR20][R2.64+0xa00] ;  /* 0x000a0014020f8981 */ /* 0x000362000c1e1900 */
[----:B------:R-:W-:Y:S01]  /*1050*/  IMAD.MOV.U32 R19, RZ, RZ, 0x7fffffff ;  /* 0x7fffffffff137424 */ /* 0x000fe200078e00ff */
[----:B------:R-:W-:Y:S01]  /*1060*/  ISETP.GE.AND P0, PT, R5, UR17, PT ;  /* 0x0000001105007c0c */ /* 0x000fe2000bf06270 */
[----:B------:R-:W-:Y:S01]  /*1070*/  IMAD.MOV.U32 R17, RZ, RZ, 0x7fffffff ;  /* 0x7fffffffff117424 */ /* 0x000fe200078e00ff */
[----:B------:R1:W5:Y:S01]  /*1080*/  @!P1 LDG.E R18, desc[UR20][R2.64+0xc00] ;  /* 0x000c001402129981 */ /* 0x000362000c1e1900 */
[----:B------:R-:W-:Y:S01]  /*1090*/  IMAD.MOV.U32 R16, RZ, RZ, 0x7fffffff ;  /* 0x7fffffffff107424 */ /* 0x000fe200078e00ff */
[----:B------:R-:W-:Y:S01]  /*10a0*/  ISETP.GE.AND P1, PT, R4, UR17, PT ;  /* 0x0000001104007c0c */ /* 0x000fe2000bf26270 */
[C---:B------:R-:W-:Y:S01]  /*10b0*/  VIADD R4, R0.reuse, 0x680 ;  /* 0x0000068000047836 */ /* 0x040fe20000000000 */
[----:B------:R1:W5:Y:S01]  /*10c0*/  @!P2 LDG.E R19, desc[UR20][R2.64+0xe00] ;  /* 0x000e00140213a981 */ /* 0x000362000c1e1900 */
[----:B------:R-:W-:-:S03]  /*10d0*/  VIADD R5, R0, 0x700 ;  /* 0x0000070000057836 */ /* 0x000fc60000000000 */
[----:B------:R1:W5:Y:S01]  /*10e0*/  @!P3 LDG.E R17, desc[UR20][R2.64+0x1000] ;  /* 0x001000140211b981 */ /* 0x000362000c1e1900 */
[----:B------:R-:W-:Y:S02]  /*10f0*/  ISETP.GE.AND P2, PT, R4, UR17, PT ;  /* 0x0000001104007c0c */ /* 0x000fe4000bf46270 */
[----:B------:R-:W-:Y:S01]  /*1100*/  ISETP.GE.AND P3, PT, R5, UR17, PT ;  /* 0x0000001105007c0c */ /* 0x000fe2000bf66270 */
[----:B------:R1:W5:Y:S01]  /*1110*/  @!P4 LDG.E R16, desc[UR20][R2.64+0x1200] ;  /* 0x001200140210c981 */ /* 0x000362000c1e1900 */
[----:B------:R-:W-:Y:S01]  /*1120*/  ISETP.GE.AND P4, PT, R20, UR17, PT ;  /* 0x0000001114007c0c */ /* 0x000fe2000bf86270 */
[----:B------:R-:W-:Y:S02]  /*1130*/  IMAD.MOV.U32 R9, RZ, RZ, 0x7fffffff ;  /* 0x7fffffffff097424 */ /* 0x000fe400078e00ff */
[----:B------:R-:W-:Y:S02]  /*1140*/  IMAD.MOV.U32 R8, RZ, RZ, 0x7fffffff ;  /* 0x7fffffffff087424 */ /* 0x000fe400078e00ff */
[----:B------:R-:W-:-:S02]  /*1150*/  IMAD.MOV.U32 R5, RZ, RZ, 0x7fffffff ;  /* 0x7fffffffff057424 */ /* 0x000fc400078e00ff */
[----:B------:R-:W-:Y:S01]  /*1160*/  IMAD.MOV.U32 R4, RZ, RZ, 0x7fffffff ;  /* 0x7fffffffff047424 */ /* 0x000fe200078e00ff */
[----:B------:R1:W5:Y:S01]  /*1170*/  @!P5 LDG.E R9, desc[UR20][R2.64+0x1400] ;  /* 0x001400140209d981 */ /* 0x000362000c1e1900 */
[----:B------:R-:W-:Y:S02]  /*1180*/  IMAD.MOV.U32 R6, RZ, RZ, 0x7fffffff ;  /* 0x7fffffffff067424 */ /* 0x000fe400078e00ff */
[----:B------:R-:W-:Y:S01]  /*1190*/  IMAD.MOV.U32 R7, RZ, RZ, 0x7fffffff ;  /* 0x7fffffffff077424 */ /* 0x000fe200078e00ff */
[----:B------:R1:W5:Y:S04]  /*11a0*/  @!P0 LDG.E R8, desc[UR20][R2.64+0x1600] ;  /* 0x0016001402088981 */ /* 0x000368000c1e1900 */
[----:B------:R1:W5:Y:S04]  /*11b0*/  @!P1 LDG.E R5, desc[UR20][R2.64+0x1800] ;  /* 0x0018001402059981 */ /* 0x000368000c1e1900 */
[----:B------:R1:W5:Y:S04]  /*11c0*/  @!P2 LDG.E R4, desc[UR20][R2.64+0x1a00] ;  /* 0x001a00140204a981 */ /* 0x000368000c1e1900 */
[----:B------:R1:W5:Y:S04]  /*11d0*/  @!P3 LDG.E R6, desc[UR20][R2.64+0x1c00] ;  /* 0x001c00140206b981 */ /* 0x000368000c1e1900 */
[----:B------:R1:W5:Y:S02]  /*11e0*/  @!P4 LDG.E R7, desc[UR20][R2.64+0x1e00] ;  /* 0x001e00140207c981 */ /* 0x000364000c1e1900 */
.L_x_147:
[----:B01----:R-:W0:Y:S02]  /*11f0*/  LDC.64 R2, c[0x0][0x398] ;  /* 0x0000e600ff027b82 */ /* 0x003e240000000a00 */
[----:B0-----:R-:W-:-:S13]  /*1200*/  ISETP.GT.AND P0, PT, R3, R2, PT ;  /* 0x000000020300720c */ /* 0x001fda0003f04270 */
[----:B------:R-:W-:Y:S05]  /*1210*/  @!P0 BRA `(.L_x_148) ;  /* 0x0000000800788947 */ /* 0x000fea0003800000 */
[----:B------:R-:W-:Y:S01]  /*1220*/  IMAD.MOV.U32 R2, RZ, RZ, -0x1 ;  /* 0xffffffffff027424 */ /* 0x000fe200078e00ff */
[----:B-----5:R-:W-:Y:S01]  /*1230*/  ISETP.GT.AND P0, PT, R10, -0x1, PT ;  /* 0xffffffff0a00780c */ /* 0x020fe20003f04270 */
[----:B------:R-:W0:Y:S01]  /*1240*/  S2UR UR15, SR_CgaCtaId ;  /* 0x00000000000f79c3 */ /* 0x000e220000008800 */
[----:B------:R-:W-:Y:S01]  /*1250*/  ISETP.GT.AND P1, PT, R11, -0x1, PT ;  /* 0xffffffff0b00780c */ /* 0x000fe20003f24270 */
[----:B------:R-:W-:Y:S01]  /*1260*/  UMOV UR4, 0x400 ;  /* 0x0000040000047882 */ /* 0x000fe20000000000 */
[C---:B------:R-:W-:Y:S01]  /*1270*/  SEL R23, R2.reuse, 0x80000000, !P0 ;  /* 0x8000000002177807 */ /* 0x040fe20004000000 */
[----:B------:R-:W1:Y:S01]  /*1280*/  LDCU UR16, c[0x0][0x398] ;  /* 0x00007300ff1077ac */ /* 0x000e620008000800 */
[----:B------:R-:W-:Y:S02]  /*1290*/  SEL R22, R2, 0x80000000, !P1 ;  /* 0x8000000002167807 */ /* 0x000fe40004800000 */
[----:B------:R-:W-:Y:S02]  /*12a0*/  ISETP.GT.AND P0, PT, R14, -0x1, PT ;  /* 0xffffffff0e00780c */ /* 0x000fe40003f04270 */
[----:B------:R-:W-:-:S02]  /*12b0*/  ISETP.GT.AND P1, PT, R15, -0x1, PT ;  /* 0xffffffff0f00780c */ /* 0x000fc40003f24270 */
[----:B------:R-:W-:Y:S02]  /*12c0*/  ISETP.GT.AND P2, PT, R12, -0x1, PT ;  /* 0xffffffff0c00780c */ /* 0x000fe40003f44270 */
[----:B------:R-:W-:Y:S02]  /*12d0*/  ISETP.GT.AND P3, PT, R13, -0x1, PT ;  /* 0xffffffff0d00780c */ /* 0x000fe40003f64270 */
[----:B------:R-:W-:Y:S02]  /*12e0*/  LOP3.LUT R10, R23, R10, RZ, 0x3c, !PT ;  /* 0x0000000a170a7212 */ /* 0x000fe400078e3cff */
[----:B------:R-:W-:Y:S02]  /*12f0*/  LOP3.LUT R11, R22, R11, RZ, 0x3c, !PT ;  /* 0x0000000b160b7212 */ /* 0x000fe400078e3cff */
[C---:B------:R-:W-:Y:S02]  /*1300*/  SEL R23, R2.reuse, 0x80000000, !P0 ;  /* 0x8000000002177807 */ /* 0x040fe40004000000 */
[----:B------:R-:W-:-:S02]  /*1310*/  SEL R22, R2, 0x80000000, !P1 ;  /* 0x8000000002167807 */ /* 0x000fc40004800000 */
[----:B------:R-:W-:Y:S01]  /*1320*/  ISETP.GT.AND P0, PT, R17, -0x1, PT ;  /* 0xffffffff1100780c */ /* 0x000fe20003f04270 */
[----:B0-----:R-:W-:Y:S01]  /*1330*/  ULEA UR15, UR15, UR4, 0x18 ;  /* 0x000000040f0f7291 */ /* 0x001fe2000f8ec0ff */
[----:B------:R-:W-:Y:S02]  /*1340*/  ISETP.GT.AND P1, PT, R16, -0x1, PT ;  /* 0xffffffff1000780c */ /* 0x000fe40003f24270 */
[C---:B------:R-:W-:Y:S01]  /*1350*/  SEL R25, R2.reuse, 0x80000000, !P2 ;  /* 0x8000000002197807 */ /* 0x040fe20005000000 */
[----:B------:R-:W-:Y:S01]  /*1360*/  UMOV UR4, URZ ;  /* 0x000000ff00047c82 */ /* 0x000fe20008000000 */
[----:B------:R-:W-:Y:S02]  /*1370*/  SEL R24, R2, 0x80000000, !P3 ;  /* 0x8000000002187807 */ /* 0x000fe40005800000 */
[----:B------:R-:W-:Y:S02]  /*1380*/  ISETP.GT.AND P2, PT, R18, -0x1, PT ;  /* 0xffffffff1200780c */ /* 0x000fe40003f44270 */
[----:B------:R-:W-:-:S02]  /*1390*/  ISETP.GT.AND P3, PT, R19, -0x1, PT ;  /* 0xffffffff1300780c */ /* 0x000fc40003f64270 */
[----:B------:R-:W-:Y:S02]  /*13a0*/  LOP3.LUT R14, R23, R14, RZ, 0x3c, !PT ;  /* 0x0000000e170e7212 */ /* 0x000fe400078e3cff */
[----:B------:R-:W-:Y:S02]  /*13b0*/  LOP3.LUT R15, R22, R15, RZ, 0x3c, !PT ;  /* 0x0000000f160f7212 */ /* 0x000fe400078e3cff */
[C---:B------:R-:W-:Y:S02]  /*13c0*/  SEL R22, R2.reuse, 0x80000000, !P0 ;  /* 0x8000000002167807 */ /* 0x040fe40004000000 */
[----:B------:R-:W-:Y:S02]  /*13d0*/  SEL R23, R2, 0x80000000, !P1 ;  /* 0x8000000002177807 */ /* 0x000fe40004800000 */
[----:B------:R-:W-:Y:S02]  /*13e0*/  LOP3.LUT R12, R25, R12, RZ, 0x3c, !PT ;  /* 0x0000000c190c7212 */ /* 0x000fe400078e3cff */
[----:B------:R-:W-:-:S02]  /*13f0*/  LOP3.LUT R13, R24, R13, RZ, 0x3c, !PT ;  /* 0x0000000d180d7212 */ /* 0x000fc400078e3cff */
[----:B------:R-:W-:Y:S02]  /*1400*/  ISETP.GT.AND P0, PT, R8, -0x1, PT ;  /* 0xffffffff0800780c */ /* 0x000fe40003f04270 */
[C---:B------:R-:W-:Y:S02]  /*1410*/  SEL R25, R2.reuse, 0x80000000, !P2 ;  /* 0x8000000002197807 */ /* 0x040fe40005000000 */
[C---:B------:R-:W-:Y:S02]  /*1420*/  SEL R24, R2.reuse, 0x80000000, !P3 ;  /* 0x8000000002187807 */ /* 0x040fe40005800000 */
[----:B------:R-:W-:Y:S02]  /*1430*/  ISETP.GT.AND P2, PT, R9, -0x1, PT ;  /* 0xffffffff0900780c */ /* 0x000fe40003f44270 */
[----:B------:R-:W-:Y:S02]  /*1440*/  LOP3.LUT R16, R23, R16, RZ, 0x3c, !PT ;  /* 0x0000001017107212 */ /* 0x000fe400078e3cff */
[----:B------:R-:W-:-:S02]  /*1450*/  SEL R23, R2, 0x80000000, !P0 ;  /* 0x8000000002177807 */ /* 0x000fc40004000000 */
[----:B------:R-:W-:Y:S02]  /*1460*/  LOP3.LUT R19, R24, R19, RZ, 0x3c, !PT ;  /* 0x0000001318137212 */ /* 0x000fe400078e3cff */
[----:B------:R-:W-:Y:S02]  /*1470*/  ISETP.GT.AND P0, PT, R5, -0x1, PT ;  /* 0xffffffff0500780c */ /* 0x000fe40003f04270 */
[----:B------:R-:W-:Y:S02]  /*1480*/  SEL R24, R2, 0x80000000, !P2 ;  /* 0x8000000002187807 */ /* 0x000fe40005000000 */
[----:B------:R-:W-:Y:S02]  /*1490*/  ISETP.GT.AND P1, PT, R4, -0x1, PT ;  /* 0xffffffff0400780c */ /* 0x000fe40003f24270 */
[----:B------:R-:W-:Y:S02]  /*14a0*/  ISETP.GT.AND P2, PT, R6, -0x1, PT ;  /* 0xffffffff0600780c */ /* 0x000fe40003f44270 */
[----:B------:R-:W-:-:S02]  /*14b0*/  LOP3.LUT R17, R22, R17, RZ, 0x3c, !PT ;  /* 0x0000001116117212 */ /* 0x000fc400078e3cff */
[C---:B------:R-:W-:Y:S02]  /*14c0*/  SEL R22, R2.reuse, 0x80000000, !P0 ;  /* 0x8000000002167807 */ /* 0x040fe40004000000 */
[----:B------:R-:W-:Y:S02]  /*14d0*/  LOP3.LUT R18, R25, R18, RZ, 0x3c, !PT ;  /* 0x0000001219127212 */ /* 0x000fe400078e3cff */
[----:B------:R-:W-:Y:S02]  /*14e0*/  LOP3.LUT R8, R23, R8, RZ, 0x3c, !PT ;  /* 0x0000000817087212 */ /* 0x000fe400078e3cff */
[----:B------:R-:W-:Y:S02]  /*14f0*/  ISETP.GT.AND P0, PT, R7, -0x1, PT ;  /* 0xffffffff0700780c */ /* 0x000fe40003f04270 */
[C---:B------:R-:W-:Y:S02]  /*1500*/  SEL R23, R2.reuse, 0x80000000, !P1 ;  /* 0x8000000002177807 */ /* 0x040fe40004800000 */
[----:B------:R-:W-:-:S02]  /*1510*/  SEL R25, R2, 0x80000000, !P2 ;  /* 0x8000000002197807 */ /* 0x000fc40005000000 */
[----:B------:R-:W-:Y:S02]  /*1520*/  ISETP.NE.AND P1, PT, R10, 0x7fffffff, PT ;  /* 0x7fffffff0a00780c */ /* 0x000fe40003f25270 */
[----:B------:R-:W-:Y:S02]  /*1530*/  ISETP.NE.AND P2, PT, R11, 0x7fffffff, PT ;  /* 0x7fffffff0b00780c */ /* 0x000fe40003f45270 */
[----:B------:R-:W-:Y:S02]  /*1540*/  ISETP.NE.AND P3, PT, R12, 0x7fffffff, PT ;  /* 0x7fffffff0c00780c */ /* 0x000fe40003f65270 */
[----:B------:R-:W-:Y:S02]  /*1550*/  ISETP.NE.AND P4, PT, R13, 0x7fffffff, PT ;  /* 0x7fffffff0d00780c */ /* 0x000fe40003f85270 */
[----:B------:R-:W-:Y:S02]  /*1560*/  LOP3.LUT R5, R22, R5, RZ, 0x3c, !PT ;  /* 0x0000000516057212 */ /* 0x000fe400078e3cff */
[----:B------:R-:W-:-:S02]  /*1570*/  SEL R22, R2, 0x80000000, !P0 ;  /* 0x8000000002167807 */ /* 0x000fc40004000000 */
[----:B------:R-:W-:Y:S02]  /*1580*/  SEL R10, R10, 0x80000000, P1 ;  /* 0x800000000a0a7807 */ /* 0x000fe40000800000 */
[----:B------:R-:W-:Y:S02]  /*1590*/  SEL R11, R11, 0x80000000, P2 ;  /* 0x800000000b0b7807 */ /* 0x000fe40001000000 */
[----:B------:R-:W-:Y:S02]  /*15a0*/  SEL R12, R12, 0x80000000, P3 ;  /* 0x800000000c0c7807 */ /* 0x000fe40001800000 */
[----:B------:R-:W-:Y:S02]  /*15b0*/  SEL R13, R13, 0x80000000, P4 ;  /* 0x800000000d0d7807 */ /* 0x000fe40002000000 */
[----:B------:R-:W-:Y:S02]  /*15c0*/  ISETP.NE.AND P5, PT, R14, 0x7fffffff, PT ;  /* 0x7fffffff0e00780c */ /* 0x000fe40003fa5270 */
[----:B------:R-:W-:-:S02]  /*15d0*/  ISETP.NE.AND P0, PT, R15, 0x7fffffff, PT ;  /* 0x7fffffff0f00780c */ /* 0x000fc40003f05270 */
[----:B------:R-:W-:Y:S02]  /*15e0*/  ISETP.NE.AND P1, PT, R18, 0x7fffffff, PT ;  /* 0x7fffffff1200780c */ /* 0x000fe40003f25270 */
[----:B------:R-:W-:Y:S02]  /*15f0*/  ISETP.NE.AND P2, PT, R19, 0x7fffffff, PT ;  /* 0x7fffffff1300780c */ /* 0x000fe40003f45270 */
[----:B------:R-:W-:Y:S02]  /*1600*/  ISETP.NE.AND P3, PT, R17, 0x7fffffff, PT ;  /* 0x7fffffff1100780c */ /* 0x000fe40003f65270 */
[----:B------:R-:W-:Y:S02]  /*1610*/  ISETP.NE.AND P4, PT, R16, 0x7fffffff, PT ;  /* 0x7fffffff1000780c */ /* 0x000fe40003f85270 */
[----:B------:R-:W-:Y:S02]  /*1620*/  LOP3.LUT R9, R24, R9, RZ, 0x3c, !PT ;  /* 0x0000000918097212 */ /* 0x000fe400078e3cff */
[----:B------:R-:W-:-:S02]  /*1630*/  LOP3.LUT R4, R23, R4, RZ, 0x3c, !PT ;  /* 0x0000000417047212 */ /* 0x000fc400078e3cff */
[----:B------:R-:W-:Y:S02]  /*1640*/  LOP3.LUT R6, R25, R6, RZ, 0x3c, !PT ;  /* 0x0000000619067212 */ /* 0x000fe400078e3cff */
[----:B------:R-:W-:Y:S02]  /*1650*/  LOP3.LUT R7, R22, R7, RZ, 0x3c, !PT ;  /* 0x0000000716077212 */ /* 0x000fe400078e3cff */
[----:B------:R-:W-:Y:S02]  /*1660*/  SEL R14, R14, 0x80000000, P5 ;  /* 0x800000000e0e7807 */ /* 0x000fe40002800000 */
[----:B------:R-:W-:Y:S02]  /*1670*/  SEL R15, R15, 0x80000000, P0 ;  /* 0x800000000f0f7807 */ /* 0x000fe40000000000 */
[----:B------:R-:W-:Y:S02]  /*1680*/  SEL R18, R18, 0x80000000, P1 ;  /* 0x8000000012127807 */ /* 0x000fe40000800000 */
[----:B------:R-:W-:-:S02]  /*1690*/  SEL R19, R19, 0x80000000, P2 ;  /* 0x8000000013137807 */ /* 0x000fc40001000000 */
[----:B------:R-:W-:Y:S02]  /*16a0*/  SEL R17, R17, 0x80000000, P3 ;  /* 0x8000000011117807 */ /* 0x000fe40001800000 */
[----:B------:R-:W-:Y:S02]  /*16b0*/  SEL R16, R16, 0x80000000, P4 ;  /* 0x8000000010107807 */ /* 0x000fe40002000000 */
[----:B------:R-:W-:Y:S02]  /*16c0*/  ISETP.NE.AND P5, PT, R9, 0x7fffffff, PT ;  /* 0x7fffffff0900780c */ /* 0x000fe40003fa5270 */
[----:B------:R-:W-:Y:S02]  /*16d0*/  ISETP.NE.AND P0, PT, R8, 0x7fffffff, PT ;  /* 0x7fffffff0800780c */ /* 0x000fe40003f05270 */
[----:B------:R-:W-:Y:S02]  /*16e0*/  ISETP.NE.AND P1, PT, R5, 0x7fffffff, PT ;  /* 0x7fffffff0500780c */ /* 0x000fe40003f25270 */
[----:B------:R-:W-:-:S02]  /*16f0*/  ISETP.NE.AND P2, PT, R4, 0x7fffffff, PT ;  /* 0x7fffffff0400780c */ /* 0x000fc40003f45270 */
[----:B------:R-:W-:Y:S02]  /*1700*/  ISETP.NE.AND P3, PT, R6, 0x7fffffff, PT ;  /* 0x7fffffff0600780c */ /* 0x000fe40003f65270 */
[----:B------:R-:W-:Y:S02]  /*1710*/  ISETP.NE.AND P4, PT, R7, 0x7fffffff, PT ;  /* 0x7fffffff0700780c */ /* 0x000fe40003f85270 */
[----:B------:R-:W-:Y:S02]  /*1720*/  SEL R9, R9, 0x80000000, P5 ;  /* 0x8000000009097807 */ /* 0x000fe40002800000 */
[----:B------:R-:W-:Y:S02]  /*1730*/  SEL R8, R8, 0x80000000, P0 ;  /* 0x8000000008087807 */ /* 0x000fe40000000000 */
[----:B------:R-:W-:Y:S02]  /*1740*/  SEL R5, R5, 0x80000000, P1 ;  /* 0x8000000005057807 */ /* 0x000fe40000800000 */
[----:B------:R-:W-:-:S02]  /*1750*/  SEL R4, R4, 0x80000000, P2 ;  /* 0x8000000004047807 */ /* 0x000fc40001000000 */
[----:B------:R-:W-:Y:S02]  /*1760*/  SEL R6, R6, 0x80000000, P3 ;  /* 0x8000000006067807 */ /* 0x000fe40001800000 */
[----:B-1----:R-:W-:-:S07]  /*1770*/  SEL R7, R7, 0x80000000, P4 ;  /* 0x8000000007077807 */ /* 0x002fce0002000000 */
.L_x_149:
[----:B------:R-:W-:Y:S01]  /*1780*/  IMAD R22, RZ, RZ, -UR16 ;  /* 0x80000010ff167e24 */ /* 0x000fe2000f8e02ff */
[----:B0-----:R-:W-:Y:S01]  /*1790*/  SHF.R.U32.HI R25, RZ, UR16, R10 ;  /* 0x00000010ff197c19 */ /* 0x001fe2000801160a */
[----:B------:R-:W-:Y:S01]  /*17a0*/  ULEA UR17, UR4, UR15, 0xa ;  /* 0x0000000f04117291 */ /* 0x000fe2000f8e50ff */
[----:B------:R-:W-:Y:S01]  /*17b0*/  SHF.R.U32.HI R27, RZ, UR16, R12 ;  /* 0x00000010ff1b7c19 */ /* 0x000fe2000801160c */
[----:B------:R-:W-:Y:S01]  /*17c0*/  UIADD3 UR4, UPT, UPT, UR4, 0x1, URZ ;  /* 0x0000000104047890 */ /* 0x000fe2000fffe0ff */
[----:B------:R-:W-:Y:S02]  /*17d0*/  VIADDMNMX R23, R22, R3, 0x8, PT ;  /* 0x0000000816177446 */ /* 0x000fe40003800103 */
[----:B------:R-:W-:Y:S02]  /*17e0*/  SHF.R.U32.HI R29, RZ, UR16, R13 ;  /* 0x00000010ff1d7c19 */ /* 0x000fe4000801160d */
[----:B------:R-:W-:Y:S02]  /*17f0*/  SHF.L.U32 R22, R2, R23, RZ ;  /* 0x0000001702167219 */ /* 0x000fe400000006ff */
[----:B------:R-:W-:-:S02]  /*1800*/  SHF.R.U32.HI R23, RZ, UR16, R11 ;  /* 0x00000010ff177c19 */ /* 0x000fc4000801160b */
[-C--:B------:R-:W-:Y:S02]  /*1810*/  LOP3.LUT R25, R25, R22.reuse, RZ, 0x30, !PT ;  /* 0x0000001619197212 */ /* 0x080fe400078e30ff */
[-C--:B------:R-:W-:Y:S02]  /*1820*/  LOP3.LUT R23, R23, R22.reuse, RZ, 0x30, !PT ;  /* 0x0000001617177212 */ /* 0x080fe400078e30ff */
[----:B------:R-:W-:Y:S02]  /*1830*/  LOP3.LUT R27, R27, R22, RZ, 0x30, !PT ;  /* 0x000000161b1b7212 */ /* 0x000fe400078e30ff */
[----:B------:R-:W-:Y:S02]  /*1840*/  LEA R25, R25, UR17, 0x2 ;  /* 0x0000001119197c11 */ /* 0x000fe4000f8e10ff */
[----:B------:R-:W-:Y:S02]  /*1850*/  LEA R23, R23, UR17, 0x2 ;  /* 0x0000001117177c11 */ /* 0x000fe4000f8e10ff */
[----:B------:R-:W-:Y:S01]  /*1860*/  LEA R27, R27, UR17, 0x2 ;  /* 0x000000111b1b7c11 */ /* 0x000fe2000f8e10ff */
[----:B------:R0:W-:Y:S01]  /*1870*/  ATOMS.POPC.INC.32 RZ, [R25+URZ] ;  /* 0x0000000019ff7f8c */ /* 0x0001e2000d8000ff */
[----:B------:R-:W-:-:S02]  /*1880*/  SHF.R.U32.HI R24, RZ, UR16, R14 ;  /* 0x00000010ff187c19 */ /* 0x000fc4000801160e */
[----:B------:R-:W-:Y:S01]  /*1890*/  SHF.R.U32.HI R26, RZ, UR16, R15 ;  /* 0x00000010ff1a7c19 */ /* 0x000fe2000801160f */
[----:B------:R1:W-:Y:S01]  /*18a0*/  ATOMS.POPC.INC.32 RZ, [R23+URZ] ;  /* 0x0000000017ff7f8c */ /* 0x0003e2000d8000ff */
[-C--:B------:R-:W-:Y:S02]  /*18b0*/  LOP3.LUT R29, R29, R22.reuse, RZ, 0x30, !PT ;  /* 0x000000161d1d7212 */ /* 0x080fe400078e30ff */
[-C--:B------:R-:W-:Y:S01]  /*18c0*/  LOP3.LUT R24, R24, R22.reuse, RZ, 0x30, !PT ;  /* 0x0000001618187212 */ /* 0x080fe200078e30ff */
[----:B------:R2:W-:Y:S01]  /*18d0*/  ATOMS.POPC.INC.32 RZ, [R27+URZ] ;  /* 0x000000001bff7f8c */ /* 0x0005e2000d8000ff */
[----:B0-----:R-:W-:Y:S02]  /*18e0*/  SHF.R.U32.HI R25, RZ, UR16, R19 ;  /* 0x00000010ff197c19 */ /* 0x001fe40008011613 */
[----:B------:R-:W-:Y:S02]  /*18f0*/  LOP3.LUT R26, R26, R22, RZ, 0x30, !PT ;  /* 0x000000161a1a7212 */ /* 0x000fe400078e30ff */
[----:B-1----:R-:W-:-:S02]  /*1900*/  SHF.R.U32.HI R23, RZ, UR16, R18 ;  /* 0x00000010ff177c19 */ /* 0x002fc40008011612 */
[----:B------:R-:W-:Y:S02]  /*1910*/  LEA R29, R29, UR17, 0x2 ;  /* 0x000000111d1d7c11 */ /* 0x000fe4000f8e10ff */
[----:B--2---:R-:W-:Y:S02]  /*1920*/  SHF.R.U32.HI R27, RZ, UR16, R17 ;  /* 0x00000010ff1b7c19 */ /* 0x004fe40008011611 */
[-C--:B------:R-:W-:Y:S01]  /*1930*/  LOP3.LUT R23, R23, R22.reuse, RZ, 0x30, !PT ;  /* 0x0000001617177212 */ /* 0x080fe200078e30ff */
[----:B------:R0:W-:Y:S01]  /*1940*/  ATOMS.POPC.INC.32 RZ, [R29+URZ] ;  /* 0x000000001dff7f8c */ /* 0x0001e2000d8000ff */
[-C--:B------:R-:W-:Y:S02]  /*1950*/  LOP3.LUT R25, R25, R22.reuse, RZ, 0x30, !PT ;  /* 0x0000001619197212 */ /* 0x080fe400078e30ff */
[----:B------:R-:W-:Y:S02]  /*1960*/  LEA R24, R24, UR17, 0x2 ;  /* 0x0000001118187c11 */ /* 0x000fe4000f8e10ff */
[----:B------:R-:W-:-:S02]  /*1970*/  LOP3.LUT R27, R27, R22, RZ, 0x30, !PT ;  /* 0x000000161b1b7212 */ /* 0x000fc400078e30ff */
[----:B------:R-:W-:Y:S01]  /*1980*/  LEA R26, R26, UR17, 0x2 ;  /* 0x000000111a1a7c11 */ /* 0x000fe2000f8e10ff */
[----:B------:R1:W-:Y:S01]  /*1990*/  ATOMS.POPC.INC.32 RZ, [R24+URZ] ;  /* 0x0000000018ff7f8c */ /* 0x0003e2000d8000ff */
[----:B------:R-:W-:Y:S02]  /*19a0*/  LEA R23, R23, UR17, 0x2 ;  /* 0x0000001117177c11 */ /* 0x000fe4000f8e10ff */
[----:B------:R-:W-:Y:S01]  /*19b0*/  LEA R25, R25, UR17, 0x2 ;  /* 0x0000001119197c11 */ /* 0x000fe2000f8e10ff */
[----:B------:R2:W-:Y:S01]  /*19c0*/  ATOMS.POPC.INC.32 RZ, [R26+URZ] ;  /* 0x000000001aff7f8c */ /* 0x0005e2000d8000ff */
[----:B------:R-:W-:Y:S02]  /*19d0*/  LEA R27, R27, UR17, 0x2 ;  /* 0x000000111b1b7c11 */ /* 0x000fe4000f8e10ff */
[----:B0-----:R-:W-:Y:S01]  /*19e0*/  SHF.R.U32.HI R29, RZ, UR16, R16 ;  /* 0x00000010ff1d7c19 */ /* 0x001fe20008011610 */
[----:B------:R0:W-:Y:S01]  /*19f0*/  ATOMS.POPC.INC.32 RZ, [R23+URZ] ;  /* 0x0000000017ff7f8c */ /* 0x0001e2000d8000ff */
[----:B-1----:R-:W-:-:S02]  /*1a00*/  SHF.R.U32.HI R24, RZ, UR16, R9 ;  /* 0x00000010ff187c19 */ /* 0x002fc40008011609 */
[----:B------:R-:W-:Y:S01]  /*1a10*/  SHF.R.U32.HI R28, RZ, UR16, R7 ;  /* 0x00000010ff1c7c19 */ /* 0x000fe20008011607 */
[----:B------:R1:W-:Y:S01]  /*1a20*/  ATOMS.POPC.INC.32 RZ, [R25+URZ] ;  /* 0x0000000019ff7f8c */ /* 0x0003e2000d8000ff */
[----:B--2---:R-:W-:Y:S02]  /*1a30*/  SHF.R.U32.HI R26, RZ, UR16, R8 ;  /* 0x00000010ff1a7c19 */ /* 0x004fe40008011608 */
[-C--:B------:R-:W-:Y:S01]  /*1a40*/  LOP3.LUT R29, R29, R22.reuse, RZ, 0x30, !PT ;  /* 0x000000161d1d7212 */ /* 0x080fe200078e30ff */
[----:B------:R2:W-:Y:S01]  /*1a50*/  ATOMS.POPC.INC.32 RZ, [R27+URZ] ;  /* 0x000000001bff7f8c */ /* 0x0005e2000d8000ff */
[----:B0-----:R-:W-:Y:S02]  /*1a60*/  SHF.R.U32.HI R23, RZ, UR16, R5 ;  /* 0x00000010ff177c19 */ /* 0x001fe40008011605 */
[----:B------:R-:W-:Y:S02]  /*1a70*/  LOP3.LUT R24, R24, R22, RZ, 0x30, !PT ;  /* 0x0000001618187212 */ /* 0x000fe400078e30ff */
[----:B-1----:R-:W-:-:S02]  /*1a80*/  SHF.R.U32.HI R25, RZ, UR16, R4 ;  /* 0x00000010ff197c19 */ /* 0x002fc40008011604 */
[-C--:B------:R-:W-:Y:S02]  /*1a90*/  LOP3.LUT R26, R26, R22.reuse, RZ, 0x30, !PT ;  /* 0x000000161a1a7212 */ /* 0x080fe400078e30ff */
[----:B--2---:R-:W-:Y:S01]  /*1aa0*/  SHF.R.U32.HI R27, RZ, UR16, R6 ;  /* 0x00000010ff1b7c19 */ /* 0x004fe20008011606 */
[----:B------:R-:W-:Y:S01]  /*1ab0*/  UIADD3 UR16, UPT, UPT, UR16, 0x8, URZ ;  /* 0x0000000810107890 */ /* 0x000fe2000fffe0ff */
[-C--:B------:R-:W-:Y:S02]  /*1ac0*/  LOP3.LUT R23, R23, R22.reuse, RZ, 0x30, !PT ;  /* 0x0000001617177212 */ /* 0x080fe400078e30ff */
[----:B------:R-:W-:Y:S02]  /*1ad0*/  LEA R29, R29, UR17, 0x2 ;  /* 0x000000111d1d7c11 */ /* 0x000fe4000f8e10ff */
[----:B------:R-:W-:Y:S02]  /*1ae0*/  LOP3.LUT R25, R25, R22, RZ, 0x30, !PT ;  /* 0x0000001619197212 */ /* 0x000fe400078e30ff */
[----:B------:R-:W-:Y:S01]  /*1af0*/  ISETP.LE.AND P0, PT, R3, UR16, PT ;  /* 0x0000001003007c0c */ /* 0x000fe2000bf03270 */
[----:B------:R0:W-:Y:S01]  /*1b00*/  ATOMS.POPC.INC.32 RZ, [R29+URZ] ;  /* 0x000000001dff7f8c */ /* 0x0001e2000d8000ff */
[----:B------:R-:W-:-:S02]  /*1b10*/  LEA R24, R24, UR17, 0x2 ;  /* 0x0000001118187c11 */ /* 0x000fc4000f8e10ff */
[-C--:B------:R-:W-:Y:S02]  /*1b20*/  LOP3.LUT R27, R27, R22.reuse, RZ, 0x30, !PT ;  /* 0x000000161b1b7212 */ /* 0x080fe400078e30ff */
[----:B------:R-:W-:Y:S01]  /*1b30*/  LEA R26, R26, UR17, 0x2 ;  /* 0x000000111a1a7c11 */ /* 0x000fe2000f8e10ff */
[----:B------:R0:W-:Y:S01]  /*1b40*/  ATOMS.POPC.INC.32 RZ, [R24+URZ] ;  /* 0x0000000018ff7f8c */ /* 0x0001e2000d8000ff */
[----:B------:R-:W-:Y:S02]  /*1b50*/  LOP3.LUT R28, R28, R22, RZ, 0x30, !PT ;  /* 0x000000161c1c7212 */ /* 0x000fe400078e30ff */
[----:B------:R-:W-:Y:S01]  /*1b60*/  LEA R23, R23, UR17, 0x2 ;  /* 0x0000001117177c11 */ /* 0x000fe2000f8e10ff */
[----:B------:R0:W-:Y:S01]  /*1b70*/  ATOMS.POPC.INC.32 RZ, [R26+URZ] ;  /* 0x000000001aff7f8c */ /* 0x0001e2000d8000ff */
[----:B------:R-:W-:Y:S02]  /*1b80*/  LEA R25, R25, UR17, 0x2 ;  /* 0x0000001119197c11 */ /* 0x000fe4000f8e10ff */
[----:B------:R-:W-:Y:S01]  /*1b90*/  LEA R27, R27, UR17, 0x2 ;  /* 0x000000111b1b7c11 */ /* 0x000fe2000f8e10ff */
[----:B------:R0:W-:Y:S01]  /*1ba0*/  ATOMS.POPC.INC.32 RZ, [R23+URZ] ;  /* 0x0000000017ff7f8c */ /* 0x0001e2000d8000ff */
[----:B------:R-:W-:-:S03]  /*1bb0*/  LEA R28, R28, UR17, 0x2 ;  /* 0x000000111c1c7c11 */ /* 0x000fc6000f8e10ff */
[----:B------:R0:W-:Y:S04]  /*1bc0*/  ATOMS.POPC.INC.32 RZ, [R25+URZ] ;  /* 0x0000000019ff7f8c */ /* 0x0001e8000d8000ff */
[----:B------:R0:W-:Y:S04]  /*1bd0*/  ATOMS.POPC.INC.32 RZ, [R27+URZ] ;  /* 0x000000001bff7f8c */ /* 0x0001e8000d8000ff */
[----:B------:R0:W-:Y:S01]  /*1be0*/  ATOMS.POPC.INC.32 RZ, [R28+URZ] ;  /* 0x000000001cff7f8c */ /* 0x0001e2000d8000ff */
[----:B------:R-:W-:Y:S05]  /*1bf0*/  @!P0 BRA `(.L_x_149) ;  /* 0xfffffff800e08947 */ /* 0x000fea000383ffff */
.L_x_148:
[----:B------:R-:W-:Y:S05]  /*1c00*/  BRA.U !UP0, `(.L_x_150) ;  /* 0xffffffed08dc7547 */ /* 0x000fea000b83ffff */
.L_x_145:
[----:B------:R-:W-:Y:S01]  /*1c10*/  BAR.SYNC.DEFER_BLOCKING 0x0 ;  /* 0x0000000000007b1d */ /* 0x000fe20000010000 */
[----:B------:R-:W-:-:S05]  /*1c20*/  ISETP.NE.AND P0, PT, R21, RZ, PT ;  /* 0x000000ff1500720c */ /* 0x000fca0003f05270 */
[----:B------:R-:W-:Y:S08]  /*1c30*/  BSSY.RECONVERGENT B0, `(.L_x_151) ;  /* 0x0000167000007945 */ /* 0x000ff00003800200 */
[----:B------:R-:W-:Y:S05]  /*1c40*/  @P0 BRA `(.L_x_152) ;  /* 0x0000001400940947 */ /* 0x000fea0003800000 */
[----:B------:R-:W0:Y:S01]  /*1c50*/  S2UR UR5, SR_CgaCtaId ;  /* 0x00000000000579c3 */ /* 0x000e220000008800 */
[----:B------:R-:W-:Y:S01]  /*1c60*/  UISETP.GE.U32.AND UP0, UPT, UR22, 0x7, UPT ;  /* 0x000000071600788c */ /* 0x000fe2000bf06070 */
[----:B-----5:R-:W-:Y:S01]  /*1c70*/  IMAD.MOV.U32 R5, RZ, RZ, RZ ;  /* 0x000000ffff057224 */ /* 0x020fe200078e00ff */
[----:B------:R-:W-:Y:S02]  /*1c80*/  UMOV UR4, 0x400 ;  /* 0x0000040000047882 */ /* 0x000fe40000000000 */
[----:B0-----:R-:W-:-:S06]  /*1c90*/  ULEA UR4, UR5, UR4, 0x18 ;  /* 0x0000000405047291 */ /* 0x001fcc000f8ec0ff */
[----:B--23--:R-:W-:Y:S01]  /*1ca0*/  LEA R2, R0, UR4, 0x2 ;  /* 0x0000000400027c11 */ /* 0x00cfe2000f8e10ff */
[----:B------:R-:W-:Y:S06]  /*1cb0*/  BRA.U !UP0, `(.L_x_153) ;  /* 0x00000005085c7547 */ /* 0x000fec000b800000 */
[----:B-1----:R-:W0:Y:S01]  /*1cc0*/  LDC.64 R4, c[0x0][0x380] ;  /* 0x0000e000ff047b82 */ /* 0x002e220000000a00 */
[----:B----4-:R-:W-:-:S07]  /*1cd0*/  IMAD.MOV.U32 R3, RZ, RZ, RZ ;  /* 0x000000ffff037224 */ /* 0x010fce00078e00ff */
.L_x_170:
[----:B----4-:R-:W-:Y:S01]  /*1ce0*/  IMAD R7, R3, 0x400, R2 ;  /* 0x0000040003077824 */ /* 0x010fe200078e0202 */
[----:B------:R-:W-:Y:S04]  /*1cf0*/  BSSY.RECONVERGENT B1, `(.L_x_154) ;  /* 0x000000f000017945 */ /* 0x000fe80003800200 */
[----:B01----:R-:W1:Y:S04]  /*1d00*/  LDS R18, [R7] ;  /* 0x0000000007127984 */ /* 0x003e680000000800 */
[----:B--23--:R2:W3:Y:S04]  /*1d10*/  LDS R9, [R7+0x400] ;  /* 0x0004000007097984 */ /* 0x00c4e80000000800 */
[----:B------:R2:W4:Y:S04]  /*1d20*/  LDS R22, [R7+0x800] ;  /* 0x0008000007167984 */ /* 0x0005280000000800 */
[----:B------:R2:W0:Y:S04]  /*1d30*/  LDS R14, [R7+0xc00] ;  /* 0x000c0000070e7984 */ /* 0x0004280000000800 */
[----:B------:R2:W0:Y:S04]  /*1d40*/  LDS R12, [R7+0x1000] ;  /* 0x00100000070c7984 */ /* 0x0004280000000800 */
[----:B------:R2:W0:Y:S04]  /*1d50*/  LDS R6, [R7+0x1400] ;  /* 0x0014000007067984 */ /* 0x0004280000000800 */
[----:B------:R2:W0:Y:S04]  /*1d60*/  LDS R8, [R7+0x1800] ;  /* 0x0018000007087984 */ /* 0x0004280000000800 */
[----:B------:R2:W0:Y:S01]  /*1d70*/  LDS R10, [R7+0x1c00] ;  /* 0x001c0000070a7984 */ /* 0x0004220000000800 */
[----:B-1----:R-:W-:-:S13]  /*1d80*/  ISETP.NE.AND P0, PT, R18, RZ, PT ;  /* 0x000000ff1200720c */ /* 0x002fda0003f05270 */
[----:B--234-:R-:W-:Y:S05]  /*1d90*/  @!P0 BRA `(.L_x_155) ;  /* 0x0000000000108947 */ /* 0x01cfea0003800000 */
[----:B------:R-:W-:Y:S02]  /*1da0*/  IMAD R17, R3, 0x100, R0 ;  /* 0x0000010003117824 */ /* 0x000fe400078e0200 */
[----:B------:R-:W-:Y:S02]  /*1db0*/  IMAD.MOV.U32 R19, RZ, RZ, RZ ;  /* 0x000000ffff137224 */ /* 0x000fe400078e00ff */
[----:B0-----:R-:W-:-:S05]  /*1dc0*/  IMAD.WIDE.U32 R16, R17, 0x8, R4 ;  /* 0x0000000811107825 */ /* 0x001fca00078e0004 */
[----:B------:R1:W-:Y:S02]  /*1dd0*/  REDG.E.ADD.64.STRONG.GPU desc[UR20][R16.64], R18 ;  /* 0x000000121000798e */ /* 0x0003e4000c12e514 */
.L_x_155:
[----:B------:R-:W-:Y:S05]  /*1de0*/  BSYNC.RECONVERGENT B1 ;  /* 0x0000000000017941 */ /* 0x000fea0003800200 */
.L_x_154:
[----:B------:R-:W-:Y:S01]  /*1df0*/  ISETP.NE.AND P6, PT, R9, RZ, PT ;  /* 0x000000ff0900720c */ /* 0x000fe20003fc5270 */
[----:B------:R-:W-:Y:S01]  /*1e00*/  BSSY.RECONVERGENT B1, `(.L_x_156) ;  /* 0x000000e000017945 */ /* 0x000fe20003800200 */
[----:B------:R-:W-:Y:S02]  /*1e10*/  ISETP.NE.AND P0, PT, R22, RZ, PT ;  /* 0x000000ff1600720c */ /* 0x000fe40003f05270 */
[----:B0-----:R-:W-:Y:S02]  /*1e20*/  ISETP.NE.AND P1, PT, R14, RZ, PT ;  /* 0x000000ff0e00720c */ /* 0x001fe40003f25270 */
[----:B------:R-:W-:Y:S02]  /*1e30*/  ISETP.NE.AND P2, PT, R12, RZ, PT ;  /* 0x000000ff0c00720c */ /* 0x000fe40003f45270 */
[----:B------:R-:W-:Y:S02]  /*1e40*/  ISETP.NE.AND P3, PT, R6, RZ, PT ;  /* 0x000000ff0600720c */ /* 0x000fe40003f65270 */
[----:B------:R-:W-:-:S02]  /*1e50*/  ISETP.NE.AND P4, PT, R8, RZ, PT ;  /* 0x000000ff0800720c */ /* 0x000fc40003f85270 */
[----:B------:R-:W-:Y:S01]  /*1e60*/  ISETP.NE.AND P5, PT, R10, RZ, PT ;  /* 0x000000ff0a00720c */ /* 0x000fe20003fa5270 */
[----:B------:R-:W-:-:S12]  /*1e70*/  @!P6 BRA `(.L_x_157) ;  /* 0x000000000018e947 */ /* 0x000fd80003800000 */
[----:B-1----:R-:W-:Y:S02]  /*1e80*/  IMAD R17, R3, 0x100, R0 ;  /* 0x0000010003117824 */ /* 0x002fe400078e0200 */
[----:B------:R-:W-:Y:S02]  /*1e90*/  IMAD.MOV.U32 R18, RZ, RZ, R9 ;  /* 0x000000ffff127224 */ /* 0x000fe400078e0009 */
[----:B------:R-:W-:Y:S02]  /*1ea0*/  VIADD R17, R17, 0x100 ;  /* 0x0000010011117836 */ /* 0x000fe40000000000 */
[----:B------:R-:W-:Y:S02]  /*1eb0*/  IMAD.MOV.U32 R19, RZ, RZ, RZ ;  /* 0x000000ffff137224 */ /* 0x000fe400078e00ff */
[----:B------:R-:W-:-:S05]  /*1ec0*/  IMAD.WIDE.U32 R16, R17, 0x8, R4 ;  /* 0x0000000811107825 */ /* 0x000fca00078e0004 */
[----:B------:R0:W-:Y:S02]  /*1ed0*/  REDG.E.ADD.64.STRONG.GPU desc[UR20][R16.64], R18 ;  /* 0x000000121000798e */ /* 0x0001e4000c12e514 */
.L_x_157:
[----:B------:R-:W-:Y:S05]  /*1ee0*/  BSYNC.RECONVERGENT B1 ;  /* 0x0000000000017941 */ /* 0x000fea0003800200 */
.L_x_156:
[----:B------:R-:W-:Y:S04]  /*1ef0*/  BSSY.RECONVERGENT B1, `(.L_x_158) ;  /* 0x0000007000017945 */ /* 0x000fe80003800200 */
[----:B------:R-:W-:Y:S05]  /*1f00*/  @!P0 BRA `(.L_x_159) ;  /* 0x0000000000148947 */ /* 0x000fea0003800000 */
[----:B01----:R-:W-:Y:S02]  /*1f10*/  IMAD R17, R3, 0x100, R0 ;  /* 0x0000010003117824 */ /* 0x003fe400078e0200 */
[----:B------:R-:W-:Y:S02]  /*1f20*/  IMAD.MOV.U32 R23, RZ, RZ, RZ ;  /* 0x000000ffff177224 */ /* 0x000fe400078e00ff */
[----:B------:R-:W-:-:S04]  /*1f30*/  VIADD R17, R17, 0x200 ;  /* 0x0000020011117836 */ /* 0x000fc80000000000 */
[----:B------:R-:W-:-:S05]  /*1f40*/  IMAD.WIDE.U32 R16, R17, 0x8, R4 ;  /* 0x0000000811107825 */ /* 0x000fca00078e0004 */
[----:B------:R2:W-:Y:S02]  /*1f50*/  REDG.E.ADD.64.STRONG.GPU desc[UR20][R16.64], R22 ;  /* 0x000000161000798e */ /* 0x0005e4000c12e514 */
.L_x_159:
[----:B------:R-:W-:Y:S05]  /*1f60*/  BSYNC.RECONVERGENT B1 ;  /* 0x0000000000017941 */ /* 0x000fea0003800200 */
.L_x_158:
[----:B------:R-:W-:Y:S04]  /*1f70*/  BSSY.RECONVERGENT B1, `(.L_x_160) ;  /* 0x0000007000017945 */ /* 0x000fe80003800200 */
[----:B------:R-:W-:Y:S05]  /*1f80*/  @!P1 BRA `(.L_x_161) ;  /* 0x0000000000149947 */ /* 0x000fea0003800000 */
[----:B012---:R-:W-:Y:S02]  /*1f90*/  IMAD R17, R3, 0x100, R0 ;  /* 0x0000010003117824 */ /* 0x007fe400078e0200 */
[----:B------:R-:W-:Y:S02]  /*1fa0*/  IMAD.MOV.U32 R15, RZ, RZ, RZ ;  /* 0x000000ffff0f7224 */ /* 0x000fe400078e00ff */
[----:B------:R-:W-:-:S04]  /*1fb0*/  VIADD R17, R17, 0x300 ;  /* 0x0000030011117836 */ /* 0x000fc80000000000 */
[----:B------:R-:W-:-:S05]  /*1fc0*/  IMAD.WIDE.U32 R16, R17, 0x8, R4 ;  /* 0x0000000811107825 */ /* 0x000fca00078e0004 */
[----:B------:R3:W-:Y:S02]  /*1fd0*/  REDG.E.ADD.64.STRONG.GPU desc[UR20][R16.64], R14 ;  /* 0x0000000e1000798e */ /* 0x0007e4000c12e514 */
.L_x_161:
[----:B------:R-:W-:Y:S05]  /*1fe0*/  BSYNC.RECONVERGENT B1 ;  /* 0x0000000000017941 */ /* 0x000fea0003800200 */
.L_x_160:
[----:B------:R-:W-:Y:S04]  /*1ff0*/  BSSY.RECONVERGENT B1, `(.L_x_162) ;  /* 0x0000007000017945 */ /* 0x000fe80003800200 */
[----:B------:R-:W-:Y:S05]  /*2000*/  @!P2 BRA `(.L_x_163) ;  /* 0x000000000014a947 */ /* 0x000fea0003800000 */
[----:B---3--:R-:W-:Y:S02]  /*2010*/  IMAD R15, R3, 0x100, R0 ;  /* 0x00000100030f7824 */ /* 0x008fe400078e0200 */
[----:B------:R-:W-:Y:S02]  /*2020*/  IMAD.MOV.U32 R13, RZ, RZ, RZ ;  /* 0x000000ffff0d7224 */ /* 0x000fe400078e00ff */
[----:B------:R-:W-:-:S04]  /*2030*/  VIADD R15, R15, 0x400 ;  /* 0x000004000f0f7836 */ /* 0x000fc80000000000 */
[----:B------:R-:W-:-:S05]  /*2040*/  IMAD.WIDE.U32 R14, R15, 0x8, R4 ;  /* 0x000000080f0e7825 */ /* 0x000fca00078e0004 */
[----:B------:R4:W-:Y:S02]  /*2050*/  REDG.E.ADD.64.STRONG.GPU desc[UR20][R14.64], R12 ;  /* 0x0000000c0e00798e */ /* 0x0009e4000c12e514 */
.L_x_163:
[----:B------:R-:W-:Y:S05]  /*2060*/  BSYNC.RECONVERGENT B1 ;  /* 0x0000000000017941 */ /* 0x000fea0003800200 */
.L_x_162:
[----:B------:R-:W-:Y:S04]  /*2070*/  BSSY.RECONVERGENT B1, `(.L_x_164) ;  /* 0x0000007000017945 */ /* 0x000fe80003800200 */
[----:B------:R-:W-:Y:S05]  /*2080*/  @!P3 BRA `(.L_x_165) ;  /* 0x000000000014b947 */ /* 0x000fea0003800000 */
[----:B----4-:R-:W-:Y:S02]  /*2090*/  IMAD R13, R3, 0x100, R0 ;  /* 0x00000100030d7824 */ /* 0x010fe400078e0200 */
[----:B------:R-:W-:Y:S02]  /*20a0*/  IMAD.MOV.U32 R7, RZ, RZ, RZ ;  /* 0x000000ffff077224 */ /* 0x000fe400078e00ff */
[----:B------:R-:W-:-:S04]  /*20b0*/  VIADD R13, R13, 0x500 ;  /* 0x000005000d0d7836 */ /* 0x000fc80000000000 */
[----:B------:R-:W-:-:S05]  /*20c0*/  IMAD.WIDE.U32 R12, R13, 0x8, R4 ;  /* 0x000000080d0c7825 */ /* 0x000fca00078e0004 */
[----:B------:R4:W-:Y:S02]  /*20d0*/  REDG.E.ADD.64.STRONG.GPU desc[UR20][R12.64], R6 ;  /* 0x000000060c00798e */ /* 0x0009e4000c12e514 */
.L_x_165:
[----:B------:R-:W-:Y:S05]  /*20e0*/  BSYNC.RECONVERGENT B1 ;  /* 0x0000000000017941 */ /* 0x000fea0003800200 */
.L_x_164:
[----:B------:R-:W-:Y:S04]  /*20f0*/  BSSY.RECONVERGENT B1, `(.L_x_166) ;  /* 0x0000007000017945 */ /* 0x000fe80003800200 */
[----:B------:R-:W-:Y:S05]  /*2100*/  @!P4 BRA `(.L_x_167) ;  /* 0x000000000014c947 */ /* 0x000fea0003800000 */
[----:B----4-:R-:W-:Y:S02]  /*2110*/  IMAD R7, R3, 0x100, R0 ;  /* 0x0000010003077824 */ /* 0x010fe400078e0200 */
[----:B------:R-:W-:Y:S02]  /*2120*/  IMAD.MOV.U32 R9, RZ, RZ, RZ ;  /* 0x000000ffff097224 */ /* 0x000fe400078e00ff */
[----:B------:R-:W-:-:S04]  /*2130*/  VIADD R7, R7, 0x600 ;  /* 0x0000060007077836 */ /* 0x000fc80000000000 */
[----:B------:R-:W-:-:S05]  /*2140*/  IMAD.WIDE.U32 R6, R7, 0x8, R4 ;  /* 0x0000000807067825 */ /* 0x000fca00078e0004 */
[----:B------:R4:W-:Y:S02]  /*2150*/  REDG.E.ADD.64.STRONG.GPU desc[UR20][R6.64], R8 ;  /* 0x000000080600798e */ /* 0x0009e4000c12e514 */
.L_x_167:
[----:B------:R-:W-:Y:S05]  /*2160*/  BSYNC.RECONVERGENT B1 ;  /* 0x0000000000017941 */ /* 0x000fea0003800200 */
.L_x_166:
[----:B------:R-:W-:Y:S04]  /*2170*/  BSSY.RECONVERGENT B1, `(.L_x_168) ;  /* 0x0000007000017945 */ /* 0x000fe80003800200 */
[----:B------:R-:W-:Y:S05]  /*2180*/  @!P5 BRA `(.L_x_169) ;  /* 0x000000000014d947 */ /* 0x000fea0003800000 */
[----:B----4-:R-:W-:Y:S02]  /*2190*/  IMAD R7, R3, 0x100, R0 ;  /* 0x0000010003077824 */ /* 0x010fe400078e0200 */
[----:B------:R-:W-:Y:S02]  /*21a0*/  IMAD.MOV.U32 R11, RZ, RZ, RZ ;  /* 0x000000ffff0b7224 */ /* 0x000fe400078e00ff */
[----:B------:R-:W-:-:S04]  /*21b0*/  VIADD R7, R7, 0x700 ;  /* 0x0000070007077836 */ /* 0x000fc80000000000 */
[----:B------:R-:W-:-:S05]  /*21c0*/  IMAD.WIDE.U32 R6, R7, 0x8, R4 ;  /* 0x0000000807067825 */ /* 0x000fca00078e0004 */
[----:B------:R4:W-:Y:S02]  /*21d0*/  REDG.E.ADD.64.STRONG.GPU desc[UR20][R6.64], R10 ;  /* 0x0000000a0600798e */ /* 0x0009e4000c12e514 */
.L_x_169:
[----:B------:R-:W-:Y:S05]  /*21e0*/  BSYNC.RECONVERGENT B1 ;  /* 0x0000000000017941 */ /* 0x000fea0003800200 */
.L_x_168:
[----:B------:R-:W-:-:S05]  /*21f0*/  VIADD R3, R3, 0x8 ;  /* 0x0000000803037836 */ /* 0x000fca0000000000 */
[----:B------:R-:W-:-:S13]  /*2200*/  ISETP.NE.AND P0, PT, R3, UR27, PT ;  /* 0x0000001b03007c0c */ /* 0x000fda000bf05270 */
[----:B------:R-:W-:Y:S05]  /*2210*/  @P0 BRA `(.L_x_170) ;  /* 0xfffffff800b00947 */ /* 0x000fea000383ffff */
[----:B------:R-:W-:-:S07]  /*2220*/  IMAD.U32 R5, RZ, RZ, UR27 ;  /* 0x0000001bff057e24 */ /* 0x000fce000f8e00ff */
.L_x_153:
[----:B------:R-:W-:Y:S02]  /*2230*/  UISETP.NE.AND UP0, UPT, UR24, URZ, UPT ;  /* 0x000000ff1800728c */ /* 0x000fe4000bf05270 */
[----:B----4-:R-:W-:Y:S02]  /*2240*/  IMAD.U32 R8, RZ, RZ, UR24 ;  /* 0x00000018ff087e24 */ /* 0x010fe4000f8e00ff */
[----:B------:R-:W-:Y:S02]  /*2250*/  IMAD.U32 R3, RZ, RZ, UR25 ;  /* 0x00000019ff037e24 */ /* 0x000fe4000f8e00ff */
[----:B------:R-:W-:Y:S02]  /*2260*/  VIADD R8, R8, 0xffffffff ;  /* 0xffffffff08087836 */ /* 0x000fe40000000000 */
[----:B------:R-:W-:Y:S01]  /*2270*/  VIADD R3, R3, 0xffffffff ;  /* 0xffffffff03037836 */ /* 0x000fe20000000000 */
[----:B------:R-:W-:Y:S06]  /*2280*/  BRA.U !UP0, `(.L_x_171) ;  /* 0x0000000508707547 */ /* 0x000fec000b800000 */
[----:B------:R-:W-:-:S13]  /*2290*/  ISETP.GE.U32.AND P0, PT, R8, 0x3, PT ;  /* 0x000000030800780c */ /* 0x000fda0003f06070 */
[----:B------:R-:W-:Y:S05]  /*22a0*/  @!P0 BRA `(.L_x_172) ;  /* 0x0000000000bc8947 */ /* 0x000fea0003800000 */
[----:B------:R-:W-:Y:S01]  /*22b0*/  IMAD R7, R5, 0x400, R2 ;  /* 0x0000040005077824 */ /* 0x000fe200078e0202 */
[----:B------:R-:W-:Y:S04]  /*22c0*/  BSSY.RECONVERGENT B1, `(.L_x_173) ;  /* 0x000000f000017945 */ /* 0x000fe80003800200 */
[----:B------:R-:W4:Y:S04]  /*22d0*/  LDS R12, [R7] ;  /* 0x00000000070c7984 */ /* 0x000f280000000800 */
[----:B------:R-:W5:Y:S04]  /*22e0*/  LDS R9, [R7+0x400] ;  /* 0x0004000007097984 */ /* 0x000f680000000800 */
[----:B------:R-:W0:Y:S04]  /*22f0*/  LDS R6, [R7+0x800] ;  /* 0x0008000007067984 */ /* 0x000e280000000800 */
[----:B-1----:R-:W1:Y:S01]  /*2300*/  LDS R4, [R7+0xc00] ;  /* 0x000c000007047984 */ /* 0x002e620000000800 */
[----:B----4-:R-:W-:-:S02]  /*2310*/  ISETP.NE.AND P0, PT, R12, RZ, PT ;  /* 0x000000ff0c00720c */ /* 0x010fc40003f05270 */
[----:B-----5:R-:W-:Y:S02]  /*2320*/  ISETP.NE.AND P1, PT, R9, RZ, PT ;  /* 0x000000ff0900720c */ /* 0x020fe40003f25270 */
[----:B0-----:R-:W-:Y:S02]  /*2330*/  ISETP.NE.AND P2, PT, R6, RZ, PT ;  /* 0x000000ff0600720c */ /* 0x001fe40003f45270 */
[----:B-1----:R-:W-:-:S07]  /*2340*/  ISETP.NE.AND P3, PT, R4, RZ, PT ;  /* 0x000000ff0400720c */ /* 0x002fce0003f65270 */
[----:B------:R-:W-:Y:S06]  /*2350*/  @!P0 BRA `(.L_x_174) ;  /* 0x0000000000148947 */ /* 0x000fec0003800000 */
[----:B------:R-:W0:Y:S01]  /*2360*/  LDC.64 R10, c[0x0][0x380] ;  /* 0x0000e000ff0a7b82 */ /* 0x000e220000000a00 */
[----:B------:R-:W-:Y:S02]  /*2370*/  IMAD R7, R5, 0x100, R0 ;  /* 0x0000010005077824 */ /* 0x000fe400078e0200 */
[----:B------:R-:W-:Y:S02]  /*2380*/  IMAD.MOV.U32 R13, RZ, RZ, RZ ;  /* 0x000000ffff0d7224 */ /* 0x000fe400078e00ff */
[----:B0-----:R-:W-:-:S05]  /*2390*/  IMAD.WIDE.U32 R10, R7, 0x8, R10 ;  /* 0x00000008070a7825 */ /* 0x001fca00078e000a */
[----:B------:R0:W-:Y:S02]  /*23a0*/  REDG.E.ADD.64.STRONG.GPU desc[UR20][R10.64], R12 ;  /* 0x0000000c0a00798e */ /* 0x0001e4000c12e514 */
.L_x_174:
[----:B------:R-:W-:Y:S05]  /*23b0*/  BSYNC.RECONVERGENT B1 ;  /* 0x0000000000017941 */ /* 0x000fea0003800200 */
.L_x_173:
[----:B------:R-:W-:Y:S04]  /*23c0*/  BSSY.RECONVERGENT B1, `(.L_x_175) ;  /* 0x0000009000017945 */ /* 0x000fe80003800200 */
[----:B------:R-:W-:Y:S05]  /*23d0*/  @!P1 BRA `(.L_x_176) ;  /* 0x00000000001c9947 */ /* 0x000fea0003800000 */
[----:B0-----:R-:W0:Y:S01]  /*23e0*/  LDC.64 R10, c[0x0][0x380] ;  /* 0x0000e000ff0a7b82 */ /* 0x001e220000000a00 */
[----:B------:R-:W-:Y:S02]  /*23f0*/  IMAD R7, R5, 0x100, R0 ;  /* 0x0000010005077824 */ /* 0x000fe400078e0200 */
[----:B------:R-:W-:Y:S02]  /*2400*/  IMAD.MOV.U32 R12, RZ, RZ, R9 ;  /* 0x000000ffff0c7224 */ /* 0x000fe400078e0009 */
[----:B------:R-:W-:Y:S02]  /*2410*/  VIADD R7, R7, 0x100 ;  /* 0x0000010007077836 */ /* 0x000fe40000000000 */
[----:B------:R-:W-:Y:S02]  /*2420*/  IMAD.MOV.U32 R13, RZ, RZ, RZ ;  /* 0x000000ffff0d7224 */ /* 0x000fe400078e00ff */
[----:B0-----:R-:W-:-:S05]  /*2430*/  IMAD.WIDE.U32 R10, R7, 0x8, R10 ;  /* 0x00000008070a7825 */ /* 0x001fca00078e000a */
[----:B------:R1:W-:Y:S02]  /*2440*/  REDG.E.ADD.64.STRONG.GPU desc[UR20][R10.64], R12 ;  /* 0x0000000c0a00798e */ /* 0x0003e4000c12e514 */
.L_x_176:
[----:B------:R-:W-:Y:S05]  /*2450*/  BSYNC.RECONVERGENT B1 ;  /* 0x0000000000017941 */ /* 0x000fea0003800200 */
.L_x_175:
[----:B------:R-:W-:Y:S04]  /*2460*/  BSSY.RECONVERGENT B1, `(.L_x_177) ;  /* 0x0000008000017945 */ /* 0x000fe80003800200 */
[----:B------:R-:W-:Y:S05]  /*2470*/  @!P2 BRA `(.L_x_178) ;  /* 0x000000000018a947 */ /* 0x000fea0003800000 */
[----:B01----:R-:W0:Y:S01]  /*2480*/  LDC.64 R10, c[0x0][0x380] ;  /* 0x0000e000ff0a7b82 */ /* 0x003e220000000a00 */
[----:B------:R-:W-:-:S04]  /*2490*/  IMAD R7, R5, 0x100, R0 ;  /* 0x0000010005077824 */ /* 0x000fc800078e0200 */
[----:B------:R-:W-:-:S04]  /*24a0*/  VIADD R7, R7, 0x200 ;  /* 0x0000020007077836 */ /* 0x000fc80000000000 */
[----:B0-----:R-:W-:-:S04]  /*24b0*/  IMAD.WIDE.U32 R10, R7, 0x8, R10 ;  /* 0x00000008070a7825 */ /* 0x001fc800078e000a */
[----:B------:R-:W-:-:S05]  /*24c0*/  IMAD.MOV.U32 R7, RZ, RZ, RZ ;  /* 0x000000ffff077224 */ /* 0x000fca00078e00ff */
[----:B------:R4:W-:Y:S02]  /*24d0*/  REDG.E.ADD.64.STRONG.GPU desc[UR20][R10.64], R6 ;  /* 0x000000060a00798e */ /* 0x0009e4000c12e514 */
.L_x_178:
[----:B------:R-:W-:Y:S05]  /*24e0*/  BSYNC.RECONVERGENT B1 ;  /* 0x0000000000017941 */ /* 0x000fea0003800200 */
.L_x_177:
[----:B------:R-:W-:Y:S04]  /*24f0*/  BSSY.RECONVERGENT B1, `(.L_x_179) ;  /* 0x0000009000017945 */ /* 0x000fe80003800200 */
[----:B------:R-:W-:Y:S05]  /*2500*/  @!P3 BRA `(.L_x_180) ;  /* 0x00000000001cb947 */ /* 0x000fea0003800000 */
[----:B----4-:R-:W4:Y:S01]  /*2510*/  LDC.64 R6, c[0x0][0x380] ;  /* 0x0000e000ff067b82 */ /* 0x010f220000000a00 */
[----:B------:R-:W-:Y:S02]  /*2520*/  IMAD R9, R5, 0x100, R0 ;  /* 0x0000010005097824 */ /* 0x000fe400078e0200 */
[----:B01----:R-:W-:Y:S02]  /*2530*/  IMAD.MOV.U32 R10, RZ, RZ, R4 ;  /* 0x000000ffff0a7224 */ /* 0x003fe400078e0004 */
[----:B------:R-:W-:Y:S02]  /*2540*/  VIADD R9, R9, 0x300 ;  /* 0x0000030009097836 */ /* 0x000fe40000000000 */
[----:B------:R-:W-:Y:S02]  /*2550*/  IMAD.MOV.U32 R11, RZ, RZ, RZ ;  /* 0x000000ffff0b7224 */ /* 0x000fe400078e00ff */
[----:B----4-:R-:W-:-:S05]  /*2560*/  IMAD.WIDE.U32 R6, R9, 0x8, R6 ;  /* 0x0000000809067825 */ /* 0x010fca00078e0006 */
[----:B------:R0:W-:Y:S02]  /*2570*/  REDG.E.ADD.64.STRONG.GPU desc[UR20][R6.64], R10 ;  /* 0x0000000a0600798e */ /* 0x0001e4000c12e514 */
.L_x_180:
[----:B------:R-:W-:Y:S05]  /*2580*/  BSYNC.RECONVERGENT B1 ;  /* 0x0000000000017941 */ /* 0x000fea0003800200 */
.L_x_179:
[----:B------:R-:W-:-:S07]  /*2590*/  VIADD R5, R5, 0x4 ;  /* 0x0000000405057836 */ /* 0x000fce0000000000 */
.L_x_172:
[----:B------:R-:W-:Y:S01]  /*25a0*/  UISETP.NE.AND UP0, UPT, UR25, URZ, UPT ;  /* 0x000000ff1900728c */ /* 0x000fe2000bf05270 */
[----:B------:R-:W-:Y:S08]  /*25b0*/  BSSY.RECONVERGENT B1, `(.L_x_171) ;  /* 0x0000029000017945 */ /* 0x000ff00003800200 */
[----:B------:R-:W-:Y:S05]  /*25c0*/  BRA.U !UP0, `(.L_x_181) ;  /* 0x00000001089c7547 */ /* 0x000fea000b800000 */
[----:B------:R-:W-:-:S13]  /*25d0*/  ISETP.NE.AND P0, PT, R3, RZ, PT ;  /* 0x000000ff0300720c */ /* 0x000fda0003f05270 */
[----:B------:R-:W-:Y:S05]  /*25e0*/  @!P0 BRA `(.L_x_182) ;  /* 0x0000000000648947 */ /* 0x000fea0003800000 */
[----:B0---4-:R-:W-:Y:S01]  /*25f0*/  IMAD R6, R5, 0x400, R2 ;  /* 0x0000040005067824 */ /* 0x011fe200078e0202 */
[----:B------:R-:W-:Y:S04]  /*2600*/  BSSY.RECONVERGENT B2, `(.L_x_183) ;  /* 0x000000c000027945 */ /* 0x000fe80003800200 */
[----:B-1----:R-:W0:Y:S04]  /*2610*/  LDS R4, [R6] ;  /* 0x0000000006047984 */ /* 0x002e280000000800 */
[----:B------:R-:W1:Y:S01]  /*2620*/  LDS R9, [R6+0x400] ;  /* 0x0004000006097984 */ /* 0x000e620000000800 */
[----:B0-----:R-:W-:-:S02]  /*2630*/  ISETP.NE.AND P0, PT, R4, RZ, PT ;  /* 0x000000ff0400720c */ /* 0x001fc40003f05270 */
[----:B-1----:R-:W-:-:S11]  /*2640*/  ISETP.NE.AND P1, PT, R9, RZ, PT ;  /* 0x000000ff0900720c */ /* 0x002fd60003f25270 */
[----:B------:R-:W-:Y:S05]  /*2650*/  @!P0 BRA `(.L_x_184) ;  /* 0x0000000000188947 */ /* 0x000fea0003800000 */
[----:B------:R-:W0:Y:S01]  /*2660*/  LDC.64 R6, c[0x0][0x380] ;  /* 0x0000e000ff067b82 */ /* 0x000e220000000a00 */
[----:B------:R-:W-:-:S04]  /*2670*/  IMAD R11, R5, 0x100, R0 ;  /* 0x00000100050b7824 */ /* 0x000fc800078e0200 */
[----:B0-----:R-:W-:-:S04]  /*2680*/  IMAD.WIDE.U32 R10, R11, 0x8, R6 ;  /* 0x000000080b0a7825 */ /* 0x001fc800078e0006 */
[----:B------:R-:W-:Y:S02]  /*2690*/  IMAD.MOV.U32 R6, RZ, RZ, R4 ;  /* 0x000000ffff067224 */ /* 0x000fe400078e0004 */
[----:B------:R-:W-:-:S05]  /*26a0*/  IMAD.MOV.U32 R7, RZ, RZ, RZ ;  /* 0x000000ffff077224 */ /* 0x000fca00078e00ff */
[----:B------:R0:W-:Y:S02]  /*26b0*/  REDG.E.ADD.64.STRONG.GPU desc[UR20][R10.64], R6 ;  /* 0x000000060a00798e */ /* 0x0001e4000c12e514 */
.L_x_184:
[----:B------:R-:W-:Y:S05]  /*26c0*/  BSYNC.RECONVERGENT B2 ;  /* 0x0000000000027941 */ /* 0x000fea0003800200 */
.L_x_183:
[----:B------:R-:W-:Y:S04]  /*26d0*/  BSSY.RECONVERGENT B2, `(.L_x_185) ;  /* 0x0000009000027945 */ /* 0x000fe80003800200 */
[----:B------:R-:W-:Y:S05]  /*26e0*/  @!P1 BRA `(.L_x_186) ;  /* 0x00000000001c9947 */ /* 0x000fea0003800000 */
[----:B0-----:R-:W0:Y:S01]  /*26f0*/  LDC.64 R6, c[0x0][0x380] ;  /* 0x0000e000ff067b82 */ /* 0x001e220000000a00 */
[----:B------:R-:W-:-:S04]  /*2700*/  IMAD R4, R5, 0x100, R0 ;  /* 0x0000010005047824 */ /* 0x000fc800078e0200 */
[----:B------:R-:W-:-:S04]  /*2710*/  VIADD R11, R4, 0x100 ;  /* 0x00000100040b7836 */ /* 0x000fc80000000000 */
[----:B0-----:R-:W-:-:S04]  /*2720*/  IMAD.WIDE.U32 R10, R11, 0x8, R6 ;  /* 0x000000080b0a7825 */ /* 0x001fc800078e0006 */
[----:B------:R-:W-:Y:S02]  /*2730*/  IMAD.MOV.U32 R6, RZ, RZ, R9 ;  /* 0x000000ffff067224 */ /* 0x000fe400078e0009 */
[----:B------:R-:W-:-:S05]  /*2740*/  IMAD.MOV.U32 R7, RZ, RZ, RZ ;  /* 0x000000ffff077224 */ /* 0x000fca00078e00ff */
[----:B------:R1:W-:Y:S02]  /*2750*/  REDG.E.ADD.64.STRONG.GPU desc[UR20][R10.64], R6 ;  /* 0x000000060a00798e */ /* 0x0003e4000c12e514 */
.L_x_186:
[----:B------:R-:W-:Y:S05]  /*2760*/  BSYNC.RECONVERGENT B2 ;  /* 0x0000000000027941 */ /* 0x000fea0003800200 */
.L_x_185:
[----:B------:R-:W-:-:S07]  /*2770*/  VIADD R5, R5, 0x2 ;  /* 0x0000000205057836 */ /* 0x000fce0000000000 */
.L_x_182:
[----:B------:R-:W-:-:S09]  /*2780*/  UISETP.NE.AND UP0, UPT, UR9, URZ, UPT ;  /* 0x000000ff0900728c */ /* 0x000fd2000bf05270 */
[----:B------:R-:W-:Y:S05]  /*2790*/  BRA.U !UP0, `(.L_x_181) ;  /* 0x0000000108287547 */ /* 0x000fea000b800000 */
[----:B-1----:R-:W-:-:S05]  /*27a0*/  IMAD R4, R5, 0x400, R2 ;  /* 0x0000040005047824 */ /* 0x002fca00078e0202 */
[----:B------:R-:W1:Y:S02]  /*27b0*/  LDS R9, [R4] ;  /* 0x0000000004097984 */ /* 0x000e640000000800 */
[----:B-1----:R-:W-:-:S13]  /*27c0*/  ISETP.NE.AND P0, PT, R9, RZ, PT ;  /* 0x000000ff0900720c */ /* 0x002fda0003f05270 */
[----:B------:R-:W-:Y:S05]  /*27d0*/  @!P0 BRA `(.L_x_181) ;  /* 0x0000000000188947 */ /* 0x000fea0003800000 */
[----:B0---4-:R-:W0:Y:S01]  /*27e0*/  LDC.64 R6, c[0x0][0x380] ;  /* 0x0000e000ff067b82 */ /* 0x011e220000000a00 */
[----:B------:R-:W-:-:S04]  /*27f0*/  IMAD R5, R5, 0x100, R0 ;  /* 0x0000010005057824 */ /* 0x000fc800078e0200 */
[----:B0-----:R-:W-:-:S04]  /*2800*/  IMAD.WIDE.U32 R4, R5, 0x8, R6 ;  /* 0x0000000805047825 */ /* 0x001fc800078e0006 */
[----:B------:R-:W-:Y:S02]  /*2810*/  IMAD.MOV.U32 R6, RZ, RZ, R9 ;  /* 0x000000ffff067224 */ /* 0x000fe400078e0009 */
[----:B------:R-:W-:-:S05]  /*2820*/  IMAD.MOV.U32 R7, RZ, RZ, RZ ;  /* 0x000000ffff077224 */ /* 0x000fca00078e00ff */
[----:B------:R0:W-:Y:S02]  /*2830*/  REDG.E.ADD.64.STRONG.GPU desc[UR20][R4.64], R6 ;  /* 0x000000060400798e */ /* 0x0001e4000c12e514 */
.L_x_181:
[----:B------:R-:W-:Y:S05]  /*2840*/  BSYNC.RECONVERGENT B1 ;  /* 0x0000000000017941 */ /* 0x000fea0003800200 */
.L_x_171:
[----:B------:R-:W-:-:S13]  /*2850*/  ISETP.GT.U32.AND P0, PT, R0, 0x7f, PT ;  /* 0x0000007f0000780c */ /* 0x000fda0003f04070 */
[----:B------:R-:W-:Y:S05]  /*2860*/  @P0 BRA `(.L_x_152) ;  /* 0x00000008008c0947 */ /* 0x000fea0003800000 */
[----:B------:R-:W-:Y:S01]  /*2870*/  UISETP.GE.U32.AND UP0, UPT, UR22, 0x7, UPT ;  /* 0x000000071600788c */ /* 0x000fe2000bf06070 */
[----:B0-----:R-:W-:-:S08]  /*2880*/  IMAD.MOV.U32 R5, RZ, RZ, RZ ;  /* 0x000000ffff057224 */ /* 0x001fd000078e00ff */
[----:B------:R-:W-:Y:S05]  /*2890*/  BRA.U !UP0, `(.L_x_187) ;  /* 0x0000000508147547 */ /* 0x000fea000b800000 */
[----:B-1----:R-:W0:Y:S01]  /*28a0*/  LDC.64 R4, c[0x0][0x380] ;  /* 0x0000e000ff047b82 */ /* 0x002e220000000a00 */
[----:B------:R-:W-:-:S07]  /*28b0*/  IMAD.MOV.U32 R9, RZ, RZ, RZ ;  /* 0x000000ffff097224 */ /* 0x000fce00078e00ff */
.L_x_204:
[C---:B0---4-:R-:W-:Y:S01]  /*28c0*/  IMAD R11, R9.reuse, 0x400, R2 ;  /* 0x00000400090b7824 */ /* 0x051fe200078e0202 */
[----:B------:R-:W-:Y:S01]  /*28d0*/  BSSY.RECONVERGENT B1, `(.L_x_188) ;  /* 0x0000011000017945 */ /* 0x000fe20003800200 */
[C---:B-123--:R-:W-:Y:S02]  /*28e0*/  IMAD R7, R9.reuse, 0x100, R0 ;  /* 0x0000010009077824 */ /* 0x04efe400078e0200 */
[----:B------:R-:W-:Y:S01]  /*28f0*/  VIADD R9, R9, 0x8 ;  /* 0x0000000809097836 */ /* 0x000fe20000000000 */
[----:B---3--:R-:W1:Y:S01]  /*2900*/  LDS R14, [R11+0x200] ;  /* 0x000200000b0e7984 */ /* 0x008e620000000800 */
[----:B0-----:R-:W-:-:S03]  /*2910*/  IMAD.WIDE.U32 R6, R7, 0x8, R4 ;  /* 0x0000000807067825 */ /* 0x001fc600078e0004 */
[----:B------:R-:W0:Y:S04]  /*2920*/  LDS R13, [R11+0x600] ;  /* 0x000600000b0d7984 */ /* 0x000e280000000800 */
[----:B--2---:R2:W3:Y:S04]  /*2930*/  LDS R17, [R11+0xa00] ;  /* 0x000a00000b117984 */ /* 0x0044e80000000800 */
[----:B------:R2:W4:Y:S04]  /*2940*/  LDS R18, [R11+0xe00] ;  /* 0x000e00000b127984 */ /* 0x0005280000000800 */
[----:B------:R2:W2:Y:S04]  /*2950*/  LDS R19, [R11+0x1200] ;  /* 0x001200000b137984 */ /* 0x0004a80000000800 */
[----:B------:R0:W2:Y:S04]  /*2960*/  LDS R16, [R11+0x1600] ;  /* 0x001600000b107984 */ /* 0x0000a80000000800 */
[----:B------:R0:W2:Y:S04]  /*2970*/  LDS R12, [R11+0x1a00] ;  /* 0x001a00000b0c7984 */ /* 0x0000a80000000800 */
[----:B------:R0:W2:Y:S01]  /*2980*/  LDS R10, [R11+0x1e00] ;  /* 0x001e00000b0a7984 */ /* 0x0000a20000000800 */
[----:B-1----:R-:W-:-:S02]  /*2990*/  ISETP.NE.AND P0, PT, R14, RZ, PT ;  /* 0x000000ff0e00720c */ /* 0x002fc40003f05270 */
[----:B0-----:R-:W-:-:S11]  /*29a0*/  ISETP.NE.AND P1, PT, R13, RZ, PT ;  /* 0x000000ff0d00720c */ /* 0x001fd60003f25270 */
[----:B---34-:R-:W-:Y:S05]  /*29b0*/  @!P0 BRA `(.L_x_189) ;  /* 0x0000000000088947 */ /* 0x018fea0003800000 */
[----:B------:R-:W-:-:S05]  /*29c0*/  IMAD.MOV.U32 R15, RZ, RZ, RZ ;  /* 0x000000ffff0f7224 */ /* 0x000fca00078e00ff */
[----:B------:R0:W-:Y:S02]  /*29d0*/  REDG.E.ADD.64.STRONG.GPU desc[UR20][R6.64+0x400], R14 ;  /* 0x0004000e0600798e */ /* 0x0001e4000c12e514 */
.L_x_189:
[----:B------:R-:W-:Y:S05]  /*29e0*/  BSYNC.RECONVERGENT B1 ;  /* 0x0000000000017941 */ /* 0x000fea0003800200 */
.L_x_188:
[----:B------:R-:W-:Y:S04]  /*29f0*/  BSSY.RECONVERGENT B1, `(.L_x_190) ;  /* 0x0000005000017945 */ /* 0x000fe80003800200 */
[----:B------:R-:W-:Y:S05]  /*2a00*/  @!P1 BRA `(.L_x_191) ;  /* 0x00000000000c9947 */ /* 0x000fea0003800000 */
[----:B0-----:R-:W-:Y:S02]  /*2a10*/  IMAD.MOV.U32 R14, RZ, RZ, R13 ;  /* 0x000000ffff0e7224 */ /* 0x001fe400078e000d */
[----:B------:R-:W-:-:S05]  /*2a20*/  IMAD.MOV.U32 R15, RZ, RZ, RZ ;  /* 0x000000ffff0f7224 */ /* 0x000fca00078e00ff */
[----:B------:R1:W-:Y:S02]  /*2a30*/  REDG.E.ADD.64.STRONG.GPU desc[UR20][R6.64+0xc00], R14 ;  /* 0x000c000e0600798e */ /* 0x0003e4000c12e514 */
.L_x_191:
[----:B------:R-:W-:Y:S05]  /*2a40*/  BSYNC.RECONVERGENT B1 ;  /* 0x0000000000017941 */ /* 0x000fea0003800200 */
.L_x_190:
[----:B------:R-:W-:Y:S01]  /*2a50*/  ISETP.NE.AND P6, PT, R17, RZ, PT ;  /* 0x000000ff1100720c */ /* 0x000fe20003fc5270 */
[----:B------:R-:W-:Y:S01]  /*2a60*/  BSSY.RECONVERGENT B1, `(.L_x_192) ;  /* 0x000000b000017945 */ /* 0x000fe20003800200 */
[----:B------:R-:W-:Y:S02]  /*2a70*/  ISETP.NE.AND P0, PT, R9, UR27, PT ;  /* 0x0000001b09007c0c */ /* 0x000fe4000bf05270 */
[----:B------:R-:W-:Y:S02]  /*2a80*/  ISETP.NE.AND P1, PT, R18, RZ, PT ;  /* 0x000000ff1200720c */ /* 0x000fe40003f25270 */
[----:B--2---:R-:W-:Y:S02]  /*2a90*/  ISETP.NE.AND P2, PT, R19, RZ, PT ;  /* 0x000000ff1300720c */ /* 0x004fe40003f45270 */
[----:B------:R-:W-:Y:S02]  /*2aa0*/  ISETP.NE.AND P3, PT, R16, RZ, PT ;  /* 0x000000ff1000720c */ /* 0x000fe40003f65270 */
[----:B------:R-:W-:-:S02]  /*2ab0*/  ISETP.NE.AND P4, PT, R12, RZ, PT ;  /* 0x000000ff0c00720c */ /* 0x000fc40003f85270 */
[----:B------:R-:W-:Y:S01]  /*2ac0*/  ISETP.NE.AND P5, PT, R10, RZ, PT ;  /* 0x000000ff0a00720c */ /* 0x000fe20003fa5270 */
[----:B------:R-:W-:-:S12]  /*2ad0*/  @!P6 BRA `(.L_x_193) ;  /* 0x00000000000ce947 */ /* 0x000fd80003800000 */
[----:B01----:R-:W-:Y:S02]  /*2ae0*/  IMAD.MOV.U32 R14, RZ, RZ, R17 ;  /* 0x000000ffff0e7224 */ /* 0x003fe400078e0011 */
[----:B------:R-:W-:-:S05]  /*2af0*/  IMAD.MOV.U32 R15, RZ, RZ, RZ ;  /* 0x000000ffff0f7224 */ /* 0x000fca00078e00ff */
[----:B------:R2:W-:Y:S02]  /*2b00*/  REDG.E.ADD.64.STRONG.GPU desc[UR20][R6.64+0x1400], R14 ;  /* 0x0014000e0600798e */ /* 0x0005e4000c12e514 */
.L_x_193:
[----:B------:R-:W-:Y:S05]  /*2b10*/  BSYNC.RECONVERGENT B1 ;  /* 0x0000000000017941 */ /* 0x000fea0003800200 */
.L_x_192:
[----:B------:R-:W-:Y:S04]  /*2b20*/  BSSY.RECONVERGENT B1, `(.L_x_194) ;  /* 0x0000005000017945 */ /* 0x000fe80003800200 */
[----:B------:R-:W-:Y:S05]  /*2b30*/  @!P1 BRA `(.L_x_195) ;  /* 0x00000000000c9947 */ /* 0x000fea0003800000 */
[----:B012---:R-:W-:Y:S02]  /*2b40*/  IMAD.MOV.U32 R14, RZ, RZ, R18 ;  /* 0x000000ffff0e7224 */ /* 0x007fe400078e0012 */
[----:B------:R-:W-:-:S05]  /*2b50*/  IMAD.MOV.U32 R15, RZ, RZ, RZ ;  /* 0x000000ffff0f7224 */ /* 0x000fca00078e00ff */
[----:B------:R3:W-:Y:S02]  /*2b60*/  REDG.E.ADD.64.STRONG.GPU desc[UR20][R6.64+0x1c00], R14 ;  /* 0x001c000e0600798e */ /* 0x0007e4000c12e514 */
.L_x_195:
[----:B------:R-:W-:Y:S05]  /*2b70*/  BSYNC.RECONVERGENT B1 ;  /* 0x0000000000017941 */ /* 0x000fea0003800200 */
.L_x_194:
[----:B------:R-:W-:Y:S04]  /*2b80*/  BSSY.RECONVERGENT B1, `(.L_x_196) ;  /* 0x0000005000017945 */ /* 0x000fe80003800200 */
[----:B------:R-:W-:Y:S05]  /*2b90*/  @!P2 BRA `(.L_x_197) ;  /* 0x00000000000ca947 */ /* 0x000fea0003800000 */
[----:B0123--:R-:W-:Y:S02]  /*2ba0*/  IMAD.MOV.U32 R14, RZ, RZ, R19 ;  /* 0x000000ffff0e7224 */ /* 0x00ffe400078e0013 */
[----:B------:R-:W-:-:S05]  /*2bb0*/  IMAD.MOV.U32 R15, RZ, RZ, RZ ;  /* 0x000000ffff0f7224 */ /* 0x000fca00078e00ff */
[----:B------:R4:W-:Y:S02]  /*2bc0*/  REDG.E.ADD.64.STRONG.GPU desc[UR20][R6.64+0x2400], R14 ;  /* 0x0024000e0600798e */ /* 0x0009e4000c12e514 */
.L_x_197:
[----:B------:R-:W-:Y:S05]  /*2bd0*/  BSYNC.RECONVERGENT B1 ;  /* 0x0000000000017941 */ /* 0x000fea0003800200 */
.L_x_196:
[----:B------:R-:W-:Y:S04]  /*2be0*/  BSSY.RECONVERGENT B1, `(.L_x_198) ;  /* 0x0000004000017945 */ /* 0x000fe80003800200 */
[----:B------:R-:W-:Y:S05]  /*2bf0*/  @!P3 BRA `(.L_x_199) ;  /* 0x000000000008b947 */ /* 0x000fea0003800000 */
[----:B------:R-:W-:-:S05]  /*2c00*/  IMAD.MOV.U32 R17, RZ, RZ, RZ ;  /* 0x000000ffff117224 */ /* 0x000fca00078e00ff */
[----:B------:R0:W-:Y:S02]  /*2c10*/  REDG.E.ADD.64.STRONG.GPU desc[UR20][R6.64+0x2c00], R16 ;  /* 0x002c00100600798e */ /* 0x0001e4000c12e514 */
.L_x_199:
[----:B------:R-:W-:Y:S05]  /*2c20*/  BSYNC.RECONVERGENT B1 ;  /* 0x0000000000017941 */ /* 0x000fea0003800200 */
.L_x_198:
[----:B------:R-:W-:Y:S04]  /*2c30*/  BSSY.RECONVERGENT B1, `(.L_x_200) ;  /* 0x0000004000017945 */ /* 0x000fe80003800200 */
[----:B------:R-:W-:Y:S05]  /*2c40*/  @!P4 BRA `(.L_x_201) ;  /* 0x000000000008c947 */ /* 0x000fea0003800000 */
[----:B------:R-:W-:-:S05]  /*2c50*/  IMAD.MOV.U32 R13, RZ, RZ, RZ ;  /* 0x000000ffff0d7224 */ /* 0x000fca00078e00ff */
[----:B------:R0:W-:Y:S02]  /*2c60*/  REDG.E.ADD.64.STRONG.GPU desc[UR20][R6.64+0x3400], R12 ;  /* 0x0034000c0600798e */ /* 0x0001e4000c12e514 */
.L_x_201:
[----:B------:R-:W-:Y:S05]  /*2c70*/  BSYNC.RECONVERGENT B1 ;  /* 0x0000000000017941 */ /* 0x000fea0003800200 */
.L_x_200:
[----:B------:R-:W-:Y:S04]  /*2c80*/  BSSY.RECONVERGENT B1, `(.L_x_202) ;  /* 0x0000004000017945 */ /* 0x000fe80003800200 */
[----:B------:R-:W-:Y:S05]  /*2c90*/  @!P5 BRA `(.L_x_203) ;  /* 0x000000000008d947 */ /* 0x000fea0003800000 */
[----:B------:R-:W-:-:S05]  /*2ca0*/  IMAD.MOV.U32 R11, RZ, RZ, RZ ;  /* 0x000000ffff0b7224 */ /* 0x000fca00078e00ff */
[----:B------:R0:W-:Y:S02]  /*2cb0*/  REDG.E.ADD.64.STRONG.GPU desc[UR20][R6.64+0x3c00], R10 ;  /* 0x003c000a0600798e */ /* 0x0001e4000c12e514 */
.L_x_203:
[----:B------:R-:W-:Y:S05]  /*2cc0*/  BSYNC.RECONVERGENT B1 ;  /* 0x0000000000017941 */ /* 0x000fea0003800200 */
.L_x_202:
[----:B------:R-:W-:Y:S05]  /*2cd0*/  @P0 BRA `(.L_x_204) ;  /* 0xfffffff800f80947 */ /* 0x000fea000383ffff */
[----:B------:R-:W-:-:S07]  /*2ce0*/  IMAD.U32 R5, RZ, RZ, UR27 ;  /* 0x0000001bff057e24 */ /* 0x000fce000f8e00ff */
.L_x_187:
[----:B------:R-:W-:-:S09]  /*2cf0*/  UISETP.NE.AND UP0, UPT, UR24, URZ, UPT ;  /* 0x000000ff1800728c */ /* 0x000fd2000bf05270 */
[----:B------:R-:W-:Y:S05]  /*2d00*/  BRA.U !UP0, `(.L_x_152) ;  /* 0x0000000508647547 */ /* 0x000fea000b800000 */
[----:B------:R-:W-:-:S13]  /*2d10*/  ISETP.GE.U32.AND P0, PT, R8, 0x3, PT ;  /* 0x000000030800780c */ /* 0x000fda0003f06070 */
[----:B------:R-:W-:Y:S05]  /*2d20*/  @!P0 BRA `(.L_x_205) ;  /* 0x0000000000bc8947 */ /* 0x000fea0003800000 */
[----:B01234-:R-:W-:Y:S01]  /*2d30*/  IMAD R7, R5, 0x400, R2 ;  /* 0x0000040005077824 */ /* 0x01ffe200078e0202 */
[----:B------:R-:W-:Y:S04]  /*2d40*/  BSSY.RECONVERGENT B1, `(.L_x_206) ;  /* 0x000000f000017945 */ /* 0x000fe80003800200 */
[----:B------:R-:W0:Y:S04]  /*2d50*/  LDS R10, [R7+0x200] ;  /* 0x00020000070a7984 */ /* 0x000e280000000800 */
[----:B------:R-:W1:Y:S04]  /*2d60*/  LDS R12, [R7+0x600] ;  /* 0x00060000070c7984 */ /* 0x000e680000000800 */
[----:B------:R-:W2:Y:S04]  /*2d70*/  LDS R6, [R7+0xa00] ;  /* 0x000a000007067984 */ /* 0x000ea80000000800 */
[----:B------:R-:W3:Y:S01]  /*2d80*/  LDS R4, [R7+0xe00] ;  /* 0x000e000007047984 */ /* 0x000ee20000000800 */
[----:B0-----:R-:W-:-:S02]  /*2d90*/  ISETP.NE.AND P0, PT, R10, RZ, PT ;  /* 0x000000ff0a00720c */ /* 0x001fc40003f05270 */
[----:B-1----:R-:W-:Y:S02]  /*2da0*/  ISETP.NE.AND P1, PT, R12, RZ, PT ;  /* 0x000000ff0c00720c */ /* 0x002fe40003f25270 */
[----:B--2---:R-:W-:Y:S02]  /*2db0*/  ISETP.NE.AND P2, PT, R6, RZ, PT ;  /* 0x000000ff0600720c */ /* 0x004fe40003f45270 */
[----:B---3--:R-:W-:-:S07]  /*2dc0*/  ISETP.NE.AND P3, PT, R4, RZ, PT ;  /* 0x000000ff0400720c */ /* 0x008fce0003f65270 */
[----:B------:R-:W-:Y:S06]  /*2dd0*/  @!P0 BRA `(.L_x_207) ;  /* 0x0000000000148947 */ /* 0x000fec0003800000 */
[----:B------:R-:W0:Y:S01]  /*2de0*/  LDC.64 R8, c[0x0][0x380] ;  /* 0x0000e000ff087b82 */ /* 0x000e220000000a00 */
[----:B------:R-:W-:Y:S02]  /*2df0*/  IMAD R7, R5, 0x100, R0 ;  /* 0x0000010005077824 */ /* 0x000fe400078e0200 */
[----:B------:R-:W-:Y:S02]  /*2e00*/  IMAD.MOV.U32 R11, RZ, RZ, RZ ;  /* 0x000000ffff0b7224 */ /* 0x000fe400078e00ff */
[----:B0-----:R-:W-:-:S05]  /*2e10*/  IMAD.WIDE.U32 R8, R7, 0x8, R8 ;  /* 0x0000000807087825 */ /* 0x001fca00078e0008 */
[----:B------:R0:W-:Y:S02]  /*2e20*/  REDG.E.ADD.64.STRONG.GPU desc[UR20][R8.64+0x400], R10 ;  /* 0x0004000a0800798e */ /* 0x0001e4000c12e514 */
.L_x_207:
[----:B------:R-:W-:Y:S05]  /*2e30*/  BSYNC.RECONVERGENT B1 ;  /* 0x0000000000017941 */ /* 0x000fea0003800200 */
.L_x_206:
        /* <DEDUP_REMOVED lines=9> */
.L_x_209:
[----:B------:R-:W-:Y:S05]  /*2ed0*/  BSYNC.RECONVERGENT B1 ;  /* 0x0000000000017941 */ /* 0x000fea0003800200 */
.L_x_208:
        /* <DEDUP_REMOVED lines=8> */
.L_x_211:
[----:B------:R-:W-:Y:S05]  /*2f60*/  BSYNC.RECONVERGENT B1 ;  /* 0x0000000000017941 */ /* 0x000fea0003800200 */
.L_x_210:
[----:B------:R-:W-:Y:S04]  /*2f70*/  BSSY.RECONVERGENT B1, `(.L_x_212) ;  /* 0x0000009000017945 */ /* 0x000fe80003800200 */
[----:B------:R-:W-:Y:S05]  /*2f80*/  @!P3 BRA `(.L_x_213) ;  /* 0x00000000001cb947 */ /* 0x000fea0003800000 */
[----:B--2---:R-:W2:Y:S01]  /*2f90*/  LDC.64 R6, c[0x0][0x380] ;  /* 0x0000e000ff067b82 */ /* 0x004ea20000000a00 */
[----:B01----:R-:W-:Y:S02]  /*2fa0*/  IMAD R9, R5, 0x100, R0 ;  /* 0x0000010005097824 */ /* 0x003fe400078e0200 */
[----:B------:R-:W-:Y:S02]  /*2fb0*/  IMAD.MOV.U32 R8, RZ, RZ, R4 ;  /* 0x000000ffff087224 */ /* 0x000fe400078e0004 */
[----:B------:R-:W-:-:S04]  /*2fc0*/  VIADD R9, R9, 0x300 ;  /* 0x0000030009097836 */ /* 0x000fc80000000000 */
[----:B--2---:R-:W-:-:S04]  /*2fd0*/  IMAD.WIDE.U32 R6, R9, 0x8, R6 ;  /* 0x0000000809067825 */ /* 0x004fc800078e0006 */
[----:B------:R-:W-:-:S05]  /*2fe0*/  IMAD.MOV.U32 R9, RZ, RZ, RZ ;  /* 0x000000ffff097224 */ /* 0x000fca00078e00ff */
[----:B------:R3:W-:Y:S02]  /*2ff0*/  REDG.E.ADD.64.STRONG.GPU desc[UR20][R6.64+0x400], R8 ;  /* 0x000400080600798e */ /* 0x0007e4000c12e514 */
.L_x_213:
[----:B------:R-:W-:Y:S05]  /*3000*/  BSYNC.RECONVERGENT B1 ;  /* 0x0000000000017941 */ /* 0x000fea0003800200 */
.L_x_212:
[----:B------:R-:W-:-:S07]  /*3010*/  VIADD R5, R5, 0x4 ;  /* 0x0000000405057836 */ /* 0x000fce0000000000 */
.L_x_205:
[----:B------:R-:W-:-:S09]  /*3020*/  UISETP.NE.AND UP0, UPT, UR25, URZ, UPT ;  /* 0x000000ff1900728c */ /* 0x000fd2000bf05270 */
[----:B------:R-:W-:Y:S05]  /*3030*/  BRA.U !UP0, `(.L_x_152) ;  /* 0x0000000108987547 */ /* 0x000fea000b800000 */
[----:B------:R-:W-:-:S13]  /*3040*/  ISETP.NE.AND P0, PT, R3, RZ, PT ;  /* 0x000000ff0300720c */ /* 0x000fda0003f05270 */
[----:B------:R-:W-:Y:S05]  /*3050*/  @!P0 BRA `(.L_x_214) ;  /* 0x0000000000648947 */ /* 0x000fea0003800000 */
[----:B01234-:R-:W-:Y:S01]  /*3060*/  IMAD R6, R5, 0x400, R2 ;  /* 0x0000040005067824 */ /* 0x01ffe200078e0202 */
[----:B------:R-:W-:Y:S04]  /*3070*/  BSSY.RECONVERGENT B1, `(.L_x_215) ;  /* 0x000000c000017945 */ /* 0x000fe80003800200 */
[----:B------:R-:W0:Y:S04]  /*3080*/  LDS R3, [R6+0x200] ;  /* 0x0002000006037984 */ /* 0x000e280000000800 */
        /* <DEDUP_REMOVED lines=10> */
.L_x_216:
[----:B------:R-:W-:Y:S05]  /*3130*/  BSYNC.RECONVERGENT B1 ;  /* 0x0000000000017941 */ /* 0x000fea0003800200 */
.L_x_215:
        /* <DEDUP_REMOVED lines=9> */
.L_x_218:
[----:B------:R-:W-:Y:S05]  /*31d0*/  BSYNC.RECONVERGENT B1 ;  /* 0x0000000000017941 */ /* 0x000fea0003800200 */
.L_x_217:
[----:B------:R-:W-:-:S07]  /*31e0*/  VIADD R5, R5, 0x2 ;  /* 0x0000000205057836 */ /* 0x000fce0000000000 */
.L_x_214:
[----:B------:R-:W-:-:S09]  /*31f0*/  UISETP.NE.AND UP0, UPT, UR9, URZ, UPT ;  /* 0x000000ff0900728c */ /* 0x000fd2000bf05270 */
[----:B------:R-:W-:Y:S05]  /*3200*/  BRA.U !UP0, `(.L_x_152) ;  /* 0x0000000108247547 */ /* 0x000fea000b800000 */
[----:B------:R-:W-:-:S05]  /*3210*/  IMAD R2, R5, 0x400, R2 ;  /* 0x0000040005027824 */ /* 0x000fca00078e0202 */
[----:B-1----:R-:W1:Y:S02]  /*3220*/  LDS R4, [R2+0x200] ;  /* 0x0002000002047984 */ /* 0x002e640000000800 */
[----:B-1----:R-:W-:-:S13]  /*3230*/  ISETP.NE.AND P0, PT, R4, RZ, PT ;  /* 0x000000ff0400720c */ /* 0x002fda0003f05270 */
[----:B------:R-:W-:Y:S05]  /*3240*/  @!P0 BRA `(.L_x_152) ;  /* 0x0000000000148947 */ /* 0x000fea0003800000 */
[----:B------:R-:W1:Y:S01]  /*3250*/  LDC.64 R2, c[0x0][0x380] ;  /* 0x0000e000ff027b82 */ /* 0x000e620000000a00 */
[----:B------:R-:W-:-:S04]  /*3260*/  IMAD R5, R5, 0x100, R0 ;  /* 0x0000010005057824 */ /* 0x000fc800078e0200 */
[----:B-1----:R-:W-:-:S04]  /*3270*/  IMAD.WIDE.U32 R2, R5, 0x8, R2 ;  /* 0x0000000805027825 */ /* 0x002fc800078e0002 */
[----:B------:R-:W-:-:S05]  /*3280*/  IMAD.MOV.U32 R5, RZ, RZ, RZ ;  /* 0x000000ffff057224 */ /* 0x000fca00078e00ff */
[----:B------:R1:W-:Y:S02]  /*3290*/  REDG.E.ADD.64.STRONG.GPU desc[UR20][R2.64+0x400], R4 ;  /* 0x000400040200798e */ /* 0x0003e4000c12e514 */
.L_x_152:
[----:B------:R-:W-:Y:S05]  /*32a0*/  BSYNC.RECONVERGENT B0 ;  /* 0x0000000000007941 */ /* 0x000fea0003800200 */
.L_x_151:
[----:B------:R-:W-:Y:S01]  /*32b0*/  BAR.SYNC.DEFER_BLOCKING 0x0 ;  /* 0x0000000000007b1d */ /* 0x000fe20000010000 */
[----:B------:R-:W-:-:S04]  /*32c0*/  UIADD3 UR6, UP0, UPT, UR6, 0x1, URZ ;  /* 0x0000000106067890 */ /* 0x000fc8000ff1e0ff */
[----:B------:R-:W-:Y:S02]  /*32d0*/  UIADD3.X UR7, UPT, UPT, URZ, UR7, URZ, UP0, !UPT ;  /* 0x00000007ff077290 */ /* 0x000fe400087fe4ff */
[----:B------:R-:W-:-:S04]  /*32e0*/  UISETP.NE.U32.AND UP0, UPT, UR6, UR11, UPT ;  /* 0x0000000b0600728c */ /* 0x000fc8000bf05070 */
[----:B------:R-:W-:-:S09]  /*32f0*/  UISETP.NE.AND.EX UP0, UPT, UR7, UR12, UPT, UP0 ;  /* 0x0000000c0700728c */ /* 0x000fd2000bf05300 */
[----:B------:R-:W-:Y:S05]  /*3300*/  BRA.U UP0, `(.L_x_219) ;  /* 0xffffffcd00d47547 */ /* 0x000fea000b83ffff */
[----:B------:R-:W-:Y:S05]  /*3310*/  EXIT ;  /* 0x000000000000794d */ /* 0x000fea0003800000 */
.L_x_220:
        /* <DEDUP_REMOVED lines=14> */
.L_x_460:


//--------------------- .text._ZN3cub18CUB_300001_SM_10006detail10radix_sort31DeviceRadixSortSingleTileKernelINS1_5radix10policy_hubIffyE10Policy1000ELNS0_9SortOrderE0EffyNS1_21identity_decomposer_tEEEvPKT1_PSA_PKT2_PSE_T3_iiT4_ --------------------------
	.section	.text._ZN3cub18CUB_300001_SM_10006detail10radix_sort31DeviceRadixSortSingleTileKernelINS1_5radix10policy_hubIffyE10Policy1000ELNS0_9SortOrderE0EffyNS1_21identity_decomposer_tEEEvPKT1_PSA_PKT2_PSE_T3_iiT4_,"ax",@progbits
	.align	128
        .global         _ZN3cub18CUB_300001_SM_10006detail10radix_sort31DeviceRadixSortSingleTileKernelINS1_5radix10policy_hubIffyE10Policy1000ELNS0_9SortOrderE0EffyNS1_21identity_decomposer_tEEEvPKT1_PSA_PKT2_PSE_T3_iiT4_
        .type           _ZN3cub18CUB_300001_SM_10006detail10radix_sort31DeviceRadixSortSingleTileKernelINS1_5radix10policy_hubIffyE10Policy1000ELNS0_9SortOrderE0EffyNS1_21identity_decomposer_tEEEvPKT1_PSA_PKT2_PSE_T3_iiT4_,@function
        .size           _ZN3cub18CUB_300001_SM_10006detail10radix_sort31DeviceRadixSortSingleTileKernelINS1_5radix10policy_hubIffyE10Policy1000ELNS0_9SortOrderE0EffyNS1_21identity_decomposer_tEEEvPKT1_PSA_PKT2_PSE_T3_iiT4_,(.L_x_461 - _ZN3cub18CUB_300001_SM_10006detail10radix_sort31DeviceRadixSortSingleTileKernelINS1_5radix10policy_hubIffyE10Policy1000ELNS0_9SortOrderE0EffyNS1_21identity_decomposer_tEEEvPKT1_PSA_PKT2_PSE_T3_iiT4_)
        .other          _ZN3cub18CUB_300001_SM_10006detail10radix_sort31DeviceRadixSortSingleTileKernelINS1_5radix10policy_hubIffyE10Policy1000ELNS0_9SortOrderE0EffyNS1_21identity_decomposer_tEEEvPKT1_PSA_PKT2_PSE_T3_iiT4_,@"STO_CUDA_ENTRY STV_DEFAULT"
_ZN3cub18CUB_300001_SM_10006detail10radix_sort31DeviceRadixSortSingleTileKernelINS1_5radix10policy_hubIffyE10Policy1000ELNS0_9SortOrderE0EffyNS1_21identity_decomposer_tEEEvPKT1_PSA_PKT2_PSE_T3_iiT4_:
.text._ZN3cub18CUB_300001_SM_10006detail10radix_sort31DeviceRadixSortSingleTileKernelINS1_5radix10policy_hubIffyE10Policy1000ELNS0_9SortOrderE0EffyNS1_21identity_decomposer_tEEEvPKT1_PSA_PKT2_PSE_T3_iiT4_:
[----:B------:R-:W-:Y:S01]  /*0000*/  LDC R1, c[0x0][0x37c] ;  /* 0x0000df00ff017b82 */ /* 0x000fe20000000800 */
[----:B------:R-:W0:Y:S01]  /*0010*/  S2R R0, SR_TID.X ;  /* 0x0000000000007919 */ /* 0x000e220000002100 */
[----:B------:R-:W1:Y:S01]  /*0020*/  LDCU UR4, c[0x0][0x3a0] ;  /* 0x00007400ff0477ac */ /* 0x000e620008000800 */
[----:B------:R-:W-:Y:S02]  /*0030*/  IMAD.MOV.U32 R35, RZ, RZ, 0x7fffffff ;  /* 0x7fffffffff237424 */ /* 0x000fe400078e00ff */
[----:B------:R-:W-:Y:S01]  /*0040*/  IMAD.MOV.U32 R36, RZ, RZ, 0x7fffffff ;  /* 0x7fffffffff247424 */ /* 0x000fe200078e00ff */
[----:B------:R-:W2:Y:S01]  /*0050*/  LDCU.64 UR8, c[0x0][0x358] ;  /* 0x00006b00ff0877ac */ /* 0x000ea20008000a00 */
[----:B------:R-:W-:Y:S02]  /*0060*/  IMAD.MOV.U32 R37, RZ, RZ, 0x7fffffff ;  /* 0x7fffffffff257424 */ /* 0x000fe400078e00ff */
[----:B------:R-:W-:Y:S02]  /*0070*/  IMAD.MOV.U32 R38, RZ, RZ, 0x7fffffff ;  /* 0x7fffffffff267424 */ /* 0x000fe400078e00ff */
[----:B------:R-:W-:-:S02]  /*0080*/  IMAD.MOV.U32 R39, RZ, RZ, 0x7fffffff ;  /* 0x7fffffffff277424 */ /* 0x000fc400078e00ff */
[----:B------:R-:W-:Y:S02]  /*0090*/  IMAD.MOV.U32 R29, RZ, RZ, 0x7fffffff ;  /* 0x7fffffffff1d7424 */ /* 0x000fe400078e00ff */
[----:B------:R-:W-:Y:S02]  /*00a0*/  IMAD.MOV.U32 R30, RZ, RZ, 0x7fffffff ;  /* 0x7fffffffff1e7424 */ /* 0x000fe400078e00ff */
[----:B------:R-:W-:Y:S02]  /*00b0*/  IMAD.MOV.U32 R31, RZ, RZ, 0x7fffffff ;  /* 0x7fffffffff1f7424 */ /* 0x000fe400078e00ff */
        /* <DEDUP_REMOVED lines=10> */
[----:B------:R-:W-:Y:S01]  /*0160*/  IMAD.MOV.U32 R49, RZ, RZ, 0x7fffffff ;  /* 0x7fffffffff317424 */ /* 0x000fe200078e00ff */
[----:B------:R-:W3:Y:S01]  /*0170*/  S2UR UR6, SR_CgaCtaId ;  /* 0x00000000000679c3 */ /* 0x000ee20000008800 */
[----:B0-----:R-:W-:Y:S01]  /*0180*/  IMAD R9, R0, 0x13, RZ ;  /* 0x0000001300097824 */ /* 0x001fe200078e02ff */
[----:B------:R-:W0:Y:S03]  /*0190*/  LDCU UR10, c[0x0][0x3ac] ;  /* 0x00007580ff0a77ac */ /* 0x000e260008000800 */
[C---:B------:R-:W-:Y:S01]  /*01a0*/  VIADD R4, R9.reuse, 0x1 ;  /* 0x0000000109047836 */ /* 0x040fe20000000000 */
[C---:B-1----:R-:W-:Y:S01]  /*01b0*/  ISETP.GE.AND P6, PT, R9.reuse, UR4, PT ;  /* 0x0000000409007c0c */ /* 0x042fe2000bfc6270 */
[----:B------:R-:W-:-:S02]  /*01c0*/  VIADD R5, R9, 0x2 ;  /* 0x0000000209057836 */ /* 0x000fc40000000000 */
[C---:B------:R-:W-:Y:S01]  /*01d0*/  VIADD R7, R9.reuse, 0x6 ;  /* 0x0000000609077836 */ /* 0x040fe20000000000 */
[----:B------:R-:W-:Y:S01]  /*01e0*/  ISETP.GE.AND P5, PT, R4, UR4, PT ;  /* 0x0000000404007c0c */ /* 0x000fe2000bfa6270 */
[----:B------:R-:W-:Y:S01]  /*01f0*/  VIADD R4, R9, 0x4 ;  /* 0x0000000409047836 */ /* 0x000fe20000000000 */
[----:B------:R-:W-:Y:S01]  /*0200*/  ISETP.GE.AND P4, PT, R5, UR4, PT ;  /* 0x0000000405007c0c */ /* 0x000fe2000bf86270 */
[----:B------:R-:W-:Y:S01]  /*0210*/  VIADD R5, R9, 0x5 ;  /* 0x0000000509057836 */ /* 0x000fe20000000000 */
[----:B------:R-:W-:Y:S01]  /*0220*/  ISETP.GE.AND P0, PT, R7, UR4, PT ;  /* 0x0000000407007c0c */ /* 0x000fe2000bf06270 */
[C---:B------:R-:W-:Y:S01]  /*0230*/  VIADD R51, R9.reuse, 0x7 ;  /* 0x0000000709337836 */ /* 0x040fe20000000000 */
[----:B------:R-:W-:Y:S01]  /*0240*/  ISETP.GE.AND P2, PT, R4, UR4, PT ;  /* 0x0000000404007c0c */ /* 0x000fe2000bf46270 */
[----:B------:R-:W-:Y:S01]  /*0250*/  VIADD R52, R9, 0x8 ;  /* 0x0000000809347836 */ /* 0x000fe20000000000 */
[----:B------:R-:W-:Y:S01]  /*0260*/  ISETP.GE.AND P1, PT, R5, UR4, PT ;  /* 0x0000000405007c0c */ /* 0x000fe2000bf26270 */
[C---:B------:R-:W-:Y:S01]  /*0270*/  VIADD R53, R9.reuse, 0x9 ;  /* 0x0000000909357836 */ /* 0x040fe20000000000 */
[----:B------:R-:W1:Y:S01]  /*0280*/  LDC.64 R4, c[0x0][0x380] ;  /* 0x0000e000ff047b82 */ /* 0x000e620000000a00 */
[----:B------:R-:W-:Y:S01]  /*0290*/  P2R R50, PR, RZ, 0x1 ;  /* 0x00000001ff327803 */ /* 0x000fe20000000000 */
[C---:B------:R-:W-:Y:S01]  /*02a0*/  VIADD R54, R9.reuse, 0xa ;  /* 0x0000000a09367836 */ /* 0x040fe20000000000 */
[----:B------:R-:W-:Y:S01]  /*02b0*/  P2R R45, PR, RZ, 0x4 ;  /* 0x00000004ff2d7803 */ /* 0x000fe20000000000 */
[C---:B------:R-:W-:Y:S01]  /*02c0*/  VIADD R6, R9.reuse, 0x3 ;  /* 0x0000000309067836 */ /* 0x040fe20000000000 */
[----:B------:R-:W-:Y:S01]  /*02d0*/  P2R R47, PR, RZ, 0x2 ;  /* 0x00000002ff2f7803 */ /* 0x000fe20000000000 */
[C---:B------:R-:W-:Y:S01]  /*02e0*/  VIADD R55, R9.reuse, 0xb ;  /* 0x0000000b09377836 */ /* 0x040fe20000000000 */
[----:B------:R-:W-:Y:S01]  /*02f0*/  P2R R8, PR, RZ, 0x20 ;  /* 0x00000020ff087803 */ /* 0x000fe20000000000 */
[C---:B------:R-:W-:Y:S01]  /*0300*/  VIADD R56, R9.reuse, 0xc ;  /* 0x0000000c09387836 */ /* 0x040fe20000000000 */
[----:B------:R-:W-:Y:S01]  /*0310*/  ISETP.GE.AND P3, PT, R6, UR4, PT ;  /* 0x0000000406007c0c */ /* 0x000fe2000bf66270 */
[C---:B------:R-:W-:Y:S01]  /*0320*/  VIADD R57, R9.reuse, 0xd ;  /* 0x0000000d09397836 */ /* 0x040fe20000000000 */
[----:B------:R-:W-:Y:S01]  /*0330*/  P2R R10, PR, RZ, 0x10 ;  /* 0x00000010ff0a7803 */ /* 0x000fe20000000000 */
[C---:B------:R-:W-:Y:S01]  /*0340*/  VIADD R58, R9.reuse, 0xe ;  /* 0x0000000e093a7836 */ /* 0x040fe20000000000 */
[----:B------:R-:W-:Y:S01]  /*0350*/  P2R R11, PR, RZ, 0x8 ;  /* 0x00000008ff0b7803 */ /* 0x000fe20000000000 */
[C---:B------:R-:W-:Y:S01]  /*0360*/  VIADD R59, R9.reuse, 0xf ;  /* 0x0000000f093b7836 */ /* 0x040fe20000000000 */
[----:B------:R-:W4:Y:S01]  /*0370*/  LDC.64 R6, c[0x0][0x390] ;  /* 0x0000e400ff067b82 */ /* 0x000f220000000a00 */
[----:B------:R-:W-:-:S02]  /*0380*/  VIADD R60, R9, 0x10 ;  /* 0x00000010093c7836 */ /* 0x000fc40000000000 */
[C---:B------:R-:W-:Y:S02]  /*0390*/  VIADD R61, R9.reuse, 0x11 ;  /* 0x00000011093d7836 */ /* 0x040fe40000000000 */
[C---:B------:R-:W-:Y:S02]  /*03a0*/  VIADD R62, R9.reuse, 0x12 ;  /* 0x00000012093e7836 */ /* 0x040fe40000000000 */
[----:B-1----:R-:W-:-:S05]  /*03b0*/  IMAD.WIDE.U32 R4, R9, 0x4, R4 ;  /* 0x0000000409047825 */ /* 0x002fca00078e0004 */
[----:B--2---:R-:W2:Y:S01]  /*03c0*/  @!P0 LDG.E R35, desc[UR8][R4.64+0x18] ;  /* 0x0000180804238981 */ /* 0x004ea2000c1e1900 */
[----:B------:R-:W-:-:S03]  /*03d0*/  ISETP.GE.AND P0, PT, R51, UR4, PT ;  /* 0x0000000433007c0c */ /* 0x000fc6000bf06270 */
[----:B------:R-:W3:Y:S01]  /*03e0*/  @!P6 LDG.E R29, desc[UR8][R4.64] ;  /* 0x00000008041de981 */ /* 0x000ee2000c1e1900 */
[----:B------:R-:W-:-:S03]  /*03f0*/  P2R R51, PR, RZ, 0x1 ;  /* 0x00000001ff337803 */ /* 0x000fc60000000000 */
[----:B------:R-:W2:Y:S01]  /*0400*/  @!P5 LDG.E R30, desc[UR8][R4.64+0x4] ;  /* 0x00000408041ed981 */ /* 0x000ea2000c1e1900 */
[----:B----4-:R-:W-:-:S03]  /*0410*/  IMAD.WIDE.U32 R6, R9, 0x4, R6 ;  /* 0x0000000409067825 */ /* 0x010fc600078e0006 */
[----:B------:R-:W4:Y:S04]  /*0420*/  @!P4 LDG.E R31, desc[UR8][R4.64+0x8] ;  /* 0x00000808041fc981 */ /* 0x000f28000c1e1900 */
[----:B------:R-:W4:Y:S01]  /*0430*/  @!P0 LDG.E R36, desc[UR8][R4.64+0x1c] ;  /* 0x00001c0804248981 */ /* 0x000f22000c1e1900 */
[----:B------:R-:W-:-:S03]  /*0440*/  ISETP.GE.AND P0, PT, R52, UR4, PT ;  /* 0x0000000434007c0c */ /* 0x000fc6000bf06270 */
[----:B------:R-:W4:Y:S01]  /*0450*/  @!P3 LDG.E R32, desc[UR8][R4.64+0xc] ;  /* 0x00000c080420b981 */ /* 0x000f22000c1e1900 */
[----:B------:R-:W-:-:S03]  /*0460*/  P2R R52, PR, RZ, 0x1 ;  /* 0x00000001ff347803 */ /* 0x000fc60000000000 */
[----:B------:R-:W4:Y:S04]  /*0470*/  @!P2 LDG.E R33, desc[UR8][R4.64+0x10] ;  /* 0x000010080421a981 */ /* 0x000f28000c1e1900 */
[----:B------:R-:W4:Y:S04]  /*0480*/  @!P1 LDG.E R34, desc[UR8][R4.64+0x14] ;  /* 0x0000140804229981 */ /* 0x000f28000c1e1900 */
[----:B------:R-:W4:Y:S01]  /*0490*/  @!P0 LDG.E R37, desc[UR8][R4.64+0x20] ;  /* 0x0000200804258981 */ /* 0x000f22000c1e1900 */
[----:B------:R-:W-:-:S04]  /*04a0*/  ISETP.GE.AND P0, PT, R53, UR4, PT ;  /* 0x0000000435007c0c */ /* 0x000fc8000bf06270 */
[----:B------:R-:W-:-:S09]  /*04b0*/  P2R R53, PR, RZ, 0x1 ;  /* 0x00000001ff357803 */ /* 0x000fd20000000000 */
[----:B------:R-:W4:Y:S01]  /*04c0*/  @!P0 LDG.E R38, desc[UR8][R4.64+0x24] ;  /* 0x0000240804268981 */ /* 0x000f22000c1e1900 */
[----:B------:R-:W-:-:S04]  /*04d0*/  ISETP.GE.AND P0, PT, R54, UR4, PT ;  /* 0x0000000436007c0c */ /* 0x000fc8000bf06270 */
[----:B------:R-:W-:-:S09]  /*04e0*/  P2R R54, PR, RZ, 0x1 ;  /* 0x00000001ff367803 */ /* 0x000fd20000000000 */
[----:B------:R-:W4:Y:S01]  /*04f0*/  @!P0 LDG.E R39, desc[UR8][R4.64+0x28] ;  /* 0x0000280804278981 */ /* 0x000f22000c1e1900 */
[----:B------:R-:W-:Y:S02]  /*0500*/  ISETP.GE.AND P0, PT, R55, UR4, PT ;  /* 0x0000000437007c0c */ /* 0x000fe4000bf06270 */
[----:B------:R-:W-:Y:S02]  /*0510*/  ISETP.GE.AND P1, PT, R57, UR4, PT ;  /* 0x0000000439007c0c */ /* 0x000fe4000bf26270 */
[----:B------:R-:W-:Y:S02]  /*0520*/  P2R R55, PR, RZ, 0x1 ;  /* 0x00000001ff377803 */ /* 0x000fe40000000000 */
[----:B------:R-:W-:Y:S02]  /*0530*/  ISETP.GE.AND P2, PT, R58, UR4, PT ;  /* 0x000000043a007c0c */ /* 0x000fe4000bf46270 */
[----:B------:R-:W-:-:S05]  /*0540*/  ISETP.GE.AND P3, PT, R59, UR4, PT ;  /* 0x000000043b007c0c */ /* 0x000fca000bf66270 */
[----:B------:R-:W4:Y:S01]  /*0550*/  @!P0 LDG.E R40, desc[UR8][R4.64+0x2c] ;  /* 0x00002c0804288981 */ /* 0x000f22000c1e1900 */
[----:B------:R-:W-:Y:S02]  /*0560*/  ISETP.GE.AND P0, PT, R56, UR4, PT ;  /* 0x0000000438007c0c */ /* 0x000fe4000bf06270 */
[----:B------:R-:W-:Y:S01]  /*0570*/  ISETP.GE.AND P4, PT, R60, UR4, PT ;  /* 0x000000043c007c0c */ /* 0x000fe2000bf86270 */
[----:B------:R-:W4:Y:S01]  /*0580*/  @!P1 LDG.E R42, desc[UR8][R4.64+0x34] ;  /* 0x00003408042a9981 */ /* 0x000f22000c1e1900 */
[----:B------:R-:W-:Y:S02]  /*0590*/  ISETP.GE.AND P5, PT, R61, UR4, PT ;  /* 0x000000043d007c0c */ /* 0x000fe4000bfa6270 */
[----:B------:R-:W-:Y:S01]  /*05a0*/  ISETP.GE.AND P6, PT, R62, UR4, PT ;  /* 0x000000043e007c0c */ /* 0x000fe2000bfc6270 */
[----:B------:R-:W4:Y:S04]  /*05b0*/  @!P2 LDG.E R43, desc[UR8][R4.64+0x38] ;  /* 0x00003808042ba981 */ /* 0x000f28000c1e1900 */
[----:B------:R-:W4:Y:S04]  /*05c0*/  @!P3 LDG.E R44, desc[UR8][R4.64+0x3c] ;  /* 0x00003c08042cb981 */ /* 0x000f28000c1e1900 */
[----:B------:R-:W4:Y:S04]  /*05d0*/  @!P0 LDG.E R41, desc[UR8][R4.64+0x30] ;  /* 0x0000300804298981 */ /* 0x000f28000c1e1900 */
[----:B------:R-:W4:Y:S04]  /*05e0*/  @!P4 LDG.E R46, desc[UR8][R4.64+0x40] ;  /* 0x00004008042ec981 */ /* 0x000f28000c1e1900 */
[----:B------:R-:W4:Y:S04]  /*05f0*/  @!P5 LDG.E R48, desc[UR8][R4.64+0x44] ;  /* 0x000044080430d981 */ /* 0x000f28000c1e1900 */
[----:B------:R1:W4:Y:S01]  /*0600*/  @!P6 LDG.E R49, desc[UR8][R4.64+0x48] ;  /* 0x000048080431e981 */ /* 0x000322000c1e1900 */
[----:B------:R-:W-:Y:S01]  /*0610*/  P2R R56, PR, RZ, 0x1 ;  /* 0x00000001ff387803 */ /* 0x000fe20000000000 */
[----:B------:R-:W-:Y:S01]  /*0620*/  BAR.SYNC.DEFER_BLOCKING 0x0 ;  /* 0x0000000000007b1d */ /* 0x000fe20000010000 */
[----:B------:R-:W-:-:S04]  /*0630*/  ISETP.NE.AND P0, PT, R55, RZ, PT ;  /* 0x000000ff3700720c */ /* 0x000fc80003f05270 */
[----:B------:R-:W-:Y:S02]  /*0640*/  P2R R55, PR, RZ, 0x1 ;  /* 0x00000001ff377803 */ /* 0x000fe40000000000 */
[----:B------:R-:W-:-:S04]  /*0650*/  ISETP.NE.AND P0, PT, R54, RZ, PT ;  /* 0x000000ff3600720c */ /* 0x000fc80003f05270 */
[----:B------:R-:W-:Y:S02]  /*0660*/  P2R R54, PR, RZ, 0x1 ;  /* 0x00000001ff367803 */ /* 0x000fe40000000000 */
[----:B------:R-:W-:-:S04]  /*0670*/  ISETP.NE.AND P0, PT, R53, RZ, PT ;  /* 0x000000ff3500720c */ /* 0x000fc80003f05270 */
[----:B------:R-:W-:Y:S02]  /*0680*/  P2R R53, PR, RZ, 0x1 ;  /* 0x00000001ff357803 */ /* 0x000fe40000000000 */
[----:B------:R-:W-:-:S04]  /*0690*/  ISETP.NE.AND P0, PT, R52, RZ, PT ;  /* 0x000000ff3400720c */ /* 0x000fc80003f05270 */
[----:B------:R-:W-:Y:S01]  /*06a0*/  P2R R52, PR, RZ, 0x1 ;  /* 0x00000001ff347803 */ /* 0x000fe20000000000 */
[----:B------:R-:W5:Y:S01]  /*06b0*/  @!P1 LDG.E R23, desc[UR8][R6.64+0x34] ;  /* 0x0000340806179981 */ /* 0x000f62000c1e1900 */
[----:B------:R-:W-:-:S03]  /*06c0*/  ISETP.NE.AND P0, PT, R51, RZ, PT ;  /* 0x000000ff3300720c */ /* 0x000fc60003f05270 */
[----:B------:R-:W5:Y:S01]  /*06d0*/  @!P2 LDG.E R24, desc[UR8][R6.64+0x38] ;  /* 0x000038080618a981 */ /* 0x000f62000c1e1900 */
[----:B------:R-:W-:Y:S02]  /*06e0*/  P2R R51, PR, RZ, 0x1 ;  /* 0x00000001ff337803 */ /* 0x000fe40000000000 */
[----:B------:R-:W-:Y:S01]  /*06f0*/  ISETP.NE.AND P0, PT, R50, RZ, PT ;  /* 0x000000ff3200720c */ /* 0x000fe20003f05270 */
[----:B------:R-:W5:Y:S03]  /*0700*/  @!P3 LDG.E R25, desc[UR8][R6.64+0x3c] ;  /* 0x00003c080619b981 */ /* 0x000f66000c1e1900 */
[----:B------:R-:W-:Y:S01]  /*0710*/  P2R R50, PR, RZ, 0x1 ;  /* 0x00000001ff327803 */ /* 0x000fe20000000000 */
[----:B------:R-:W5:Y:S01]  /*0720*/  @!P4 LDG.E R26, desc[UR8][R6.64+0x40] ;  /* 0x00004008061ac981 */ /* 0x000f62000c1e1900 */
[----:B------:R-:W-:-:S03]  /*0730*/  ISETP.NE.AND P0, PT, R47, RZ, PT ;  /* 0x000000ff2f00720c */ /* 0x000fc60003f05270 */
[----:B------:R-:W5:Y:S01]  /*0740*/  @!P5 LDG.E R27, desc[UR8][R6.64+0x44] ;  /* 0x00004408061bd981 */ /* 0x000f62000c1e1900 */
[----:B------:R-:W-:Y:S02]  /*0750*/  P2R R47, PR, RZ, 0x1 ;  /* 0x00000001ff2f7803 */ /* 0x000fe40000000000 */
[----:B------:R-:W-:Y:S01]  /*0760*/  ISETP.NE.AND P0, PT, R45, RZ, PT ;  /* 0x000000ff2d00720c */ /* 0x000fe20003f05270 */
[----:B------:R-:W5:Y:S03]  /*0770*/  @!P6 LDG.E R28, desc[UR8][R6.64+0x48] ;  /* 0x00004808061ce981 */ /* 0x000f66000c1e1900 */
[----:B------:R-:W-:Y:S02]  /*0780*/  P2R R45, PR, RZ, 0x1 ;  /* 0x00000001ff2d7803 */ /* 0x000fe40000000000 */
[----:B------:R-:W-:-:S04]  /*0790*/  ISETP.NE.AND P0, PT, R11, RZ, PT ;  /* 0x000000ff0b00720c */ /* 0x000fc80003f05270 */
[----:B------:R-:W-:Y:S02]  /*07a0*/  P2R R11, PR, RZ, 0x1 ;  /* 0x00000001ff0b7803 */ /* 0x000fe40000000000 */
[----:B------:R-:W-:-:S04]  /*07b0*/  ISETP.NE.AND P0, PT, R10, RZ, PT ;  /* 0x000000ff0a00720c */ /* 0x000fc80003f05270 */
[----:B------:R-:W-:Y:S02]  /*07c0*/  P2R R10, PR, RZ, 0x1 ;  /* 0x00000001ff0a7803 */ /* 0x000fe40000000000 */
[----:B------:R-:W-:-:S04]  /*07d0*/  ISETP.NE.AND P0, PT, R8, RZ, PT ;  /* 0x000000ff0800720c */ /* 0x000fc80003f05270 */
[----:B------:R-:W-:Y:S02]  /*07e0*/  P2R R8, PR, RZ, 0x1 ;  /* 0x00000001ff087803 */ /* 0x000fe40000000000 */
[----:B------:R-:W-:Y:S01]  /*07f0*/  ISETP.GE.AND P0, PT, R9, UR4, PT ;  /* 0x0000000409007c0c */ /* 0x000fe2000bf06270 */
[----:B------:R-:W0:-:S12]  /*0800*/  LDCU.64 UR4, c[0x0][0x3a8] ;  /* 0x00007500ff0477ac */ /* 0x000e180008000a00 */
[----:B------:R-:W5:Y:S01]  /*0810*/  @!P0 LDG.E R2, desc[UR8][R6.64] ;  /* 0x0000000806028981 */ /* 0x000f62000c1e1900 */
[----:B------:R-:W-:-:S13]  /*0820*/  ISETP.NE.AND P0, PT, R8, RZ, PT ;  /* 0x000000ff0800720c */ /* 0x000fda0003f05270 */
        /* <DEDUP_REMOVED lines=21> */
[----:B------:R-:W-:Y:S01]  /*0980*/  ISETP.NE.AND P0, PT, R56, RZ, PT ;  /* 0x000000ff3800720c */ /* 0x000fe20003f05270 */
[----:B------:R-:W-:Y:S01]  /*0990*/  IMAD.MOV.U32 R8, RZ, RZ, -0x1 ;  /* 0xffffffffff087424 */ /* 0x000fe200078e00ff */
[----:B--2---:R-:W-:-:S04]  /*09a0*/  ISETP.GT.AND P1, PT, R30, -0x1, PT ;  /* 0xffffffff1e00780c */ /* 0x004fc80003f24270 */
[----:B-1----:R-:W-:-:S07]  /*09b0*/  SEL R5, R8, 0x80000000, !P1 ;  /* 0x8000000008057807 */ /* 0x002fce0004800000 */
[----:B------:R1:W5:Y:S01]  /*09c0*/  @!P0 LDG.E R22, desc[UR8][R6.64+0x30] ;  /* 0x0000300806168981 */ /* 0x000362000c1e1900 */
[----:B---3--:R-:W-:Y:S02]  /*09d0*/  ISETP.GT.AND P0, PT, R29, -0x1, PT ;  /* 0xffffffff1d00780c */ /* 0x008fe40003f04270 */
[----:B----4-:R-:W-:Y:S02]  /*09e0*/  ISETP.GT.AND P1, PT, R32, -0x1, PT ;  /* 0xffffffff2000780c */ /* 0x010fe40003f24270 */
[----:B------:R-:W-:Y:S02]  /*09f0*/  SEL R4, R8, 0x80000000, !P0 ;  /* 0x8000000008047807 */ /* 0x000fe40004000000 */
[----:B------:R-:W-:Y:S02]  /*0a00*/  ISETP.GT.AND P0, PT, R31, -0x1, PT ;  /* 0xffffffff1f00780c */ /* 0x000fe40003f04270 */
[----:B------:R-:W-:Y:S02]  /*0a10*/  LOP3.LUT R29, R4, R29, RZ, 0x3c, !PT ;  /* 0x0000001d041d7212 */ /* 0x000fe400078e3cff */
[----:B------:R-:W-:-:S02]  /*0a20*/  LOP3.LUT R30, R5, R30, RZ, 0x3c, !PT ;  /* 0x0000001e051e7212 */ /* 0x000fc400078e3cff */
[C---:B------:R-:W-:Y:S02]  /*0a30*/  SEL R4, R8.reuse, 0x80000000, !P0 ;  /* 0x8000000008047807 */ /* 0x040fe40004000000 */
[----:B------:R-:W-:Y:S02]  /*0a40*/  SEL R5, R8, 0x80000000, !P1 ;  /* 0x8000000008057807 */ /* 0x000fe40004800000 */
[----:B------:R-:W-:Y:S02]  /*0a50*/  ISETP.GT.AND P2, PT, R33, -0x1, PT ;  /* 0xffffffff2100780c */ /* 0x000fe40003f44270 */
[----:B------:R-:W-:Y:S02]  /*0a60*/  ISETP.GT.AND P3, PT, R34, -0x1, PT ;  /* 0xffffffff2200780c */ /* 0x000fe40003f64270 */
[----:B------:R-:W-:Y:S02]  /*0a70*/  ISETP.GT.AND P0, PT, R35, -0x1, PT ;  /* 0xffffffff2300780c */ /* 0x000fe40003f04270 */
[----:B------:R-:W-:-:S02]  /*0a80*/  ISETP.GT.AND P1, PT, R36, -0x1, PT ;  /* 0xffffffff2400780c */ /* 0x000fc40003f24270 */
[----:B------:R-:W-:Y:S02]  /*0a90*/  LOP3.LUT R31, R4, R31, RZ, 0x3c, !PT ;  /* 0x0000001f041f7212 */ /* 0x000fe400078e3cff */
[----:B------:R-:W-:Y:S01]  /*0aa0*/  LOP3.LUT R32, R5, R32, RZ, 0x3c, !PT ;  /* 0x0000002005207212 */ /* 0x000fe200078e3cff */
[----:B0-----:R-:W-:Y:S01]  /*0ab0*/  UIADD3 UR7, UPT, UPT, UR4, 0x6, URZ ;  /* 0x0000000604077890 */ /* 0x001fe2000fffe0ff */
[C---:B-1----:R-:W-:Y:S01]  /*0ac0*/  SEL R6, R8.reuse, 0x80000000, !P2 ;  /* 0x8000000008067807 */ /* 0x042fe20005000000 */
[----:B------:R-:W-:Y:S01]  /*0ad0*/  UIADD3 UR5, UPT, UPT, -UR4, UR5, URZ ;  /* 0x0000000504057290 */ /* 0x000fe2000fffe1ff */
[C---:B------:R-:W-:Y:S02]  /*0ae0*/  SEL R7, R8.reuse, 0x80000000, !P3 ;  /* 0x8000000008077807 */ /* 0x040fe40005800000 */
[C---:B------:R-:W-:Y:S02]  /*0af0*/  SEL R4, R8.reuse, 0x80000000, !P0 ;  /* 0x8000000008047807 */ /* 0x040fe40004000000 */
[----:B------:R-:W-:Y:S01]  /*0b00*/  SEL R5, R8, 0x80000000, !P1 ;  /* 0x8000000008057807 */ /* 0x000fe20004800000 */
[----:B------:R-:W-:Y:S01]  /*0b10*/  UMOV UR4, 0x400 ;  /* 0x0000040000047882 */ /* 0x000fe20000000000 */
[----:B------:R-:W-:-:S02]  /*0b20*/  ISETP.GT.AND P2, PT, R37, -0x1, PT ;  /* 0xffffffff2500780c */ /* 0x000fc40003f44270 */
[----:B------:R-:W-:Y:S02]  /*0b30*/  ISETP.GT.AND P3, PT, R38, -0x1, PT ;  /* 0xffffffff2600780c */ /* 0x000fe40003f64270 */
[----:B------:R-:W-:Y:S01]  /*0b40*/  ISETP.GT.AND P0, PT, R39, -0x1, PT ;  /* 0xffffffff2700780c */ /* 0x000fe20003f04270 */
[----:B------:R-:W-:Y:S01]  /*0b50*/  BAR.SYNC.DEFER_BLOCKING 0x0 ;  /* 0x0000000000007b1d */ /* 0x000fe20000010000 */
[----:B------:R-:W-:Y:S01]  /*0b60*/  ISETP.GT.AND P1, PT, R40, -0x1, PT ;  /* 0xffffffff2800780c */ /* 0x000fe20003f24270 */
[----:B------:R-:W-:Y:S01]  /*0b70*/  ULEA UR4, UR6, UR4, 0x18 ;  /* 0x0000000406047291 */ /* 0x000fe2000f8ec0ff */
[----:B------:R-:W-:Y:S02]  /*0b80*/  LOP3.LUT R33, R6, R33, RZ, 0x3c, !PT ;  /* 0x0000002106217212 */ /* 0x000fe400078e3cff */
[----:B------:R-:W-:Y:S02]  /*0b90*/  LOP3.LUT R34, R7, R34, RZ, 0x3c, !PT ;  /* 0x0000002207227212 */ /* 0x000fe400078e3cff */
[----:B------:R-:W-:-:S02]  /*0ba0*/  LOP3.LUT R35, R4, R35, RZ, 0x3c, !PT ;  /* 0x0000002304237212 */ /* 0x000fc400078e3cff */
[----:B------:R-:W-:Y:S02]  /*0bb0*/  LOP3.LUT R36, R5, R36, RZ, 0x3c, !PT ;  /* 0x0000002405247212 */ /* 0x000fe400078e3cff */
[C---:B------:R-:W-:Y:S02]  /*0bc0*/  SEL R6, R8.reuse, 0x80000000, !P2 ;  /* 0x8000000008067807 */ /* 0x040fe40005000000 */
[C---:B------:R-:W-:Y:S02]  /*0bd0*/  SEL R7, R8.reuse, 0x80000000, !P3 ;  /* 0x8000000008077807 */ /* 0x040fe40005800000 */
[C---:B------:R-:W-:Y:S02]  /*0be0*/  SEL R4, R8.reuse, 0x80000000, !P0 ;  /* 0x8000000008047807 */ /* 0x040fe40004000000 */
[----:B------:R-:W-:Y:S02]  /*0bf0*/  SEL R5, R8, 0x80000000, !P1 ;  /* 0x8000000008057807 */ /* 0x000fe40004800000 */
[----:B------:R-:W-:-:S02]  /*0c00*/  ISETP.GT.AND P2, PT, R41, -0x1, PT ;  /* 0xffffffff2900780c */ /* 0x000fc40003f44270 */
[----:B------:R-:W-:Y:S02]  /*0c10*/  ISETP.GT.AND P3, PT, R42, -0x1, PT ;  /* 0xffffffff2a00780c */ /* 0x000fe40003f64270 */
[----:B------:R-:W-:Y:S02]  /*0c20*/  ISETP.GT.AND P0, PT, R43, -0x1, PT ;  /* 0xffffffff2b00780c */ /* 0x000fe40003f04270 */
[----:B------:R-:W-:Y:S02]  /*0c30*/  ISETP.GT.AND P1, PT, R44, -0x1, PT ;  /* 0xffffffff2c00780c */ /* 0x000fe40003f24270 */
        /* <DEDUP_REMOVED lines=8> */
[----:B------:R-:W-:-:S02]  /*0cc0*/  LEA R45, R0, UR4, 0x2 ;  /* 0x00000004002d7c11 */ /* 0x000fc4000f8e10ff */
[----:B------:R-:W-:Y:S02]  /*0cd0*/  ISETP.GT.AND P0, PT, R46, -0x1, PT ;  /* 0xffffffff2e00780c */ /* 0x000fe40003f04270 */
[----:B------:R-:W-:Y:S02]  /*0ce0*/  ISETP.GT.AND P1, PT, R48, -0x1, PT ;  /* 0xffffffff3000780c */ /* 0x000fe40003f24270 */
[----:B------:R-:W-:Y:S01]  /*0cf0*/  ISETP.GT.AND P2, PT, R49, -0x1, PT ;  /* 0xffffffff3100780c */ /* 0x000fe20003f44270 */
[----:B------:R-:W-:Y:S01]  /*0d00*/  IMAD R47, R0, 0x80, R45 ;  /* 0x00000080002f7824 */ /* 0x000fe200078e022d */
[----:B------:R-:W-:Y:S02]  /*0d10*/  LOP3.LUT R42, R7, R42, RZ, 0x3c, !PT ;  /* 0x0000002a072a7212 */ /* 0x000fe400078e3cff */
[----:B------:R-:W-:Y:S02]  /*0d20*/  LOP3.LUT R43, R4, R43, RZ, 0x3c, !PT ;  /* 0x0000002b042b7212 */ /* 0x000fe400078e3cff */
[----:B------:R-:W-:-:S02]  /*0d30*/  LOP3.LUT R44, R5, R44, RZ, 0x3c, !PT ;  /* 0x0000002c052c7212 */ /* 0x000fc400078e3cff */
[----:B------:R-:W-:Y:S02]  /*0d40*/  SHF.R.U32.HI R123, RZ, 0x5, R0 ;  /* 0x00000005ff7b7819 */ /* 0x000fe40000011600 */
[C---:B------:R-:W-:Y:S02]  /*0d50*/  SEL R5, R8.reuse, 0x80000000, !P0 ;  /* 0x8000000008057807 */ /* 0x040fe40004000000 */
[C---:B------:R-:W-:Y:S02]  /*0d60*/  SEL R7, R8.reuse, 0x80000000, !P1 ;  /* 0x8000000008077807 */ /* 0x040fe40004800000 */
[----:B------:R-:W-:Y:S01]  /*0d70*/  SEL R4, R8, 0x80000000, !P2 ;  /* 0x8000000008047807 */ /* 0x000fe20005000000 */
[----:B------:R-:W-:Y:S01]  /*0d80*/  IMAD R51, R0, -0x38, R47 ;  /* 0xffffffc800337824 */ /* 0x000fe200078e022f */
[----:B------:R-:W-:Y:S02]  /*0d90*/  LOP3.LUT R41, R6, R41, RZ, 0x3c, !PT ;  /* 0x0000002906297212 */ /* 0x000fe400078e3cff */
[----:B------:R-:W-:-:S02]  /*0da0*/  LOP3.LUT R46, R5, R46, RZ, 0x3c, !PT ;  /* 0x0000002e052e7212 */ /* 0x000fc400078e3cff */
[----:B------:R-:W-:Y:S02]  /*0db0*/  LOP3.LUT R48, R7, R48, RZ, 0x3c, !PT ;  /* 0x0000003007307212 */ /* 0x000fe400078e3cff */
[----:B------:R-:W-:Y:S02]  /*0dc0*/  LOP3.LUT R49, R4, R49, RZ, 0x3c, !PT ;  /* 0x0000003104317212 */ /* 0x000fe400078e3cff */
[----:B------:R-:W-:-:S07]  /*0dd0*/  LEA R50, R123, UR4, 0x2 ;  /* 0x000000047b327c11 */ /* 0x000fce000f8e10ff */
.L_x_222:
[----:B------:R-:W-:Y:S01]  /*0de0*/  UISETP.LT.AND UP0, UPT, UR5, 0x6, UPT ;  /* 0x000000060500788c */ /* 0x000fe2000bf01270 */
[C---:B------:R-:W-:Y:S01]  /*0df0*/  ISETP.NE.AND P0, PT, R29.reuse, 0x7fffffff, PT ;  /* 0x7fffffff1d00780c */ /* 0x040fe20003f05270 */
[----:B------:R-:W-:Y:S01]  /*0e00*/  UIADD3 UR6, UPT, UPT, UR7, -0x6, URZ ;  /* 0xfffffffa07067890 */ /* 0x000fe2000fffe0ff */
[----:B------:R-:W-:Y:S01]  /*0e10*/  STS [R45], RZ ;  /* 0x000000ff2d007388 */ /* 0x000fe20000000800 */
[----:B------:R-:W-:Y:S01]  /*0e20*/  USEL UR4, UR5, 0x6, UP0 ;  /* 0x0000000605047887 */ /* 0x000fe20008000000 */
[----:B0-----:R-:W-:Y:S01]  /*0e30*/  SEL R4, R29, 0x80000000, P0 ;  /* 0x800000001d047807 */ /* 0x001fe20000000000 */
[----:B------:R-:W-:Y:S01]  /*0e40*/  UISETP.GE.AND UP0, UPT, UR7, UR10, UPT ;  /* 0x0000000a0700728c */ /* 0x000fe2000bf06270 */
[----:B------:R-:W-:Y:S01]  /*0e50*/  STS [R45+0x400], RZ ;  /* 0x000400ff2d007388 */ /* 0x000fe20000000800 */
[----:B------:R-:W-:Y:S01]  /*0e60*/  UBMSK UR4, URZ, UR4 ;  /* 0x00000004ff04729b */ /* 0x000fe20008000000 */
[----:B------:R-:W-:Y:S02]  /*0e70*/  SHF.R.U32.HI R4, RZ, UR6, R4 ;  /* 0x00000006ff047c19 */ /* 0x000fe40008011604 */
[----:B------:R-:W-:Y:S01]  /*0e80*/  STS [R45+0x800], RZ ;  /* 0x000800ff2d007388 */ /* 0x000fe20000000800 */
[----:B------:R-:W-:-:S02]  /*0e90*/  ISETP.NE.AND P0, PT, R30, 0x7fffffff, PT ;  /* 0x7fffffff1e00780c */ /* 0x000fc40003f05270 */
[----:B------:R-:W-:Y:S01]  /*0ea0*/  LOP3.LUT R4, R4, UR4, RZ, 0xc0, !PT ;  /* 0x0000000404047c12 */ /* 0x000fe2000f8ec0ff */
[----:B------:R-:W-:Y:S01]  /*0eb0*/  STS [R45+0xc00], RZ ;  /* 0x000c00ff2d007388 */ /* 0x000fe20000000800 */
[C---:B------:R-:W-:Y:S02]  /*0ec0*/  ISETP.NE.AND P2, PT, R123.reuse, 0x6, PT ;  /* 0x000000067b00780c */ /* 0x040fe40003f45270 */
[----:B------:R-:W-:Y:S01]  /*0ed0*/  ISETP.NE.AND P3, PT, R123, 0x7, PT ;  /* 0x000000077b00780c */ /* 0x000fe20003f65270 */
[----:B------:R-:W-:Y:S01]  /*0ee0*/  IMAD.SHL.U32 R5, R4, 0x400, RZ ;  /* 0x0000040004057824 */ /* 0x000fe200078e00ff */
[----:B------:R-:W-:Y:S01]  /*0ef0*/  SHF.R.U32.HI R4, RZ, 0x4, R4 ;  /* 0x00000004ff047819 */ /* 0x000fe20000011604 */
[----:B------:R-:W-:Y:S03]  /*0f00*/  STS [R45+0x1000], RZ ;  /* 0x001000ff2d007388 */ /* 0x000fe60000000800 */
[----:B------:R-:W-:Y:S01]  /*0f10*/  LOP3.LUT R54, R5, 0x7c00, RZ, 0xc0, !PT ;  /* 0x00007c0005367812 */ /* 0x000fe200078ec0ff */
[----:B------:R-:W-:Y:S01]  /*0f20*/  STS [R45+0x1400], RZ ;  /* 0x001400ff2d007388 */ /* 0x000fe20000000800 */
[----:B------:R-:W-:-:S03]  /*0f30*/  LOP3.LUT R4, R4, 0xffffffe, RZ, 0xc0, !PT ;  /* 0x0ffffffe04047812 */ /* 0x000fc600078ec0ff */
[----:B------:R-:W-:Y:S01]  /*0f40*/  STS [R45+0x1800], RZ ;  /* 0x001800ff2d007388 */ /* 0x000fe20000000800 */
[----:B------:R-:W-:Y:S02]  /*0f50*/  IADD3 R54, PT, PT, R4, R45, R54 ;  /* 0x0000002d04367210 */ /* 0x000fe40007ffe036 */
[----:B------:R-:W-:Y:S01]  /*0f60*/  SEL R4, R30, 0x80000000, P0 ;  /* 0x800000001e047807 */ /* 0x000fe20000000000 */
[----:B------:R-:W-:Y:S01]  /*0f70*/  STS [R45+0x1c00], RZ ;  /* 0x001c00ff2d007388 */ /* 0x000fe20000000800 */
[----:B------:R-:W-:Y:S02]  /*0f80*/  ISETP.NE.AND P0, PT, R31, 0x7fffffff, PT ;  /* 0x7fffffff1f00780c */ /* 0x000fe40003f05270 */
[----:B------:R-:W-:Y:S01]  /*0f90*/  SHF.R.U32.HI R4, RZ, UR6, R4 ;  /* 0x00000006ff047c19 */ /* 0x000fe20008011604 */
[----:B------:R-:W-:Y:S03]  /*0fa0*/  STS [R45+0x2000], RZ ;  /* 0x002000ff2d007388 */ /* 0x000fe60000000800 */
[----:B------:R-:W-:Y:S01]  /*0fb0*/  LOP3.LUT R4, R4, UR4, RZ, 0xc0, !PT ;  /* 0x0000000404047c12 */ /* 0x000fe2000f8ec0ff */
[----:B------:R-:W-:Y:S03]  /*0fc0*/  STS [R45+0x2400], RZ ;  /* 0x002400ff2d007388 */ /* 0x000fe60000000800 */
[----:B------:R-:W-:Y:S01]  /*0fd0*/  SHF.R.U32.HI R6, RZ, 0x4, R4 ;  /* 0x00000004ff067819 */ /* 0x000fe20000011604 */
[----:B------:R-:W-:Y:S01]  /*0fe0*/  STS [R45+0x2800], RZ ;  /* 0x002800ff2d007388 */ /* 0x000fe20000000800 */
[----:B------:R-:W-:-:S02]  /*0ff0*/  IMAD.SHL.U32 R5, R4, 0x400, RZ ;  /* 0x0000040004057824 */ /* 0x000fc400078e00ff */
[----:B------:R-:W-:Y:S01]  /*1000*/  LOP3.LUT R6, R6, 0xffffffe, RZ, 0xc0, !PT ;  /* 0x0ffffffe06067812 */ /* 0x000fe200078ec0ff */
[----:B------:R-:W-:Y:S02]  /*1010*/  STS [R45+0x2c00], RZ ;  /* 0x002c00ff2d007388 */ /* 0x000fe40000000800 */
[----:B------:R-:W-:Y:S02]  /*1020*/  LOP3.LUT R4, R5, 0x7c00, RZ, 0xc0, !PT ;  /* 0x00007c0005047812 */ /* 0x000fe400078ec0ff */
[----:B------:R-:W-:Y:S02]  /*1030*/  STS [R45+0x3000], RZ ;  /* 0x003000ff2d007388 */ /* 0x000fe40000000800 */
[----:B------:R-:W-:Y:S02]  /*1040*/  IADD3 R55, PT, PT, R6, R45, R4 ;  /* 0x0000002d06377210 */ /* 0x000fe40007ffe004 */
[----:B------:R-:W-:Y:S01]  /*1050*/  STS [R45+0x3400], RZ ;  /* 0x003400ff2d007388 */ /* 0x000fe20000000800 */
[----:B------:R-:W-:-:S02]  /*1060*/  SEL R4, R31, 0x80000000, P0 ;  /* 0x800000001f047807 */ /* 0x000fc40000000000 */
[----:B------:R-:W-:Y:S01]  /*1070*/  ISETP.NE.AND P0, PT, R32, 0x7fffffff, PT ;  /* 0x7fffffff2000780c */ /* 0x000fe20003f05270 */
[----:B------:R-:W-:Y:S01]  /*1080*/  STS [R45+0x3800], RZ ;  /* 0x003800ff2d007388 */ /* 0x000fe20000000800 */
[----:B------:R-:W-:-:S03]  /*1090*/  SHF.R.U32.HI R4, RZ, UR6, R4 ;  /* 0x00000006ff047c19 */ /* 0x000fc60008011604 */
[----:B------:R-:W-:Y:S01]  /*10a0*/  STS [R45+0x3c00], RZ ;  /* 0x003c00ff2d007388 */ /* 0x000fe20000000800 */
[----:B------:R-:W-:-:S03]  /*10b0*/  LOP3.LUT R4, R4, UR4, RZ, 0xc0, !PT ;  /* 0x0000000404047c12 */ /* 0x000fc6000f8ec0ff */
[----:B------:R-:W-:Y:S02]  /*10c0*/  STS [R45+0x4000], RZ ;  /* 0x004000ff2d007388 */ /* 0x000fe40000000800 */
[----:B------:R-:W-:Y:S01]  /*10d0*/  IMAD.SHL.U32 R6, R4, 0x400, RZ ;  /* 0x0000040004067824 */ /* 0x000fe200078e00ff */
[----:B------:R-:W-:Y:S01]  /*10e0*/  SHF.R.U32.HI R4, RZ, 0x4, R4 ;  /* 0x00000004ff047819 */ /* 0x000fe20000011604 */
[----:B------:R-:W-:Y:S03]  /*10f0*/  STS [R45+0x4400], RZ ;  /* 0x004400ff2d007388 */ /* 0x000fe60000000800 */
[----:B------:R-:W-:Y:S01]  /*1100*/  LOP3.LUT R6, R6, 0x7c00, RZ, 0xc0, !PT ;  /* 0x00007c0006067812 */ /* 0x000fe200078ec0ff */
[----:B------:R-:W-:Y:S01]  /*1110*/  STS [R45+0x4800], RZ ;  /* 0x004800ff2d007388 */ /* 0x000fe20000000800 */
[----:B------:R-:W-:-:S03]  /*1120*/  LOP3.LUT R57, R4, 0xffffffe, RZ, 0xc0, !PT ;  /* 0x0ffffffe04397812 */ /* 0x000fc600078ec0ff */
[----:B------:R-:W-:Y:S01]  /*1130*/  STS [R45+0x4c00], RZ ;  /* 0x004c00ff2d007388 */ /* 0x000fe20000000800 */
[----:B------:R-:W-:-:S03]  /*1140*/  IADD3 R57, PT, PT, R57, R45, R6 ;  /* 0x0000002d39397210 */ /* 0x000fc60007ffe006 */
[----:B------:R-:W-:Y:S04]  /*1150*/  STS [R45+0x5000], RZ ;  /* 0x005000ff2d007388 */ /* 0x000fe80000000800 */
        /* <DEDUP_REMOVED lines=12> */
[----:B------:R-:W0:Y:S01]  /*1220*/  LDS.U16 R52, [R54] ;  /* 0x0000000036347984 */ /* 0x000e220000000400 */
[----:B------:R-:W1:Y:S02]  /*1230*/  S2R R127, SR_LANEID ;  /* 0x00000000007f7919 */ /* 0x000e640000000000 */
[----:B-1----:R-:W-:Y:S01]  /*1240*/  ISETP.NE.AND P1, PT, R127, 0x1f, PT ;  /* 0x0000001f7f00780c */ /* 0x002fe20003f25270 */
[----:B0-----:R-:W-:-:S05]  /*1250*/  VIADD R5, R52, 0x1 ;  /* 0x0000000134057836 */ /* 0x001fca0000000000 */
[----:B------:R0:W-:Y:S04]  /*1260*/  STS.U16 [R54], R5 ;  /* 0x0000000536007388 */ /* 0x0001e80000000400 */
[----:B------:R-:W1:Y:S01]  /*1270*/  LDS.U16 R56, [R55] ;  /* 0x0000000037387984 */ /* 0x000e620000000400 */
[----:B0-----:R-:W-:Y:S02]  /*1280*/  SEL R5, R32, 0x80000000, P0 ;  /* 0x8000000020057807 */ /* 0x001fe40000000000 */
[----:B------:R-:W-:Y:S02]  /*1290*/  ISETP.NE.AND P0, PT, R33, 0x7fffffff, PT ;  /* 0x7fffffff2100780c */ /* 0x000fe40003f05270 */
[----:B------:R-:W-:-:S04]  /*12a0*/  SHF.R.U32.HI R5, RZ, UR6, R5 ;  /* 0x00000006ff057c19 */ /* 0x000fc80008011605 */
[----:B------:R-:W-:-:S05]  /*12b0*/  LOP3.LUT R5, R5, UR4, RZ, 0xc0, !PT ;  /* 0x0000000405057c12 */ /* 0x000fca000f8ec0ff */
[----:B------:R-:W-:Y:S01]  /*12c0*/  IMAD.SHL.U32 R6, R5, 0x400, RZ ;  /* 0x0000040005067824 */ /* 0x000fe200078e00ff */
[----:B------:R-:W-:-:S04]  /*12d0*/  SHF.R.U32.HI R5, RZ, 0x4, R5 ;  /* 0x00000004ff057819 */ /* 0x000fc80000011605 */
[----:B------:R-:W-:Y:S02]  /*12e0*/  LOP3.LUT R8, R6, 0x7c00, RZ, 0xc0, !PT ;  /* 0x00007c0006087812 */ /* 0x000fe400078ec0ff */
[----:B------:R-:W-:-:S04]  /*12f0*/  LOP3.LUT R5, R5, 0xffffffe, RZ, 0xc0, !PT ;  /* 0x0ffffffe05057812 */ /* 0x000fc800078ec0ff */
[----:B------:R-:W-:Y:S01]  /*1300*/  IADD3 R59, PT, PT, R5, R45, R8 ;  /* 0x0000002d053b7210 */ /* 0x000fe20007ffe008 */
[----:B-1----:R-:W-:-:S05]  /*1310*/  VIADD R4, R56, 0x1 ;  /* 0x0000000138047836 */ /* 0x002fca0000000000 */
        /* <DEDUP_REMOVED lines=9> */
[----:B------:R-:W-:Y:S02]  /*13b0*/  LOP3.LUT R61, R4, 0xffffffe, RZ, 0xc0, !PT ;  /* 0x0ffffffe043d7812 */ /* 0x000fe400078ec0ff */
[----:B------:R-:W-:Y:S02]  /*13c0*/  SEL R5, R34, 0x80000000, P0 ;  /* 0x8000000022057807 */ /* 0x000fe40000000000 */
[----:B------:R-:W-:Y:S02]  /*13d0*/  IADD3 R61, PT, PT, R61, R45, R8 ;  /* 0x0000002d3d3d7210 */ /* 0x000fe40007ffe008 */
[----:B------:R-:W-:Y:S02]  /*13e0*/  SHF.R.U32.HI R5, RZ, UR6, R5 ;  /* 0x00000006ff057c19 */ /* 0x000fe40008011605 */
[----:B------:R-:W-:-:S02]  /*13f0*/  ISETP.NE.AND P0, PT, R35, 0x7fffffff, PT ;  /* 0x7fffffff2300780c */ /* 0x000fc40003f05270 */
[----:B------:R-:W-:Y:S01]  /*1400*/  LOP3.LUT R5, R5, UR4, RZ, 0xc0, !PT ;  /* 0x0000000405057c12 */ /* 0x000fe2000f8ec0ff */
[----:B-1----:R-:W-:-:S05]  /*1410*/  VIADD R6, R58, 0x1 ;  /* 0x000000013a067836 */ /* 0x002fca0000000000 */
[----:B------:R0:W-:Y:S04]  /*1420*/  STS.U16 [R57], R6 ;  /* 0x0000000639007388 */ /* 0x0001e80000000400 */
[----:B------:R-:W1:Y:S01]  /*1430*/  LDS.U16 R60, [R59] ;  /* 0x000000003b3c7984 */ /* 0x000e620000000400 */
[----:B0-----:R-:W-:Y:S01]  /*1440*/  IMAD.SHL.U32 R6, R5, 0x400, RZ ;  /* 0x0000040005067824 */ /* 0x001fe200078e00ff */
        /* <DEDUP_REMOVED lines=151> */
[----:B0-----:R-:W-:-:S04]  /*1dc0*/  SEL R4, R49, 0x80000000, P0 ;  /* 0x8000000031047807 */ /* 0x001fc80000000000 */
[----:B------:R-:W-:Y:S01]  /*1dd0*/  SHF.R.U32.HI R4, RZ, UR6, R4 ;  /* 0x00000006ff047c19 */ /* 0x000fe20008011604 */
[----:B------:R-:W0:Y:S03]  /*1de0*/  S2UR UR6, SR_CgaCtaId ;  /* 0x00000000000679c3 */ /* 0x000e260000008800 */
[----:B------:R-:W-:Y:S01]  /*1df0*/  LOP3.LUT R4, R4, UR4, RZ, 0xc0, !PT ;  /* 0x0000000404047c12 */ /* 0x000fe2000f8ec0ff */
[----:B------:R-:W-:-:S04]  /*1e00*/  UMOV UR4, 0x400 ;  /* 0x0000040000047882 */ /* 0x000fc80000000000 */
[----:B------:R-:W-:Y:S01]  /*1e10*/  IMAD.SHL.U32 R5, R4, 0x400, RZ ;  /* 0x0000040004057824 */ /* 0x000fe200078e00ff */
[----:B------:R-:W-:-:S04]  /*1e20*/  SHF.R.U32.HI R4, RZ, 0x4, R4 ;  /* 0x00000004ff047819 */ /* 0x000fc80000011604 */
[----:B------:R-:W-:Y:S02]  /*1e30*/  LOP3.LUT R8, R5, 0x7c00, RZ, 0xc0, !PT ;  /* 0x00007c0005087812 */ /* 0x000fe400078ec0ff */
[----:B------:R-:W-:-:S04]  /*1e40*/  LOP3.LUT R89, R4, 0xffffffe, RZ, 0xc0, !PT ;  /* 0x0ffffffe04597812 */ /* 0x000fc800078ec0ff */
[----:B------:R-:W-:Y:S01]  /*1e50*/  IADD3 R89, PT, PT, R89, R45, R8 ;  /* 0x0000002d59597210 */ /* 0x000fe20007ffe008 */
[----:B0-----:R-:W-:Y:S01]  /*1e60*/  ULEA UR4, UR6, UR4, 0x18 ;  /* 0x0000000406047291 */ /* 0x001fe2000f8ec0ff */
[----:B-1----:R-:W-:-:S05]  /*1e70*/  VIADD R6, R86, 0x1 ;  /* 0x0000000156067836 */ /* 0x002fca0000000000 */
[----:B------:R-:W-:Y:S04]  /*1e80*/  STS.U16 [R85], R6 ;  /* 0x0000000655007388 */ /* 0x000fe80000000400 */
[----:B------:R-:W0:Y:S02]  /*1e90*/  LDS.U16 R88, [R87] ;  /* 0x0000000057587984 */ /* 0x000e240000000400 */
[----:B0-----:R-:W-:-:S05]  /*1ea0*/  VIADD R4, R88, 0x1 ;  /* 0x0000000158047836 */ /* 0x001fca0000000000 */
[----:B------:R-:W-:Y:S04]  /*1eb0*/  STS.U16 [R87], R4 ;  /* 0x0000000457007388 */ /* 0x000fe80000000400 */
[----:B------:R-:W0:Y:S02]  /*1ec0*/  LDS.U16 R90, [R89] ;  /* 0x00000000595a7984 */ /* 0x000e240000000400 */
[----:B0-----:R-:W-:-:S05]  /*1ed0*/  VIADD R6, R90, 0x1 ;  /* 0x000000015a067836 */ /* 0x001fca0000000000 */
[----:B------:R-:W-:Y:S01]  /*1ee0*/  STS.U16 [R89], R6 ;  /* 0x0000000659007388 */ /* 0x000fe20000000400 */
[----:B------:R-:W-:Y:S06]  /*1ef0*/  BAR.SYNC.DEFER_BLOCKING 0x0 ;  /* 0x0000000000007b1d */ /* 0x000fec0000010000 */
[----:B------:R-:W-:Y:S04]  /*1f00*/  LDS R91, [R47] ;  /* 0x000000002f5b7984 */ /* 0x000fe80000000800 */
[----:B------:R-:W0:Y:S04]  /*1f10*/  LDS R92, [R47+0x4] ;  /* 0x000004002f5c7984 */ /* 0x000e280000000800 */
[----:B------:R-:W1:Y:S04]  /*1f20*/  LDS R93, [R47+0x8] ;  /* 0x000008002f5d7984 */ /* 0x000e680000000800 */
[----:B------:R-:W2:Y:S04]  /*1f30*/  LDS R94, [R47+0xc] ;  /* 0x00000c002f5e7984 */ /* 0x000ea80000000800 */
[----:B------:R-:W3:Y:S04]  /*1f40*/  LDS R95, [R47+0x10] ;  /* 0x000010002f5f7984 */ /* 0x000ee80000000800 */
[----:B------:R-:W4:Y:S04]  /*1f50*/  LDS R96, [R47+0x14] ;  /* 0x000014002f607984 */ /* 0x000f280000000800 */
[----:B------:R-:W4:Y:S04]  /*1f60*/  LDS R97, [R47+0x18] ;  /* 0x000018002f617984 */ /* 0x000f280000000800 */
[----:B------:R-:W4:Y:S04]  /*1f70*/  LDS R98, [R47+0x1c] ;  /* 0x00001c002f627984 */ /* 0x000f280000000800 */
[----:B------:R-:W4:Y:S04]  /*1f80*/  LDS R99, [R47+0x20] ;  /* 0x000020002f637984 */ /* 0x000f280000000800 */
[----:B------:R-:W4:Y:S04]  /*1f90*/  LDS R100, [R47+0x24] ;  /* 0x000024002f647984 */ /* 0x000f280000000800 */
[----:B------:R-:W4:Y:S04]  /*1fa0*/  LDS R101, [R47+0x28] ;  /* 0x000028002f657984 */ /* 0x000f280000000800 */
[----:B------:R-:W4:Y:S01]  /*1fb0*/  LDS R102, [R47+0x2c] ;  /* 0x00002c002f667984 */ /* 0x000f220000000800 */
[----:B0-----:R-:W-:-:S03]  /*1fc0*/  IMAD.IADD R92, R91, 0x1, R92 ;  /* 0x000000015b5c7824 */ /* 0x001fc600078e025c */
[----:B------:R-:W0:Y:S01]  /*1fd0*/  LDS R103, [R47+0x30] ;  /* 0x000030002f677984 */ /* 0x000e220000000800 */
[----:B-1----:R-:W-:-:S03]  /*1fe0*/  IMAD.IADD R93, R93, 0x1, R92 ;  /* 0x000000015d5d7824 */ /* 0x002fc600078e025c */
[----:B------:R-:W1:Y:S01]  /*1ff0*/  LDS R104, [R47+0x34] ;  /* 0x000034002f687984 */ /* 0x000e620000000800 */
[----:B--2---:R-:W-:-:S03]  /*2000*/  IMAD.IADD R94, R94, 0x1, R93 ;  /* 0x000000015e5e7824 */ /* 0x004fc600078e025d */
[----:B------:R-:W2:Y:S01]  /*2010*/  LDS R105, [R47+0x38] ;  /* 0x000038002f697984 */ /* 0x000ea20000000800 */
[----:B---3--:R-:W-:-:S03]  /*2020*/  IMAD.IADD R95, R95, 0x1, R94 ;  /* 0x000000015f5f7824 */ /* 0x008fc600078e025e */
[----:B------:R-:W3:Y:S01]  /*2030*/  LDS R106, [R47+0x3c] ;  /* 0x00003c002f6a7984 */ /* 0x000ee20000000800 */
[----:B----4-:R-:W-:-:S03]  /*2040*/  IMAD.IADD R96, R96, 0x1, R95 ;  /* 0x0000000160607824 */ /* 0x010fc600078e025f */
[----:B------:R-:W4:Y:S01]  /*2050*/  LDS R107, [R47+0x40] ;  /* 0x000040002f6b7984 */ /* 0x000f220000000800 */
[----:B------:R-:W-:-:S03]  /*2060*/  IMAD.IADD R97, R97, 0x1, R96 ;  /* 0x0000000161617824 */ /* 0x000fc600078e0260 */
        /* <DEDUP_REMOVED lines=31> */
[----:B------:R-:W-:-:S04]  /*2260*/  IMAD.IADD R113, R113, 0x1, R112 ;  /* 0x0000000171717824 */ /* 0x000fc800078e0270 */
[----:B0-----:R-:W-:-:S04]  /*2270*/  IMAD.IADD R114, R114, 0x1, R113 ;  /* 0x0000000172727824 */ /* 0x001fc800078e0271 */
[----:B-1----:R-:W-:-:S04]  /*2280*/  IMAD.IADD R115, R115, 0x1, R114 ;  /* 0x0000000173737824 */ /* 0x002fc800078e0272 */
[----:B--2---:R-:W-:-:S04]  /*2290*/  IMAD.IADD R116, R116, 0x1, R115 ;  /* 0x0000000174747824 */ /* 0x004fc800078e0273 */
[----:B---3--:R-:W-:-:S04]  /*22a0*/  IMAD.IADD R117, R117, 0x1, R116 ;  /* 0x0000000175757824 */ /* 0x008fc800078e0274 */
[----:B----4-:R-:W-:-:S04]  /*22b0*/  IMAD.IADD R118, R118, 0x1, R117 ;  /* 0x0000000176767824 */ /* 0x010fc800078e0275 */
[----:B------:R-:W-:-:S04]  /*22c0*/  IMAD.IADD R119, R119, 0x1, R118 ;  /* 0x0000000177777824 */ /* 0x000fc800078e0276 */
[----:B------:R-:W-:-:S04]  /*22d0*/  IMAD.IADD R120, R120, 0x1, R119 ;  /* 0x0000000178787824 */ /* 0x000fc800078e0277 */
[----:B------:R-:W-:-:S04]  /*22e0*/  IMAD.IADD R121, R121, 0x1, R120 ;  /* 0x0000000179797824 */ /* 0x000fc800078e0278 */
[----:B------:R-:W-:-:S04]  /*22f0*/  IMAD.IADD R122, R122, 0x1, R121 ;  /* 0x000000017a7a7824 */ /* 0x000fc800078e0279 */
[----:B------:R-:W-:-:S05]  /*2300*/  IMAD.IADD R124, R5, 0x1, R122 ;  /* 0x00000001057c7824 */ /* 0x000fca00078e027a */
        /* <DEDUP_REMOVED lines=8> */
[----:B------:R-:W0:Y:S02]  /*2390*/  SHFL.UP P0, R125, R126, 0x10, RZ ;  /* 0x060000007e7d7989 */ /* 0x000e2400000000ff */
[----:B0-----:R-:W-:Y:S01]  /*23a0*/  @P0 IMAD.IADD R125, R126, 0x1, R125 ;  /* 0x000000017e7d0824 */ /* 0x001fe200078e027d */
[----:B------:R-:W-:-:S03]  /*23b0*/  ISETP.NE.AND P0, PT, R123, 0x1, PT ;  /* 0x000000017b00780c */ /* 0x000fc60003f05270 */
[----:B------:R-:W-:Y:S01]  /*23c0*/  IMAD.IADD R124, R125, 0x1, -R124 ;  /* 0x000000017d7c7824 */ /* 0x000fe200078e0a7c */
[----:B------:R-:W-:Y:S01]  /*23d0*/  @!P1 STS [R50+0x8400], R125 ;  /* 0x0084007d32009388 */ /* 0x000fe20000000800 */
[----:B------:R-:W-:Y:S01]  /*23e0*/  BAR.SYNC.DEFER_BLOCKING 0x0 ;  /* 0x0000000000007b1d */ /* 0x000fe20000010000 */
[----:B------:R-:W-:-:S05]  /*23f0*/  ISETP.NE.AND P1, PT, R123, 0x4, PT ;  /* 0x000000047b00780c */ /* 0x000fca0003f25270 */
[----:B------:R-:W0:Y:S04]  /*2400*/  LDS.128 R4, [UR4+0x8400] ;  /* 0x00840004ff047984 */ /* 0x000e280008000c00 */
[----:B------:R-:W1:Y:S01]  /*2410*/  LDS.128 R8, [UR4+0x8410] ;  /* 0x00841004ff087984 */ /* 0x000e620008000c00 */
[C---:B0-----:R-:W-:Y:S01]  /*2420*/  SEL R53, R4.reuse, R53, !P0 ;  /* 0x0000003504357207 */ /* 0x041fe20004000000 */
[----:B------:R-:W-:Y:S01]  /*2430*/  IMAD.IADD R5, R4, 0x1, R5 ;  /* 0x0000000104057824 */ /* 0x000fe200078e0205 */
[----:B------:R-:W-:-:S03]  /*2440*/  ISETP.NE.AND P0, PT, R123, 0x2, PT ;  /* 0x000000027b00780c */ /* 0x000fc60003f05270 */
[----:B------:R-:W-:Y:S01]  /*2450*/  IMAD.IADD R6, R6, 0x1, R5 ;  /* 0x0000000106067824 */ /* 0x000fe200078e0205 */
[----:B------:R-:W-:Y:S02]  /*2460*/  SEL R53, R5, R53, !P0 ;  /* 0x0000003505357207 */ /* 0x000fe40004000000 */
[----:B------:R-:W-:Y:S01]  /*2470*/  ISETP.NE.AND P0, PT, R123, 0x3, PT ;  /* 0x000000037b00780c */ /* 0x000fe20003f05270 */
[----:B------:R-:W-:-:S03]  /*2480*/  IMAD.IADD R7, R7, 0x1, R6 ;  /* 0x0000000107077824 */ /* 0x000fc600078e0206 */
[----:B------:R-:W-:Y:S01]  /*2490*/  SEL R53, R6, R53, !P0 ;  /* 0x0000003506357207 */ /* 0x000fe20004000000 */
[----:B-1----:R-:W-:Y:S01]  /*24a0*/  IMAD.IADD R8, R7, 0x1, R8 ;  /* 0x0000000107087824 */ /* 0x002fe200078e0208 */
[----:B------:R-:W-:Y:S02]  /*24b0*/  ISETP.NE.AND P0, PT, R123, 0x5, PT ;  /* 0x000000057b00780c */ /* 0x000fe40003f05270 */
[----:B------:R-:W-:Y:S01]  /*24c0*/  SEL R53, R7, R53, !P1 ;  /* 0x0000003507357207 */ /* 0x000fe20004800000 */
[----:B------:R-:W-:Y:S01]  /*24d0*/  IMAD.IADD R9, R9, 0x1, R8 ;  /* 0x0000000109097824 */ /* 0x000fe200078e0208 */
[----:B------:R-:W-:Y:S02]  /*24e0*/  ISETP.NE.AND P1, PT, R127, RZ, PT ;  /* 0x000000ff7f00720c */ /* 0x000fe40003f25270 */
[----:B------:R-:W-:Y:S01]  /*24f0*/  SEL R53, R8, R53, !P0 ;  /* 0x0000003508357207 */ /* 0x000fe20004000000 */
[----:B------:R-:W-:Y:S01]  /*2500*/  IMAD.IADD R10, R10, 0x1, R9 ;  /* 0x000000010a0a7824 */ /* 0x000fe200078e0209 */
[----:B------:R-:W-:-:S02]  /*2510*/  ISETP.GT.U32.AND P0, PT, R0, 0x1f, PT ;  /* 0x0000001f0000780c */ /* 0x000fc40003f04070 */
[----:B------:R-:W-:Y:S01]  /*2520*/  SEL R53, R9, R53, !P2 ;  /* 0x0000003509357207 */ /* 0x000fe20005000000 */
[----:B------:R-:W-:Y:S01]  /*2530*/  IMAD.IADD R11, R11, 0x1, R10 ;  /* 0x000000010b0b7824 */ /* 0x000fe200078e020a */
[----:B------:R-:W-:Y:S02]  /*2540*/  ISETP.GT.U32.OR P2, PT, R0, 0x1f, P1 ;  /* 0x0000001f0000780c */ /* 0x000fe40000f44470 */
[----:B------:R-:W-:Y:S02]  /*2550*/  SEL R4, R124, RZ, P1 ;  /* 0x000000ff7c047207 */ /* 0x000fe40000800000 */
[----:B------:R-:W-:-:S05]  /*2560*/  SEL R53, R10, R53, !P3 ;  /* 0x000000350a357207 */ /* 0x000fca0005800000 */
[----:B------:R-:W-:Y:S01]  /*2570*/  @P0 IMAD.IADD R124, R53, 0x1, R4 ;  /* 0x00000001357c0824 */ /* 0x000fe200078e0204 */
[----:B------:R-:W-:-:S03]  /*2580*/  ISETP.NE.AND P0, PT, R0, RZ, PT ;  /* 0x000000ff0000720c */ /* 0x000fc60003f05270 */
[----:B------:R-:W-:-:S05]  /*2590*/  @!P2 IMAD.U32 R124, R11, 0x10000, RZ ;  /* 0x000100000b7ca824 */ /* 0x000fca00078e00ff */
[----:B------:R-:W-:Y:S01]  /*25a0*/  @!P2 STS [UR4+0x8428], R124 ;  /* 0x0084287cff00a988 */ /* 0x000fe20008000804 */
[----:B------:R-:W-:Y:S06]  /*25b0*/  BAR.SYNC.DEFER_BLOCKING 0x0 ;  /* 0x0000000000007b1d */ /* 0x000fec0000010000 */
[----:B------:R-:W0:Y:S02]  /*25c0*/  LDS R4, [UR4+0x8428] ;  /* 0x00842804ff047984 */ /* 0x000e240008000800 */
[----:B0-----:R-:W-:-:S05]  /*25d0*/  SEL R5, R4, RZ, P0 ;  /* 0x000000ff04057207 */ /* 0x001fca0000000000 */
[----:B------:R-:W-:-:S04]  /*25e0*/  IMAD.IADD R4, R5, 0x1, R124 ;  /* 0x0000000105047824 */ /* 0x000fc800078e027c */
[--C-:B------:R-:W-:Y:S01]  /*25f0*/  IMAD.IADD R6, R91, 0x1, R4.reuse ;  /* 0x000000015b067824 */ /* 0x100fe200078e0204 */
[----:B------:R-:W-:Y:S01]  /*2600*/  STS [R47], R4 ;  /* 0x000000042f007388 */ /* 0x000fe20000000800 */
[--C-:B------:R-:W-:Y:S02]  /*2610*/  IMAD.IADD R92, R92, 0x1, R4.reuse ;  /* 0x000000015c5c7824 */ /* 0x100fe400078e0204 */
[--C-:B------:R-:W-:Y:S01]  /*2620*/  IMAD.IADD R8, R93, 0x1, R4.reuse ;  /* 0x000000015d087824 */ /* 0x100fe200078e0204 */
[----:B------:R-:W-:Y:S01]  /*2630*/  STS [R47+0x4], R6 ;  /* 0x000004062f007388 */ /* 0x000fe20000000800 */
[--C-:B------:R-:W-:Y:S02]  /*2640*/  IMAD.IADD R94, R94, 0x1, R4.reuse ;  /* 0x000000015e5e7824 */ /* 0x100fe400078e0204 */
[--C-:B------:R-:W-:Y:S01]  /*2650*/  IMAD.IADD R10, R95, 0x1, R4.reuse ;  /* 0x000000015f0a7824 */ /* 0x100fe200078e0204 */
[----:B------:R-:W-:Y:S01]  /*2660*/  STS [R47+0x8], R92 ;  /* 0x0000085c2f007388 */ /* 0x000fe20000000800 */
[----:B------:R-:W-:-:S02]  /*2670*/  IMAD.IADD R96, R96, 0x1, R4 ;  /* 0x0000000160607824 */ /* 0x000fc400078e0204 */
[--C-:B------:R-:W-:Y:S01]  /*2680*/  IMAD.IADD R124, R97, 0x1, R4.reuse ;  /* 0x00000001617c7824 */ /* 0x100fe200078e0204 */
[----:B------:R-:W-:Y:S01]  /*2690*/  STS [R47+0xc], R8 ;  /* 0x00000c082f007388 */ /* 0x000fe20000000800 */
        /* <DEDUP_REMOVED lines=36> */
[----:B------:R-:W-:-:S03]  /*28e0*/  IMAD.IADD R122, R122, 0x1, R4 ;  /* 0x000000017a7a7824 */ /* 0x000fc600078e0204 */
[----:B------:R-:W-:Y:S04]  /*28f0*/  STS [R47+0x40], R106 ;  /* 0x0000406a2f007388 */ /* 0x000fe80000000800 */
        /* <DEDUP_REMOVED lines=15> */
[----:B------:R-:W-:Y:S01]  /*29f0*/  STS [R47+0x80], R122 ;  /* 0x0000807a2f007388 */ /* 0x000fe20000000800 */
[----:B------:R-:W-:Y:S06]  /*2a00*/  BAR.SYNC.DEFER_BLOCKING 0x0 ;  /* 0x0000000000007b1d */ /* 0x000fec0000010000 */
[----:B------:R-:W0:Y:S04]  /*2a10*/  LDS.U16 R5, [R54] ;  /* 0x0000000036057984 */ /* 0x000e280000000400 */
[----:B------:R-:W1:Y:S04]  /*2a20*/  LDS.U16 R55, [R55] ;  /* 0x0000000037377984 */ /* 0x000e680000000400 */
[----:B------:R-:W2:Y:S04]  /*2a30*/  LDS.U16 R57, [R57] ;  /* 0x0000000039397984 */ /* 0x000ea80000000400 */
[----:B------:R-:W3:Y:S04]  /*2a40*/  LDS.U16 R59, [R59] ;  /* 0x000000003b3b7984 */ /* 0x000ee80000000400 */
[----:B------:R-:W4:Y:S04]  /*2a50*/  LDS.U16 R61, [R61] ;  /* 0x000000003d3d7984 */ /* 0x000f280000000400 */
[----:B------:R-:W4:Y:S04]  /*2a60*/  LDS.U16 R63, [R63] ;  /* 0x000000003f3f7984 */ /* 0x000f280000000400 */
[----:B------:R-:W4:Y:S04]  /*2a70*/  LDS.U16 R65, [R65] ;  /* 0x0000000041417984 */ /* 0x000f280000000400 */
[----:B------:R-:W4:Y:S04]  /*2a80*/  LDS.U16 R67, [R67] ;  /* 0x0000000043437984 */ /* 0x000f280000000400 */
[----:B------:R-:W4:Y:S04]  /*2a90*/  LDS.U16 R69, [R69] ;  /* 0x0000000045457984 */ /* 0x000f280000000400 */
[----:B------:R-:W4:Y:S04]  /*2aa0*/  LDS.U16 R71, [R71] ;  /* 0x0000000047477984 */ /* 0x000f280000000400 */
[----:B------:R-:W4:Y:S01]  /*2ab0*/  LDS.U16 R73, [R73] ;  /* 0x0000000049497984 */ /* 0x000f220000000400 */
[----:B0-----:R-:W-:-:S03]  /*2ac0*/  IMAD.IADD R5, R52, 0x1, R5 ;  /* 0x0000000134057824 */ /* 0x001fc600078e0205 */
[----:B------:R-:W0:Y:S01]  /*2ad0*/  LDS.U16 R75, [R75] ;  /* 0x000000004b4b7984 */ /* 0x000e220000000400 */
[----:B-1----:R-:W-:-:S03]  /*2ae0*/  IMAD.IADD R55, R56, 0x1, R55 ;  /* 0x0000000138377824 */ /* 0x002fc600078e0237 */
[----:B------:R-:W1:Y:S01]  /*2af0*/  LDS.U16 R77, [R77] ;  /* 0x000000004d4d7984 */ /* 0x000e620000000400 */
[----:B--2---:R-:W-:-:S03]  /*2b00*/  IMAD.IADD R57, R58, 0x1, R57 ;  /* 0x000000013a397824 */ /* 0x004fc600078e0239 */
[----:B------:R-:W2:Y:S01]  /*2b10*/  LDS.U16 R79, [R79] ;  /* 0x000000004f4f7984 */ /* 0x000ea20000000400 */
[----:B---3--:R-:W-:-:S03]  /*2b20*/  IMAD.IADD R59, R60, 0x1, R59 ;  /* 0x000000013c3b7824 */ /* 0x008fc600078e023b */
[----:B------:R-:W3:Y:S01]  /*2b30*/  LDS.U16 R81, [R81] ;  /* 0x0000000051517984 */ /* 0x000ee20000000400 */
[----:B----4-:R-:W-:-:S03]  /*2b40*/  IMAD.IADD R61, R62, 0x1, R61 ;  /* 0x000000013e3d7824 */ /* 0x010fc600078e023d */
[----:B------:R-:W4:Y:S01]  /*2b50*/  LDS.U16 R83, [R83] ;  /* 0x0000000053537984 */ /* 0x000f220000000400 */
[----:B------:R-:W-:-:S03]  /*2b60*/  IMAD.IADD R63, R64, 0x1, R63 ;  /* 0x00000001403f7824 */ /* 0x000fc600078e023f */
[----:B------:R-:W4:Y:S01]  /*2b70*/  LDS.U16 R85, [R85] ;  /* 0x0000000055557984 */ /* 0x000f220000000400 */
[----:B------:R-:W-:-:S03]  /*2b80*/  IMAD.IADD R65, R66, 0x1, R65 ;  /* 0x0000000142417824 */ /* 0x000fc600078e0241 */
[----:B------:R-:W4:Y:S01]  /*2b90*/  LDS.U16 R87, [R87] ;  /* 0x0000000057577984 */ /* 0x000f220000000400 */
[----:B------:R-:W-:-:S03]  /*2ba0*/  IMAD.IADD R67, R68, 0x1, R67 ;  /* 0x0000000144437824 */ /* 0x000fc600078e0243 */
[----:B------:R-:W4:Y:S01]  /*2bb0*/  LDS.U16 R89, [R89] ;  /* 0x0000000059597984 */ /* 0x000f220000000400 */
[----:B------:R-:W-:Y:S02]  /*2bc0*/  IMAD.IADD R69, R70, 0x1, R69 ;  /* 0x0000000146457824 */ /* 0x000fe400078e0245 */
[----:B------:R-:W-:Y:S02]  /*2bd0*/  IMAD.IADD R71, R72, 0x1, R71 ;  /* 0x0000000148477824 */ /* 0x000fe400078e0247 */
[----:B------:R-:W-:Y:S02]  /*2be0*/  IMAD.IADD R73, R74, 0x1, R73 ;  /* 0x000000014a497824 */ /* 0x000fe400078e0249 */
[----:B0-----:R-:W-:Y:S02]  /*2bf0*/  IMAD.IADD R75, R76, 0x1, R75 ;  /* 0x000000014c4b7824 */ /* 0x001fe400078e024b */
[----:B-1----:R-:W-:Y:S02]  /*2c00*/  IMAD.IADD R77, R78, 0x1, R77 ;  /* 0x000000014e4d7824 */ /* 0x002fe400078e024d */
[----:B--2---:R-:W-:-:S02]  /*2c10*/  IMAD.IADD R79, R80, 0x1, R79 ;  /* 0x00000001504f7824 */ /* 0x004fc400078e024f */
[----:B---3--:R-:W-:Y:S02]  /*2c20*/  IMAD.IADD R81, R82, 0x1, R81 ;  /* 0x0000000152517824 */ /* 0x008fe400078e0251 */
[----:B----4-:R-:W-:Y:S02]  /*2c30*/  IMAD.IADD R83, R84, 0x1, R83 ;  /* 0x0000000154537824 */ /* 0x010fe400078e0253 */
[----:B------:R-:W-:Y:S02]  /*2c40*/  IMAD.IADD R85, R86, 0x1, R85 ;  /* 0x0000000156557824 */ /* 0x000fe400078e0255 */
[----:B------:R-:W-:Y:S02]  /*2c50*/  IMAD.IADD R87, R88, 0x1, R87 ;  /* 0x0000000158577824 */ /* 0x000fe400078e0257 */
[----:B------:R-:W-:Y:S01]  /*2c60*/  IMAD.IADD R89, R90, 0x1, R89 ;  /* 0x000000015a597824 */ /* 0x000fe200078e0259 */
[----:B------:R-:W-:Y:S06]  /*2c70*/  BAR.SYNC.DEFER_BLOCKING 0x0 ;  /* 0x0000000000007b1d */ /* 0x000fec0000010000 */
[----:B------:R-:W-:Y:S05]  /*2c80*/  BRA.U UP0, `(.L_x_221) ;  /* 0x0000000500987547 */ /* 0x000fea000b800000 */
[----:B------:R-:W-:Y:S01]  /*2c90*/  LEA R4, R5, UR4, 0x2 ;  /* 0x0000000405047c11 */ /* 0x000fe2000f8e10ff */
[----:B------:R-:W-:Y:S01]  /*2ca0*/  UIADD3 UR7, UPT, UPT, UR7, 0x6, URZ ;  /* 0x0000000607077890 */ /* 0x000fe2000fffe0ff */
[----:B------:R-:W-:Y:S01]  /*2cb0*/  LEA R5, R55, UR4, 0x2 ;  /* 0x0000000437057c11 */ /* 0x000fe2000f8e10ff */
[----:B------:R-:W-:Y:S01]  /*2cc0*/  UIADD3 UR5, UPT, UPT, UR5, -0x6, URZ ;  /* 0xfffffffa05057890 */ /* 0x000fe2000fffe0ff */
[----:B------:R-:W-:Y:S01]  /*2cd0*/  LEA R6, R57, UR4, 0x2 ;  /* 0x0000000439067c11 */ /* 0x000fe2000f8e10ff */
[----:B------:R0:W-:Y:S01]  /*2ce0*/  STS [R4], R29 ;  /* 0x0000001d04007388 */ /* 0x0001e20000000800 */
[----:B------:R-:W-:Y:S02]  /*2cf0*/  LEA R7, R59, UR4, 0x2 ;  /* 0x000000043b077c11 */ /* 0x000fe4000f8e10ff */
[----:B------:R-:W-:Y:S01]  /*2d00*/  LEA R8, R61, UR4, 0x2 ;  /* 0x000000043d087c11 */ /* 0x000fe2000f8e10ff */
[----:B------:R0:W-:Y:S01]  /*2d10*/  STS [R5], R30 ;  /* 0x0000001e05007388 */ /* 0x0001e20000000800 */
[----:B------:R-:W-:-:S02]  /*2d20*/  LEA R9, R63, UR4, 0x2 ;  /* 0x000000043f097c11 */ /* 0x000fc4000f8e10ff */
[----:B------:R-:W-:Y:S01]  /*2d30*/  LEA R10, R65, UR4, 0x2 ;  /* 0x00000004410a7c11 */ /* 0x000fe2000f8e10ff */
[----:B------:R0:W-:Y:S01]  /*2d40*/  STS [R6], R31 ;  /* 0x0000001f06007388 */ /* 0x0001e20000000800 */
[----:B------:R-:W-:Y:S02]  /*2d50*/  LEA R11, R67, UR4, 0x2 ;  /* 0x00000004430b7c11 */ /* 0x000fe4000f8e10ff */
        /* <DEDUP_REMOVED lines=16> */
[----:B------:R0:W-:Y:S04]  /*2e60*/  STS [R52], R37 ;  /* 0x0000002534007388 */ /* 0x0001e80000000800 */
        /* <DEDUP_REMOVED lines=9> */
[----:B------:R0:W-:Y:S01]  /*2f00*/  STS [R63], R49 ;  /* 0x000000313f007388 */ /* 0x0001e20000000800 */
[----:B------:R-:W-:Y:S06]  /*2f10*/  BAR.SYNC.DEFER_BLOCKING 0x0 ;  /* 0x0000000000007b1d */ /* 0x000fec0000010000 */
[----:B------:R0:W1:Y:S04]  /*2f20*/  LDS R29, [R51] ;  /* 0x00000000331d7984 */ /* 0x0000680000000800 */
[----:B------:R0:W2:Y:S04]  /*2f30*/  LDS R30, [R51+0x4] ;  /* 0x00000400331e7984 */ /* 0x0000a80000000800 */
[----:B------:R0:W3:Y:S04]  /*2f40*/  LDS R31, [R51+0x8] ;  /* 0x00000800331f7984 */ /* 0x0000e80000000800 */
[----:B------:R0:W4:Y:S04]  /*2f50*/  LDS R32, [R51+0xc] ;  /* 0x00000c0033207984 */ /* 0x0001280000000800 */
[----:B------:R0:W0:Y:S04]  /*2f60*/  LDS R33, [R51+0x10] ;  /* 0x0000100033217984 */ /* 0x0000280000000800 */
        /* <DEDUP_REMOVED lines=13> */
[----:B------:R0:W0:Y:S01]  /*3040*/  LDS R49, [R51+0x48] ;  /* 0x0000480033317984 */ /* 0x0000220000000800 */
[----:B------:R-:W-:Y:S06]  /*3050*/  BAR.SYNC.DEFER_BLOCKING 0x0 ;  /* 0x0000000000007b1d */ /* 0x000fec0000010000 */
[----:B-----5:R0:W-:Y:S04]  /*3060*/  STS [R4], R2 ;  /* 0x0000000204007388 */ /* 0x0201e80000000800 */
        /* <DEDUP_REMOVED lines=19> */
[----:B------:R0:W0:Y:S04]  /*31a0*/  LDS R2, [R51] ;  /* 0x0000000033027984 */ /* 0x0000280000000800 */
        /* <DEDUP_REMOVED lines=19> */
[----:B-1234-:R-:W-:Y:S05]  /*32e0*/  BRA `(.L_x_222) ;  /* 0xffffffd800bc7947 */ /* 0x01efea000383ffff */
.L_x_221:
[----:B------:R-:W-:Y:S01]  /*32f0*/  LEA R5, R5, UR4, 0x2 ;  /* 0x0000000405057c11 */ /* 0x000fe2000f8e10ff */
[----:B------:R-:W-:Y:S01]  /*3300*/  IMAD R51, R0, -0x48, R51 ;  /* 0xffffffb800337824 */ /* 0x000fe200078e0233 */
[----:B------:R-:W-:Y:S01]  /*3310*/  LEA R55, R55, UR4, 0x2 ;  /* 0x0000000437377c11 */ /* 0x000fe2000f8e10ff */
[----:B------:R-:W0:Y:S01]  /*3320*/  LDCU.64 UR6, c[0x0][0x3a0] ;  /* 0x00007400ff0677ac */ /* 0x000e220008000a00 */
[----:B------:R-:W-:Y:S01]  /*3330*/  LEA R57, R57, UR4, 0x2 ;  /* 0x0000000439397c11 */ /* 0x000fe2000f8e10ff */
[----:B------:R-:W-:Y:S01]  /*3340*/  STS [R5], R29 ;  /* 0x0000001d05007388 */ /* 0x000fe20000000800 */
[----:B------:R-:W-:Y:S02]  /*3350*/  LEA R59, R59, UR4, 0x2 ;  /* 0x000000043b3b7c11 */ /* 0x000fe4000f8e10ff */
[----:B------:R-:W-:Y:S01]  /*3360*/  LEA R61, R61, UR4, 0x2 ;  /* 0x000000043d3d7c11 */ /* 0x000fe2000f8e10ff */
[----:B------:R-:W-:Y:S01]  /*3370*/  STS [R55], R30 ;  /* 0x0000001e37007388 */ /* 0x000fe20000000800 */
[----:B------:R-:W-:-:S02]  /*3380*/  LEA R63, R63, UR4, 0x2 ;  /* 0x000000043f3f7c11 */ /* 0x000fc4000f8e10ff */
[----:B------:R-:W-:Y:S01]  /*3390*/  LEA R65, R65, UR4, 0x2 ;  /* 0x0000000441417c11 */ /* 0x000fe2000f8e10ff */
[----:B------:R-:W-:Y:S01]  /*33a0*/  STS [R57], R31 ;  /* 0x0000001f39007388 */ /* 0x000fe20000000800 */
[----:B------:R-:W-:Y:S02]  /*33b0*/  LEA R67, R67, UR4, 0x2 ;  /* 0x0000000443437c11 */ /* 0x000fe4000f8e10ff */
[----:B------:R-:W-:Y:S01]  /*33c0*/  LEA R69, R69, UR4, 0x2 ;  /* 0x0000000445457c11 */ /* 0x000fe2000f8e10ff */
[----:B------:R-:W-:Y:S01]  /*33d0*/  STS [R59], R32 ;  /* 0x000000203b007388 */ /* 0x000fe20000000800 */
[----:B------:R-:W-:Y:S02]  /*33e0*/  LEA R71, R71, UR4, 0x2 ;  /* 0x0000000447477c11 */ /* 0x000fe4000f8e10ff */
[----:B------:R-:W-:Y:S01]  /*33f0*/  LEA R73, R73, UR4, 0x2 ;  /* 0x0000000449497c11 */ /* 0x000fe2000f8e10ff */
[----:B------:R-:W-:Y:S01]  /*3400*/  STS [R61], R33 ;  /* 0x000000213d007388 */ /* 0x000fe20000000800 */
[----:B------:R-:W-:Y:S01]  /*3410*/  LEA R75, R75, UR4, 0x2 ;  /* 0x000000044b4b7c11 */ /* 0x000fe2000f8e10ff */
[----:B0-----:R-:W-:Y:S01]  /*3420*/  IMAD.U32 R4, RZ, RZ, UR7 ;  /* 0x00000007ff047e24 */ /* 0x001fe2000f8e00ff */
        /* <DEDUP_REMOVED lines=11> */
[----:B------:R-:W-:-:S03]  /*34e0*/  ISETP.LT.U32.AND P4, PT, R0, UR6, PT ;  /* 0x0000000600007c0c */ /* 0x000fc6000bf81070 */
[----:B------:R-:W-:Y:S01]  /*34f0*/  STS [R71], R38 ;  /* 0x0000002647007388 */ /* 0x000fe20000000800 */
[----:B------:R-:W-:Y:S01]  /*3500*/  ISETP.GT.U32.AND.EX P4, PT, R4, RZ, PT, P4 ;  /* 0x000000ff0400720c */ /* 0x000fe20003f84140 */
[----:B------:R-:W-:Y:S02]  /*3510*/  VIADD R4, R0, 0x100 ;  /* 0x0000010000047836 */ /* 0x000fe40000000000 */
[----:B------:R-:W-:Y:S03]  /*3520*/  STS [R73], R39 ;  /* 0x0000002749007388 */ /* 0x000fe60000000800 */
[----:B------:R-:W-:Y:S01]  /*3530*/  ISETP.LT.U32.AND P2, PT, R4, UR6, PT ;  /* 0x0000000604007c0c */ /* 0x000fe2000bf41070 */
[----:B------:R-:W-:Y:S04]  /*3540*/  STS [R75], R40 ;  /* 0x000000284b007388 */ /* 0x000fe80000000800 */
[----:B------:R-:W-:Y:S04]  /*3550*/  STS [R77], R41 ;  /* 0x000000294d007388 */ /* 0x000fe80000000800 */
[----:B------:R-:W-:Y:S04]  /*3560*/  STS [R79], R42 ;  /* 0x0000002a4f007388 */ /* 0x000fe80000000800 */
[----:B------:R-:W-:Y:S04]  /*3570*/  STS [R81], R43 ;  /* 0x0000002b51007388 */ /* 0x000fe80000000800 */
[----:B------:R-:W-:Y:S04]  /*3580*/  STS [R83], R44 ;  /* 0x0000002c53007388 */ /* 0x000fe80000000800 */
[----:B------:R-:W-:Y:S04]  /*3590*/  STS [R85], R46 ;  /* 0x0000002e55007388 */ /* 0x000fe80000000800 */
[----:B------:R-:W-:Y:S04]  /*35a0*/  STS [R87], R48 ;  /* 0x0000003057007388 */ /* 0x000fe80000000800 */
[----:B------:R-:W-:Y:S01]  /*35b0*/  STS [R89], R49 ;  /* 0x0000003159007388 */ /* 0x000fe20000000800 */
[----:B------:R-:W-:Y:S06]  /*35c0*/  BAR.SYNC.DEFER_BLOCKING 0x0 ;  /* 0x0000000000007b1d */ /* 0x000fec0000010000 */
[----:B------:R-:W0:Y:S04]  /*35d0*/  LDS R30, [R51] ;  /* 0x00000000331e7984 */ /* 0x000e280000000800 */
[----:B------:R-:W1:Y:S04]  /*35e0*/  LDS R31, [R51+0x400] ;  /* 0x00040000331f7984 */ /* 0x000e680000000800 */
[----:B------:R-:W-:Y:S04]  /*35f0*/  LDS R32, [R51+0x800] ;  /* 0x0008000033207984 */ /* 0x000fe80000000800 */
[----:B------:R-:W-:Y:S04]  /*3600*/  LDS R33, [R51+0xc00] ;  /* 0x000c000033217984 */ /* 0x000fe80000000800 */
[----:B------:R-:W-:Y:S04]  /*3610*/  LDS R34, [R51+0x1000] ;  /* 0x0010000033227984 */ /* 0x000fe80000000800 */
[----:B------:R-:W-:Y:S04]  /*3620*/  LDS R35, [R51+0x1400] ;  /* 0x0014000033237984 */ /* 0x000fe80000000800 */
[----:B------:R-:W-:Y:S04]  /*3630*/  LDS R36, [R51+0x1800] ;  /* 0x0018000033247984 */ /* 0x000fe80000000800 */
[----:B------:R-:W-:Y:S04]  /*3640*/  LDS R37, [R51+0x1c00] ;  /* 0x001c000033257984 */ /* 0x000fe80000000800 */
[----:B------:R-:W-:Y:S04]  /*3650*/  LDS R38, [R51+0x2000] ;  /* 0x0020000033267984 */ /* 0x000fe80000000800 */
[----:B------:R-:W-:Y:S04]  /*3660*/  LDS R39, [R51+0x2400] ;  /* 0x0024000033277984 */ /* 0x000fe80000000800 */
[----:B------:R-:W-:Y:S01]  /*3670*/  LDS R40, [R51+0x2800] ;  /* 0x0028000033287984 */ /* 0x000fe20000000800 */
[----:B0-----:R-:W-:-:S03]  /*3680*/  @P4 ISETP.GT.AND P1, PT, R30, -0x1, PT ;  /* 0xffffffff1e00480c */ /* 0x001fc60003f24270 */
        /* <DEDUP_REMOVED lines=8> */
[----:B------:R-:W-:Y:S06]  /*3710*/  BAR.SYNC.DEFER_BLOCKING 0x0 ;  /* 0x0000000000007b1d */ /* 0x000fec0000010000 */
[----:B-----5:R0:W-:Y:S04]  /*3720*/  STS [R5], R2 ;  /* 0x0000000205007388 */ /* 0x0201e80000000800 */
[----:B------:R2:W-:Y:S04]  /*3730*/  STS [R55], R3 ;  /* 0x0000000337007388 */ /* 0x0005e80000000800 */
[----:B------:R3:W-:Y:S01]  /*3740*/  STS [R57], R12 ;  /* 0x0000000c39007388 */ /* 0x0007e20000000800 */
[----:B0-----:R-:W0:Y:S03]  /*3750*/  LDC.64 R4, c[0x0][0x398] ;  /* 0x0000e600ff047b82 */ /* 0x001e260000000a00 */
[----:B------:R-:W-:Y:S04]  /*3760*/  STS [R59], R13 ;  /* 0x0000000d3b007388 */ /* 0x000fe80000000800 */
[----:B------:R4:W-:Y:S01]  /*3770*/  STS [R61], R14 ;  /* 0x0000000e3d007388 */ /* 0x0009e20000000800 */
[----:B--2---:R-:W2:Y:S01]  /*3780*/  LDC.64 R2, c[0x0][0x388] ;  /* 0x0000e200ff027b82 */ /* 0x004ea20000000a00 */
[----:B---3--:R-:W-:-:S02]  /*3790*/  VIADD R12, R0, 0x200 ;  /* 0x00000200000c7836 */ /* 0x008fc40000000000 */
[----:B------:R3:W-:Y:S04]  /*37a0*/  STS [R63], R15 ;  /* 0x0000000f3f007388 */ /* 0x0007e80000000800 */
[----:B------:R1:W-:Y:S01]  /*37b0*/  STS [R65], R16 ;  /* 0x0000001041007388 */ /* 0x0003e20000000800 */
[----:B------:R-:W-:Y:S01]  /*37c0*/  ISETP.LT.U32.AND P3, PT, R12, UR6, PT ;  /* 0x000000060c007c0c */ /* 0x000fe2000bf61070 */
[C---:B----4-:R-:W-:Y:S02]  /*37d0*/  VIADD R14, R0.reuse, 0x300 ;  /* 0x00000300000e7836 */ /* 0x050fe40000000000 */
[----:B------:R4:W-:Y:S01]  /*37e0*/  STS [R67], R17 ;  /* 0x0000001143007388 */ /* 0x0009e20000000800 */
[C---:B------:R-:W-:Y:S01]  /*37f0*/  VIADD R12, R0.reuse, 0x500 ;  /* 0x00000500000c7836 */ /* 0x040fe20000000000 */
[----:B---3--:R-:W-:-:S02]  /*3800*/  LOP3.LUT R15, R0, 0x400, RZ, 0xfc, !PT ;  /* 0x00000400000f7812 */ /* 0x008fc400078efcff */
[----:B------:R-:W-:Y:S01]  /*3810*/  STS [R69], R18 ;  /* 0x0000001245007388 */ /* 0x000fe20000000800 */
[----:B------:R-:W-:Y:S01]  /*3820*/  ISETP.LT.U32.AND P0, PT, R14, UR6, PT ;  /* 0x000000060e007c0c */ /* 0x000fe2000bf01070 */
[----:B-1----:R-:W-:Y:S01]  /*3830*/  IMAD.U32 R16, RZ, RZ, UR7 ;  /* 0x00000007ff107e24 */ /* 0x002fe2000f8e00ff */
[----:B------:R-:W-:Y:S01]  /*3840*/  ISETP.LT.U32.AND P5, PT, R15, UR6, PT ;  /* 0x000000060f007c0c */ /* 0x000fe2000bfa1070 */
[----:B------:R-:W-:Y:S01]  /*3850*/  STS [R71], R19 ;  /* 0x0000001347007388 */ /* 0x000fe20000000800 */
[----:B------:R-:W-:Y:S01]  /*3860*/  IMAD.U32 R15, RZ, RZ, UR7 ;  /* 0x00000007ff0f7e24 */ /* 0x000fe2000f8e00ff */
[----:B------:R-:W-:Y:S01]  /*3870*/  ISETP.LT.U32.AND P6, PT, R12, UR6, PT ;  /* 0x000000060c007c0c */ /* 0x000fe2000bfc1070 */
[----:B----4-:R-:W-:Y:S01]  /*3880*/  @P4 IMAD.MOV.U32 R17, RZ, RZ, -0x1 ;  /* 0xffffffffff114424 */ /* 0x010fe200078e00ff */
[----:B------:R-:W-:Y:S01]  /*3890*/  STS [R73], R20 ;  /* 0x0000001449007388 */ /* 0x000fe20000000800 */
[----:B------:R-:W-:Y:S01]  /*38a0*/  ISETP.GT.U32.AND.EX P2, PT, R16, RZ, PT, P2 ;  /* 0x000000ff1000720c */ /* 0x000fe20003f44120 */
[----:B------:R-:W-:Y:S01]  /*38b0*/  IMAD.U32 R14, RZ, RZ, UR7 ;  /* 0x00000007ff0e7e24 */ /* 0x000fe2000f8e00ff */
[----:B------:R-:W-:Y:S01]  /*38c0*/  ISETP.GT.U32.AND.EX P0, PT, R15, RZ, PT, P0 ;  /* 0x000000ff0f00720c */ /* 0x000fe20003f04100 */
[----:B------:R1:W-:Y:S01]  /*38d0*/  STS [R75], R21 ;  /* 0x000000154b007388 */ /* 0x0003e20000000800 */
[----:B------:R-:W-:Y:S01]  /*38e0*/  @P4 SEL R17, R17, 0x80000000, P1 ;  /* 0x8000000011114807 */ /* 0x000fe20000800000 */
[----:B--2---:R-:W-:Y:S01]  /*38f0*/  IMAD.WIDE.U32 R2, R0, 0x4, R2 ;  /* 0x0000000400027825 */ /* 0x004fe200078e0002 */
[----:B------:R-:W-:Y:S01]  /*3900*/  ISETP.GT.U32.AND.EX P3, PT, R14, RZ, PT, P3 ;  /* 0x000000ff0e00720c */ /* 0x000fe20003f64130 */
[----:B------:R-:W-:Y:S01]  /*3910*/  STS [R77], R22 ;  /* 0x000000164d007388 */ /* 0x000fe20000000800 */
[----:B------:R-:W-:Y:S01]  /*3920*/  ISETP.GT.U32.AND.EX P5, PT, R16, RZ, PT, P5 ;  /* 0x000000ff1000720c */ /* 0x000fe20003fa4150 */
[----:B0-----:R-:W-:Y:S01]  /*3930*/  IMAD.WIDE.U32 R4, R0, 0x4, R4 ;  /* 0x0000000400047825 */ /* 0x001fe200078e0004 */
[----:B------:R-:W-:Y:S01]  /*3940*/  ISETP.GT.U32.AND.EX P6, PT, R16, RZ, PT, P6 ;  /* 0x000000ff1000720c */ /* 0x000fe20003fc4160 */
[----:B------:R0:W-:Y:S01]  /*3950*/  STS [R79], R23 ;  /* 0x000000174f007388 */ /* 0x0001e20000000800 */
[----:B-1----:R-:W-:Y:S01]  /*3960*/  @P4 LOP3.LUT R21, R17, R30, RZ, 0x3c, !PT ;  /* 0x0000001e11154212 */ /* 0x002fe200078e3cff */
[----:B------:R-:W-:-:S02]  /*3970*/  @P2 IMAD.MOV.U32 R12, RZ, RZ, -0x1 ;  /* 0xffffffffff0c2424 */ /* 0x000fc400078e00ff */
[----:B------:R-:W-:Y:S01]  /*3980*/  STS [R81], R24 ;  /* 0x0000001851007388 */ /* 0x000fe20000000800 */
[----:B------:R-:W-:Y:S01]  /*3990*/  @P2 ISETP.GT.AND P1, PT, R31, -0x1, PT ;  /* 0xffffffff1f00280c */ /* 0x000fe20003f24270 */
[----:B------:R-:W-:Y:S02]  /*39a0*/  VIADD R14, R0, 0x600 ;  /* 0x00000600000e7836 */ /* 0x000fe40000000000 */
[----:B------:R1:W-:Y:S01]  /*39b0*/  STS [R83], R25 ;  /* 0x0000001953007388 */ /* 0x0003e20000000800 */
[----:B------:R-:W-:Y:S01]  /*39c0*/  @P2 SEL R12, R12, 0x80000000, P1 ;  /* 0x800000000c0c2807 */ /* 0x000fe20000800000 */
[----:B0-----:R-:W-:Y:S01]  /*39d0*/  @P3 IMAD.MOV.U32 R23, RZ, RZ, -0x1 ;  /* 0xffffffffff173424 */ /* 0x001fe200078e00ff */
[----:B------:R-:W-:Y:S01]  /*39e0*/  ISETP.LT.U32.AND P1, PT, R14, UR6, PT ;  /* 0x000000060e007c0c */ /* 0x000fe2000bf21070 */
[----:B------:R-:W-:Y:S01]  /*39f0*/  STS [R85], R26 ;  /* 0x0000001a55007388 */ /* 0x000fe20000000800 */
[----:B------:R-:W-:Y:S01]  /*3a00*/  @P2 LOP3.LUT R31, R12, R31, RZ, 0x3c, !PT ;  /* 0x0000001f0c1f2212 */ /* 0x000fe200078e3cff */
[C---:B------:R-:W-:Y:S01]  /*3a10*/  VIADD R12, R0.reuse, 0x700 ;  /* 0x00000700000c7836 */ /* 0x040fe20000000000 */
[----:B------:R-:W-:Y:S01]  /*3a20*/  LOP3.LUT R14, R0, 0x800, RZ, 0xfc, !PT ;  /* 0x00000800000e7812 */ /* 0x000fe200078efcff */
[----:B------:R-:W-:Y:S01]  /*3a30*/  STS [R87], R27 ;  /* 0x0000001b57007388 */ /* 0x000fe20000000800 */
[----:B------:R-:W-:-:S02]  /*3a40*/  IMAD.U32 R18, RZ, RZ, UR7 ;  /* 0x00000007ff127e24 */ /* 0x000fc4000f8e00ff */
[----:B-1----:R-:W-:Y:S01]  /*3a50*/  @P5 IMAD.MOV.U32 R25, RZ, RZ, -0x1 ;  /* 0xffffffffff195424 */ /* 0x002fe200078e00ff */
[----:B------:R-:W-:Y:S01]  /*3a60*/  STS [R89], R28 ;  /* 0x0000001c59007388 */ /* 0x000fe20000000800 */
[----:B------:R-:W-:Y:S01]  /*3a70*/  IMAD.U32 R20, RZ, RZ, UR7 ;  /* 0x00000007ff147e24 */ /* 0x000fe2000f8e00ff */
[----:B------:R-:W-:Y:S01]  /*3a80*/  BAR.SYNC.DEFER_BLOCKING 0x0 ;  /* 0x0000000000007b1d */ /* 0x000fe20000010000 */
[----:B------:R-:W-:Y:S01]  /*3a90*/  ISETP.GT.U32.AND.EX P1, PT, R18, RZ, PT, P1 ;  /* 0x000000ff1200720c */ /* 0x000fe20003f24110 */
[----:B------:R-:W-:-:S12]  /*3aa0*/  VIADD R16, R0, 0xb00 ;  /* 0x00000b0000107836 */ /* 0x000fd80000000000 */
[----:B------:R-:W-:Y:S01]  /*3ab0*/  @P1 IMAD.MOV.U32 R18, RZ, RZ, -0x1 ;  /* 0xffffffffff121424 */ /* 0x000fe200078e00ff */
[----:B------:R-:W0:Y:S04]  /*3ac0*/  @P4 LDS R43, [R51] ;  /* 0x00000000332b4984 */ /* 0x000e280000000800 */
[----:B------:R-:W1:Y:S04]  /*3ad0*/  LDS R13, [R51+0x400] ;  /* 0x00040000330d7984 */ /* 0x000e680000000800 */
[----:B------:R-:W2:Y:S04]  /*3ae0*/  LDS R15, [R51+0x800] ;  /* 0x00080000330f7984 */ /* 0x000ea80000000800 */
[----:B------:R-:W3:Y:S04]  /*3af0*/  LDS R17, [R51+0xc00] ;  /* 0x000c000033117984 */ /* 0x000ee80000000800 */
[----:B------:R-:W4:Y:S04]  /*3b00*/  LDS R19, [R51+0x1000] ;  /* 0x0010000033137984 */ /* 0x000f280000000800 */
[----:B------:R-:W-:Y:S04]  /*3b10*/  @P4 STG.E desc[UR8][R2.64], R21 ;  /* 0x0000001502004986 */ /* 0x000fe8000c101908 */
[----:B------:R-:W4:Y:S04]  /*3b20*/  LDS R21, [R51+0x1400] ;  /* 0x0014000033157984 */ /* 0x000f280000000800 */
[----:B0-----:R-:W-:Y:S01]  /*3b30*/  @P4 STG.E desc[UR8][R4.64], R43 ;  /* 0x0000002b04004986 */ /* 0x001fe2000c101908 */
[----:B------:R-:W-:-:S03]  /*3b40*/  @P3 ISETP.GT.AND P4, PT, R32, -0x1, PT ;  /* 0xffffffff2000380c */ /* 0x000fc60003f84270 */
[----:B------:R-:W-:Y:S01]  /*3b50*/  @P2 STG.E desc[UR8][R2.64+0x400], R31 ;  /* 0x0004001f02002986 */ /* 0x000fe2000c101908 */
[----:B------:R-:W-:Y:S02]  /*3b60*/  @P3 SEL R23, R23, 0x80000000, P4 ;  /* 0x8000000017173807 */ /* 0x000fe40002000000 */
[----:B------:R-:W-:Y:S01]  /*3b70*/  @P0 ISETP.GT.AND P4, PT, R33, -0x1, PT ;  /* 0xffffffff2100080c */ /* 0x000fe20003f84270 */
[----:B-1----:R-:W-:Y:S01]  /*3b80*/  @P2 STG.E desc[UR8][R4.64+0x400], R13 ;  /* 0x0004000d04002986 */ /* 0x002fe2000c101908 */
[----:B------:R-:W-:Y:S01]  /*3b90*/  ISETP.LT.U32.AND P2, PT, R12, UR6, PT ;  /* 0x000000060c007c0c */ /* 0x000fe2000bf41070 */
[----:B------:R-:W-:Y:S01]  /*3ba0*/  @P0 IMAD.MOV.U32 R12, RZ, RZ, -0x1 ;  /* 0xffffffffff0c0424 */ /* 0x000fe200078e00ff */
[----:B------:R-:W-:Y:S01]  /*3bb0*/  @P3 LOP3.LUT R23, R23, R32, RZ, 0x3c, !PT ;  /* 0x0000002017173212 */ /* 0x000fe200078e3cff */
[----:B------:R-:W0:Y:S01]  /*3bc0*/  LDS R13, [R51+0x1800] ;  /* 0x00180000330d7984 */ /* 0x000e220000000800 */
[----:B------:R-:W-:Y:S02]  /*3bd0*/  ISETP.GT.U32.AND.EX P2, PT, R20, RZ, PT, P2 ;  /* 0x000000ff1400720c */ /* 0x000fe40003f44120 */
[----:B------:R-:W-:Y:S01]  /*3be0*/  @P0 SEL R12, R12, 0x80000000, P4 ;  /* 0x800000000c0c0807 */ /* 0x000fe20002000000 */
[----:B------:R-:W-:Y:S01]  /*3bf0*/  @P3 STG.E desc[UR8][R2.64+0x800], R23 ;  /* 0x0008001702003986 */ /* 0x000fe2000c101908 */
[----:B------:R-:W-:-:S02]  /*3c00*/  @P5 ISETP.GT.AND P4, PT, R34, -0x1, PT ;  /* 0xffffffff2200580c */ /* 0x000fc40003f84270 */
[----:B------:R-:W-:Y:S01]  /*3c10*/  @P0 LOP3.LUT R33, R12, R33, RZ, 0x3c, !PT ;  /* 0x000000210c210212 */ /* 0x000fe200078e3cff */
[----:B------:R-:W-:Y:S01]  /*3c20*/  VIADD R12, R0, 0x900 ;  /* 0x00000900000c7836 */ /* 0x000fe20000000000 */
[----:B------:R-:W-:Y:S01]  /*3c30*/  @P5 SEL R25, R25, 0x80000000, P4 ;  /* 0x8000000019195807 */ /* 0x000fe20002000000 */
[----:B--2---:R-:W-:Y:S01]  /*3c40*/  @P3 STG.E desc[UR8][R4.64+0x800], R15 ;  /* 0x0008000f04003986 */ /* 0x004fe2000c101908 */
[----:B------:R-:W-:Y:S01]  /*3c50*/  ISETP.LT.U32.AND P4, PT, R14, UR6, PT ;  /* 0x000000060e007c0c */ /* 0x000fe2000bf81070 */
[----:B------:R-:W-:Y:S01]  /*3c60*/  VIADD R14, R0, 0xa00 ;  /* 0x00000a00000e7836 */ /* 0x000fe20000000000 */
[----:B------:R-:W-:Y:S01]  /*3c70*/  @P5 LOP3.LUT R25, R25, R34, RZ, 0x3c, !PT ;  /* 0x0000002219195212 */ /* 0x000fe200078e3cff */
[----:B------:R-:W-:Y:S01]  /*3c80*/  @P0 STG.E desc[UR8][R2.64+0xc00], R33 ;  /* 0x000c002102000986 */ /* 0x000fe2000c101908 */
[----:B------:R-:W-:Y:S01]  /*3c90*/  ISETP.LT.U32.AND P3, PT, R12, UR6, PT ;  /* 0x000000060c007c0c */ /* 0x000fe2000bf61070 */
[----:B------:R-:W-:Y:S02]  /*3ca0*/  @P6 IMAD.MOV.U32 R12, RZ, RZ, -0x1 ;  /* 0xffffffffff0c6424 */ /* 0x000fe400078e00ff */
[----:B---3--:R-:W-:Y:S01]  /*3cb0*/  @P0 STG.E desc[UR8][R4.64+0xc00], R17 ;  /* 0x000c001104000986 */ /* 0x008fe2000c101908 */
[----:B------:R-:W-:-:S03]  /*3cc0*/  @P1 ISETP.GT.AND P0, PT, R36, -0x1, PT ;  /* 0xffffffff2400180c */ /* 0x000fc60003f04270 */
[----:B------:R-:W-:Y:S04]  /*3cd0*/  @P5 STG.E desc[UR8][R2.64+0x1000], R25 ;  /* 0x0010001902005986 */ /* 0x000fe8000c101908 */
[----:B----4-:R1:W-:Y:S01]  /*3ce0*/  @P5 STG.E desc[UR8][R4.64+0x1000], R19 ;  /* 0x0010001304005986 */ /* 0x0103e2000c101908 */
[----:B------:R-:W-:-:S03]  /*3cf0*/  @P6 ISETP.GT.AND P5, PT, R35, -0x1, PT ;  /* 0xffffffff2300680c */ /* 0x000fc60003fa4270 */
[----:B------:R-:W2:Y:S01]  /*3d00*/  LDS R15, [R51+0x1c00] ;  /* 0x001c0000330f7984 */ /* 0x000ea20000000800 */
[----:B------:R-:W-:Y:S02]  /*3d10*/  @P6 SEL R12, R12, 0x80000000, P5 ;  /* 0x800000000c0c6807 */ /* 0x000fe40002800000 */
[----:B------:R-:W-:Y:S01]  /*3d20*/  ISETP.LT.U32.AND P5, PT, R14, UR6, PT ;  /* 0x000000060e007c0c */ /* 0x000fe2000bfa1070 */
[----:B------:R-:W-:Y:S01]  /*3d30*/  IMAD.U32 R14, RZ, RZ, UR7 ;  /* 0x00000007ff0e7e24 */ /* 0x000fe2000f8e00ff */
[----:B------:R-:W3:Y:S01]  /*3d40*/  LDS R17, [R51+0x2000] ;  /* 0x0020000033117984 */ /* 0x000ee20000000800 */
[----:B------:R-:W-:Y:S02]  /*3d50*/  @P6 LOP3.LUT R35, R12, R35, RZ, 0x3c, !PT ;  /* 0x000000230c236212 */ /* 0x000fe400078e3cff */
[----:B-1----:R-:W-:Y:S02]  /*3d60*/  @P1 SEL R19, R18, 0x80000000, P0 ;  /* 0x8000000012131807 */ /* 0x002fe40000000000 */
[----:B------:R-:W-:Y:S01]  /*3d70*/  ISETP.GT.U32.AND.EX P4, PT, R14, RZ, PT, P4 ;  /* 0x000000ff0e00720c */ /* 0x000fe20003f84140 */
[----:B------:R-:W-:Y:S01]  /*3d80*/  @P6 STG.E desc[UR8][R2.64+0x1400], R35 ;  /* 0x0014002302006986 */ /* 0x000fe2000c101908 */
[----:B------:R-:W-:Y:S01]  /*3d90*/  @P1 LOP3.LUT R23, R19, R36, RZ, 0x3c, !PT ;  /* 0x0000002413171212 */ /* 0x000fe200078e3cff */
[----:B------:R-:W-:Y:S01]  /*3da0*/  @P2 IMAD.MOV.U32 R14, RZ, RZ, -0x1 ;  /* 0xffffffffff0e2424 */ /* 0x000fe200078e00ff */
[----:B------:R-:W-:Y:S01]  /*3db0*/  ISETP.LT.U32.AND P0, PT, R16, UR6, PT ;  /* 0x0000000610007c0c */ /* 0x000fe2000bf01070 */
[----:B------:R-:W1:Y:S01]  /*3dc0*/  LDS R19, [R51+0x2400] ;  /* 0x0024000033137984 */ /* 0x000e620000000800 */
[----:B------:R-:W-:Y:S01]  /*3dd0*/  IMAD.U32 R16, RZ, RZ, UR7 ;  /* 0x00000007ff107e24 */ /* 0x000fe2000f8e00ff */
[----:B------:R-:W-:-:S02]  /*3de0*/  LOP3.LUT R12, R0, 0xc00, RZ, 0xfc, !PT ;  /* 0x00000c00000c7812 */ /* 0x000fc400078efcff */
[----:B------:R-:W-:Y:S01]  /*3df0*/  @P6 STG.E desc[UR8][R4.64+0x1400], R21 ;  /* 0x0014001504006986 */ /* 0x000fe2000c101908 */
[----:B------:R-:W-:Y:S02]  /*3e00*/  @P2 ISETP.GT.AND P6, PT, R37, -0x1, PT ;  /* 0xffffffff2500280c */ /* 0x000fe40003fc4270 */
[C---:B------:R-:W-:Y:S01]  /*3e10*/  ISETP.GT.U32.AND.EX P3, PT, R16.reuse, RZ, PT, P3 ;  /* 0x000000ff1000720c */ /* 0x040fe20003f64130 */
[----:B------:R4:W-:Y:S01]  /*3e20*/  @P1 STG.E desc[UR8][R2.64+0x1800], R23 ;  /* 0x0018001702001986 */ /* 0x0009e2000c101908 */
[----:B------:R-:W-:Y:S01]  /*3e30*/  ISETP.GT.U32.AND.EX P5, PT, R16, RZ, PT, P5 ;  /* 0x000000ff1000720c */ /* 0x000fe20003fa4150 */
[----:B------:R-:W-:Y:S02]  /*3e40*/  @P4 IMAD.MOV.U32 R16, RZ, RZ, -0x1 ;  /* 0xffffffffff104424 */ /* 0x000fe400078e00ff */
[----:B0-----:R-:W-:Y:S01]  /*3e50*/  @P1 STG.E desc[UR8][R4.64+0x1800], R13 ;  /* 0x0018000d04001986 */ /* 0x001fe2000c101908 */
[----:B------:R-:W-:Y:S02]  /*3e60*/  ISETP.LT.U32.AND P1, PT, R12, UR6, PT ;  /* 0x000000060c007c0c */ /* 0x000fe4000bf21070 */
[----:B------:R-:W-:Y:S01]  /*3e70*/  @P2 SEL R12, R14, 0x80000000, P6 ;  /* 0x800000000e0c2807 */ /* 0x000fe20003000000 */
[----:B------:R-:W0:Y:S01]  /*3e80*/  LDS R13, [R51+0x2800] ;  /* 0x00280000330d7984 */ /* 0x000e220000000800 */
[----:B------:R-:W-:Y:S01]  /*3e90*/  @P4 ISETP.GT.AND P6, PT, R38, -0x1, PT ;  /* 0xffffffff2600480c */ /* 0x000fe20003fc4270 */
[----:B------:R-:W-:Y:S01]  /*3ea0*/  VIADD R14, R0, 0xd00 ;  /* 0x00000d00000e7836 */ /* 0x000fe20000000000 */
[----:B------:R-:W-:Y:S01]  /*3eb0*/  @P2 LOP3.LUT R37, R12, R37, RZ, 0x3c, !PT ;  /* 0x000000250c252212 */ /* 0x000fe200078e3cff */
[----:B------:R-:W0:Y:S01]  /*3ec0*/  LDS R21, [R51+0x2c00] ;  /* 0x002c000033157984 */ /* 0x000e220000000800 */
[----:B----4-:R-:W-:Y:S01]  /*3ed0*/  @P4 SEL R23, R16, 0x80000000, P6 ;  /* 0x8000000010174807 */ /* 0x010fe20003000000 */
[----:B------:R-:W-:Y:S01]  /*3ee0*/  IMAD.U32 R16, RZ, RZ, UR7 ;  /* 0x00000007ff107e24 */ /* 0x000fe2000f8e00ff */
[----:B------:R-:W-:Y:S01]  /*3ef0*/  @P3 ISETP.GT.AND P6, PT, R39, -0x1, PT ;  /* 0xffffffff2700380c */ /* 0x000fe20003fc4270 */
[----:B------:R-:W-:Y:S01]  /*3f00*/  @P3 IMAD.MOV.U32 R18, RZ, RZ, -0x1 ;  /* 0xffffffffff123424 */ /* 0x000fe200078e00ff */
[----:B------:R-:W-:Y:S01]  /*3f10*/  @P4 LOP3.LUT R23, R23, R38, RZ, 0x3c, !PT ;  /* 0x0000002617174212 */ /* 0x000fe200078e3cff */
[----:B------:R-:W-:Y:S01]  /*3f20*/  @P2 STG.E desc[UR8][R2.64+0x1c00], R37 ;  /* 0x001c002502002986 */ /* 0x000fe2000c101908 */
[----:B------:R-:W-:Y:S01]  /*3f30*/  ISETP.GT.U32.AND.EX P0, PT, R16, RZ, PT, P0 ;  /* 0x000000ff1000720c */ /* 0x000fe20003f04100 */
[----:B------:R-:W-:Y:S01]  /*3f40*/  @P5 IMAD.MOV.U32 R25, RZ, RZ, -0x1 ;  /* 0xffffffffff195424 */ /* 0x000fe200078e00ff */
[----:B------:R-:W-:Y:S01]  /*3f50*/  @P3 SEL R12, R18, 0x80000000, P6 ;  /* 0x80000000120c3807 */ /* 0x000fe20003000000 */
[----:B--2---:R2:W-:Y:S01]  /*3f60*/  @P2 STG.E desc[UR8][R4.64+0x1c00], R15 ;  /* 0x001c000f04002986 */ /* 0x0045e2000c101908 */
[----:B------:R-:W-:Y:S01]  /*3f70*/  @P5 ISETP.GT.AND P2, PT, R40, -0x1, PT ;  /* 0xffffffff2800580c */ /* 0x000fe20003f44270 */
[----:B------:R-:W-:Y:S01]  /*3f80*/  VIADD R18, R0, 0x1200 ;  /* 0x0000120000127836 */ /* 0x000fe20000000000 */
[----:B------:R-:W-:Y:S01]  /*3f90*/  @P3 LOP3.LUT R39, R12, R39, RZ, 0x3c, !PT ;  /* 0x000000270c273212 */ /* 0x000fe200078e3cff */
[----:B------:R-:W-:Y:S01]  /*3fa0*/  VIADD R12, R0, 0xe00 ;  /* 0x00000e00000c7836 */ /* 0x000fe20000000000 */
[----:B------:R-:W-:Y:S01]  /*3fb0*/  @P4 STG.E desc[UR8][R2.64+0x2000], R23 ;  /* 0x0020001702004986 */ /* 0x000fe2000c101908 */
[----:B------:R-:W-:-:S02]  /*3fc0*/  @P5 SEL R25, R25, 0x80000000, P2 ;  /* 0x8000000019195807 */ /* 0x000fc40001000000 */
[----:B------:R-:W-:Y:S01]  /*3fd0*/  ISETP.LT.U32.AND P6, PT, R14, UR6, PT ;  /* 0x000000060e007c0c */ /* 0x000fe2000bfc1070 */
[----:B---3--:R-:W-:Y:S01]  /*3fe0*/  @P4 STG.E desc[UR8][R4.64+0x2000], R17 ;  /* 0x0020001104004986 */ /* 0x008fe2000c101908 */
[----:B------:R-:W-:Y:S01]  /*3ff0*/  ISETP.LT.U32.AND P2, PT, R12, UR6, PT ;  /* 0x000000060c007c0c */ /* 0x000fe2000bf41070 */
[----:B------:R-:W-:Y:S01]  /*4000*/  VIADD R14, R0, 0xf00 ;  /* 0x00000f00000e7836 */ /* 0x000fe20000000000 */
[----:B------:R-:W-:Y:S01]  /*4010*/  @P5 LOP3.LUT R25, R25, R40, RZ, 0x3c, !PT ;  /* 0x0000002819195212 */ /* 0x000fe200078e3cff */
[----:B------:R-:W-:Y:S01]  /*4020*/  @P3 STG.E desc[UR8][R2.64+0x2400], R39 ;  /* 0x0024002702003986 */ /* 0x000fe2000c101908 */
[----:B------:R-:W-:Y:S01]  /*4030*/  @P0 IMAD.MOV.U32 R12, RZ, RZ, -0x1 ;  /* 0xffffffffff0c0424 */ /* 0x000fe200078e00ff */
[----:B------:R-:W-:Y:S01]  /*4040*/  ISETP.GT.U32.AND.EX P6, PT, R16, RZ, PT, P6 ;  /* 0x000000ff1000720c */ /* 0x000fe20003fc4160 */
[----:B--2---:R-:W-:Y:S01]  /*4050*/  IMAD.U32 R15, RZ, RZ, UR7 ;  /* 0x00000007ff0f7e24 */ /* 0x004fe2000f8e00ff */
[----:B-1----:R-:W-:Y:S01]  /*4060*/  @P3 STG.E desc[UR8][R4.64+0x2400], R19 ;  /* 0x0024001304003986 */ /* 0x002fe2000c101908 */
[----:B------:R-:W-:-:S02]  /*4070*/  @P0 ISETP.GT.AND P3, PT, R41, -0x1, PT ;  /* 0xffffffff2900080c */ /* 0x000fc40003f64270 */
[----:B------:R-:W-:Y:S01]  /*4080*/  ISETP.LT.U32.AND P4, PT, R14, UR6, PT ;  /* 0x000000060e007c0c */ /* 0x000fe2000bf81070 */
[----:B------:R1:W-:Y:S01]  /*4090*/  @P5 STG.E desc[UR8][R2.64+0x2800], R25 ;  /* 0x0028001902005986 */ /* 0x0003e2000c101908 */
[----:B------:R-:W-:Y:S02]  /*40a0*/  @P0 SEL R12, R12, 0x80000000, P3 ;  /* 0x800000000c0c0807 */ /* 0x000fe40001800000 */
[----:B------:R-:W-:Y:S01]  /*40b0*/  LOP3.LUT R14, R0, 0x1000, RZ, 0xfc, !PT ;  /* 0x00001000000e7812 */ /* 0x000fe200078efcff */
[----:B------:R-:W-:Y:S01]  /*40c0*/  LDS R17, [R51+0x3800] ;  /* 0x0038000033117984 */ /* 0x000fe20000000800 */
[C---:B------:R-:W-:Y:S02]  /*40d0*/  ISETP.GT.U32.AND.EX P1, PT, R15.reuse, RZ, PT, P1 ;  /* 0x000000ff0f00720c */ /* 0x040fe40003f24110 */
[----:B------:R-:W-:Y:S01]  /*40e0*/  @P0 LOP3.LUT R41, R12, R41, RZ, 0x3c, !PT ;  /* 0x000000290c290212 */ /* 0x000fe200078e3cff */
[----:B------:R-:W-:Y:S01]  /*40f0*/  VIADD R12, R0, 0x1100 ;  /* 0x00001100000c7836 */ /* 0x000fe20000000000 */
[----:B------:R-:W-:Y:S01]  /*4100*/  ISETP.LT.U32.AND P3, PT, R14, UR6, PT ;  /* 0x000000060e007c0c */ /* 0x000fe2000bf61070 */
[----:B------:R-:W-:Y:S01]  /*4110*/  IMAD.U32 R14, RZ, RZ, UR7 ;  /* 0x00000007ff0e7e24 */ /* 0x000fe2000f8e00ff */
[----:B0-----:R-:W-:Y:S01]  /*4120*/  @P5 STG.E desc[UR8][R4.64+0x2800], R13 ;  /* 0x0028000d04005986 */ /* 0x001fe2000c101908 */
[----:B------:R-:W-:-:S02]  /*4130*/  ISETP.GT.U32.AND.EX P4, PT, R15, RZ, PT, P4 ;  /* 0x000000ff0f00720c */ /* 0x000fc40003f84140 */
[----:B------:R-:W-:Y:S01]  /*4140*/  ISETP.LT.U32.AND P5, PT, R12, UR6, PT ;  /* 0x000000060c007c0c */ /* 0x000fe2000bfa1070 */
[----:B------:R-:W-:Y:S01]  /*4150*/  @P0 STG.E desc[UR8][R2.64+0x2c00], R41 ;  /* 0x002c002902000986 */ /* 0x000fe2000c101908 */
[C---:B------:R-:W-:Y:S02]  /*4160*/  ISETP.GT.U32.AND.EX P2, PT, R14.reuse, RZ, PT, P2 ;  /* 0x000000ff0e00720c */ /* 0x040fe40003f44120 */
[----:B------:R-:W-:Y:S01]  /*4170*/  @P1 IMAD.MOV.U32 R12, RZ, RZ, -0x1 ;  /* 0xffffffffff0c1424 */ /* 0x000fe200078e00ff */
[----:B------:R-:W0:Y:S01]  /*4180*/  LDS R13, [R51+0x3000] ;  /* 0x00300000330d7984 */ /* 0x000e220000000800 */
[----:B------:R-:W-:Y:S02]  /*4190*/  ISETP.GT.U32.AND.EX P5, PT, R15, RZ, PT, P5 ;  /* 0x000000ff0f00720c */ /* 0x000fe40003fa4150 */
[----:B------:R-:W-:Y:S01]  /*41a0*/  ISETP.GT.U32.AND.EX P3, PT, R14, RZ, PT, P3 ;  /* 0x000000ff0e00720c */ /* 0x000fe20003f64130 */
[----:B------:R-:W-:Y:S01]  /*41b0*/  @P0 STG.E desc[UR8][R4.64+0x2c00], R21 ;  /* 0x002c001504000986 */ /* 0x000fe2000c101908 */
[----:B------:R-:W-:Y:S01]  /*41c0*/  @P1 ISETP.GT.AND P0, PT, R29, -0x1, PT ;  /* 0xffffffff1d00180c */ /* 0x000fe20003f04270 */
[----:B------:R-:W-:-:S02]  /*41d0*/  @P6 IMAD.MOV.U32 R14, RZ, RZ, -0x1 ;  /* 0xffffffffff0e6424 */ /* 0x000fc400078e00ff */
[----:B------:R-:W2:Y:S01]  /*41e0*/  LDS R15, [R51+0x3400] ;  /* 0x00340000330f7984 */ /* 0x000ea20000000800 */
[----:B------:R-:W-:Y:S01]  /*41f0*/  @P1 SEL R12, R12, 0x80000000, P0 ;  /* 0x800000000c0c1807 */ /* 0x000fe20000000000 */
[----:B-1----:R-:W-:Y:S01]  /*4200*/  @P2 IMAD.MOV.U32 R25, RZ, RZ, -0x1 ;  /* 0xffffffffff192424 */ /* 0x002fe200078e00ff */
[----:B------:R-:W-:Y:S01]  /*4210*/  @P6 ISETP.GT.AND P0, PT, R11, -0x1, PT ;  /* 0xffffffff0b00680c */ /* 0x000fe20003f04270 */
[----:B------:R-:W1:Y:S01]  /*4220*/  LDS R19, [R51+0x3c00] ;  /* 0x003c000033137984 */ /* 0x000e620000000800 */
[----:B------:R-:W-:Y:S01]  /*4230*/  @P4 IMAD.MOV.U32 R16, RZ, RZ, -0x1 ;  /* 0xffffffffff104424 */ /* 0x000fe200078e00ff */
[----:B------:R-:W-:Y:S01]  /*4240*/  @P1 LOP3.LUT R29, R12, R29, RZ, 0x3c, !PT ;  /* 0x0000001d0c1d1212 */ /* 0x000fe200078e3cff */
[----:B------:R-:W-:Y:S01]  /*4250*/  @P5 IMAD.MOV.U32 R20, RZ, RZ, -0x1 ;  /* 0xffffffffff145424 */ /* 0x000fe200078e00ff */
[----:B------:R-:W3:Y:S01]  /*4260*/  LDS R21, [R51+0x4000] ;  /* 0x0040000033157984 */ /* 0x000ee20000000800 */
[----:B------:R-:W-:Y:S01]  /*4270*/  @P6 SEL R14, R14, 0x80000000, P0 ;  /* 0x800000000e0e6807 */ /* 0x000fe20000000000 */
[----:B------:R-:W-:Y:S01]  /*4280*/  @P3 IMAD.MOV.U32 R27, RZ, RZ, -0x1 ;  /* 0xffffffffff1b3424 */ /* 0x000fe200078e00ff */
[----:B------:R-:W-:Y:S01]  /*4290*/  @P2 ISETP.GT.AND P0, PT, R10, -0x1, PT ;  /* 0xffffffff0a00280c */ /* 0x000fe20003f04270 */
[----:B------:R-:W4:Y:S01]  /*42a0*/  LDS R23, [R51+0x4400] ;  /* 0x0044000033177984 */ /* 0x000f220000000800 */
[----:B------:R-:W-:-:S02]  /*42b0*/  @P6 LOP3.LUT R11, R14, R11, RZ, 0x3c, !PT ;  /* 0x0000000b0e0b6212 */ /* 0x000fc400078e3cff */
[----:B------:R-:W-:Y:S01]  /*42c0*/  @P2 SEL R25, R25, 0x80000000, P0 ;  /* 0x8000000019192807 */ /* 0x000fe20000000000 */
[----:B------:R0:W-:Y:S01]  /*42d0*/  @P1 STG.E desc[UR8][R2.64+0x3000], R29 ;  /* 0x0030001d02001986 */ /* 0x0001e2000c101908 */
[----:B------:R-:W-:Y:S02]  /*42e0*/  @P4 ISETP.GT.AND P0, PT, R9, -0x1, PT ;  /* 0xffffffff0900480c */ /* 0x000fe40003f04270 */
[----:B------:R-:W-:Y:S02]  /*42f0*/  @P2 LOP3.LUT R25, R25, R10, RZ, 0x3c, !PT ;  /* 0x0000000a19192212 */ /* 0x000fe400078e3cff */
[----:B------:R-:W-:Y:S02]  /*4300*/  @P4 SEL R16, R16, 0x80000000, P0 ;  /* 0x8000000010104807 */ /* 0x000fe40000000000 */
[----:B------:R-:W-:Y:S02]  /*4310*/  @P3 ISETP.GT.AND P0, PT, R8, -0x1, PT ;  /* 0xffffffff0800380c */ /* 0x000fe40003f04270 */
[----:B------:R-:W-:-:S02]  /*4320*/  @P4 LOP3.LUT R9, R16, R9, RZ, 0x3c, !PT ;  /* 0x0000000910094212 */ /* 0x000fc400078e3cff */
[----:B------:R-:W-:Y:S02]  /*4330*/  @P3 SEL R27, R27, 0x80000000, P0 ;  /* 0x800000001b1b3807 */ /* 0x000fe40000000000 */
[----:B------:R-:W-:Y:S02]  /*4340*/  @P5 ISETP.GT.AND P0, PT, R7, -0x1, PT ;  /* 0xffffffff0700580c */ /* 0x000fe40003f04270 */
[----:B------:R-:W-:Y:S01]  /*4350*/  @P3 LOP3.LUT R27, R27, R8, RZ, 0x3c, !PT ;  /* 0x000000081b1b3212 */ /* 0x000fe200078e3cff */
[----:B0-----:R0:W-:Y:S01]  /*4360*/  @P1 STG.E desc[UR8][R4.64+0x3000], R13 ;  /* 0x0030000d04001986 */ /* 0x0011e2000c101908 */
[----:B------:R-:W-:Y:S02]  /*4370*/  @P5 SEL R0, R20, 0x80000000, P0 ;  /* 0x8000000014005807 */ /* 0x000fe40000000000 */
[----:B------:R-:W-:Y:S01]  /*4380*/  ISETP.LT.U32.AND P0, PT, R18, UR6, PT ;  /* 0x0000000612007c0c */ /* 0x000fe2000bf01070 */
[----:B------:R-:W-:Y:S01]  /*4390*/  IMAD.U32 R18, RZ, RZ, UR7 ;  /* 0x00000007ff127e24 */ /* 0x000fe2000f8e00ff */
[----:B------:R0:W-:Y:S01]  /*43a0*/  @P6 STG.E desc[UR8][R2.64+0x3400], R11 ;  /* 0x0034000b02006986 */ /* 0x0001e2000c101908 */
[----:B------:R-:W-:-:S03]  /*43b0*/  @P5 LOP3.LUT R7, R0, R7, RZ, 0x3c, !PT ;  /* 0x0000000700075212 */ /* 0x000fc600078e3cff */
[----:B------:R-:W-:Y:S01]  /*43c0*/  ISETP.GT.U32.AND.EX P0, PT, R18, RZ, PT, P0 ;  /* 0x000000ff1200720c */ /* 0x000fe20003f04100 */
[----:B--2---:R0:W-:Y:S04]  /*43d0*/  @P6 STG.E desc[UR8][R4.64+0x3400], R15 ;  /* 0x0034000f04006986 */ /* 0x0041e8000c101908 */
[----:B------:R0:W-:Y:S04]  /*43e0*/  @P2 STG.E desc[UR8][R2.64+0x3800], R25 ;  /* 0x0038001902002986 */ /* 0x0001e8000c101908 */
[----:B------:R0:W-:Y:S04]  /*43f0*/  @P2 STG.E desc[UR8][R4.64+0x3800], R17 ;  /* 0x0038001104002986 */ /* 0x0001e8000c101908 */
[----:B------:R0:W-:Y:S04]  /*4400*/  @P4 STG.E desc[UR8][R2.64+0x3c00], R9 ;  /* 0x003c000902004986 */ /* 0x0001e8000c101908 */
[----:B-1----:R0:W-:Y:S04]  /*4410*/  @P4 STG.E desc[UR8][R4.64+0x3c00], R19 ;  /* 0x003c001304004986 */ /* 0x0021e8000c101908 */
[----:B------:R0:W-:Y:S04]  /*4420*/  @P3 STG.E desc[UR8][R2.64+0x4000], R27 ;  /* 0x0040001b02003986 */ /* 0x0001e8000c101908 */
[----:B---3--:R0:W-:Y:S04]  /*4430*/  @P3 STG.E desc[UR8][R4.64+0x4000], R21 ;  /* 0x0040001504003986 */ /* 0x0081e8000c101908 */
[----:B------:R0:W-:Y:S04]  /*4440*/  @P5 STG.E desc[UR8][R2.64+0x4400], R7 ;  /* 0x0044000702005986 */ /* 0x0001e8000c101908 */
[----:B----4-:R0:W-:Y:S01]  /*4450*/  @P5 STG.E desc[UR8][R4.64+0x4400], R23 ;  /* 0x0044001704005986 */ /* 0x0101e2000c101908 */
[----:B------:R-:W-:Y:S05]  /*4460*/  @!P0 EXIT ;  /* 0x000000000000894d */ /* 0x000fea0003800000 */
[----:B------:R-:W1:Y:S01]  /*4470*/  LDS R51, [R51+0x4800] ;  /* 0x0048000033337984 */ /* 0x000e620000000800 */
[----:B0-----:R-:W-:Y:S01]  /*4480*/  IMAD.MOV.U32 R7, RZ, RZ, -0x1 ;  /* 0xffffffffff077424 */ /* 0x001fe200078e00ff */
[----:B------:R-:W-:-:S04]  /*4490*/  ISETP.GT.AND P0, PT, R6, -0x1, PT ;  /* 0xffffffff0600780c */ /* 0x000fc80003f04270 */
[----:B------:R-:W-:-:S04]  /*44a0*/  SEL R7, R7, 0x80000000, P0 ;  /* 0x8000000007077807 */ /* 0x000fc80000000000 */
[----:B------:R-:W-:-:S05]  /*44b0*/  LOP3.LUT R7, R7, R6, RZ, 0x3c, !PT ;  /* 0x0000000607077212 */ /* 0x000fca00078e3cff */
[----:B------:R-:W-:Y:S04]  /*44c0*/  STG.E desc[UR8][R2.64+0x4800], R7 ;  /* 0x0048000702007986 */ /* 0x000fe8000c101908 */
[----:B-1----:R-:W-:Y:S01]  /*44d0*/  STG.E desc[UR8][R4.64+0x4800], R51 ;  /* 0x0048003304007986 */ /* 0x002fe2000c101908 */
[----:B------:R-:W-:Y:S05]  /*44e0*/  EXIT ;  /* 0x000000000000794d */ /* 0x000fea0003800000 */
.L_x_223:
        /* <DEDUP_REMOVED lines=9> */
.L_x_461:


//--------------------- .text._ZN3cub18CUB_300001_SM_10006detail10radix_sort29DeviceRadixSortOnesweepKernelINS1_5radix10policy_hubIfjyE10Policy1000ELNS0_9SortOrderE0EfjyiiNS1_21identity_decomposer_tEEEvPT5_SB_PT3_PKSC_PT1_PKSG_PT2_PKSK_T4_iiT6_ --------------------------
	.section	.text._ZN3cub18CUB_300001_SM_10006detail10radix_sort29DeviceRadixSortOnesweepKernelINS1_5radix10policy_hubIfjyE10Policy1000ELNS0_9SortOrderE0EfjyiiNS1_21identity_decomposer_tEEEvPT5_SB_PT3_PKSC_PT1_PKSG_PT2_PKSK_T4_iiT6_,"ax",@progbits
	.align	128
        .global         _ZN3cub18CUB_300001_SM_10006detail10radix_sort29DeviceRadixSortOnesweepKernelINS1_5radix10policy_hubIfjyE10Policy1000ELNS0_9SortOrderE0EfjyiiNS1_21identity_decomposer_tEEEvPT5_SB_PT3_PKSC_PT1_PKSG_PT2_PKSK_T4_iiT6_
        .type           _ZN3cub18CUB_300001_SM_10006detail10radix_sort29DeviceRadixSortOnesweepKernelINS1_5radix10policy_hubIfjyE10Policy1000ELNS0_9SortOrderE0EfjyiiNS1_21identity_decomposer_tEEEvPT5_SB_PT3_PKSC_PT1_PKSG_PT2_PKSK_T4_iiT6_,@function
        .size           _ZN3cub18CUB_300001_SM_10006detail10radix_sort29DeviceRadixSortOnesweepKernelINS1_5radix10policy_hubIfjyE10Policy1000ELNS0_9SortOrderE0EfjyiiNS1_21identity_decomposer_tEEEvPT5_SB_PT3_PKSC_PT1_PKSG_PT2_PKSK_T4_iiT6_,(.L_x_462 - _ZN3cub18CUB_300001_SM_10006detail10radix_sort29DeviceRadixSortOnesweepKernelINS1_5radix10policy_hubIfjyE10Policy1000ELNS0_9SortOrderE0EfjyiiNS1_21identity_decomposer_tEEEvPT5_SB_PT3_PKSC_PT1_PKSG_PT2_PKSK_T4_iiT6_)
        .other          _ZN3cub18CUB_300001_SM_10006detail10radix_sort29DeviceRadixSortOnesweepKernelINS1_5radix10policy_hubIfjyE10Policy1000ELNS0_9SortOrderE0EfjyiiNS1_21identity_decomposer_tEEEvPT5_SB_PT3_PKSC_PT1_PKSG_PT2_PKSK_T4_iiT6_,@"STO_CUDA_ENTRY STV_DEFAULT"
_ZN3cub18CUB_300001_SM_10006detail10radix_sort29DeviceRadixSortOnesweepKernelINS1_5radix10policy_hubIfjyE10Policy1000ELNS0_9SortOrderE0EfjyiiNS1_21identity_decomposer_tEEEvPT5_SB_PT3_PKSC_PT1_PKSG_PT2_PKSK_T4_iiT6_:
.text._ZN3cub18CUB_300001_SM_10006detail10radix_sort29DeviceRadixSortOnesweepKernelINS1_5radix10policy_hubIfjyE10Policy1000ELNS0_9SortOrderE0EfjyiiNS1_21identity_decomposer_tEEEvPT5_SB_PT3_PKSC_PT1_PKSG_PT2_PKSK_T4_iiT6_:
        /* <DEDUP_REMOVED lines=16> */
.L_x_225:
[----:B------:R-:W-:Y:S05]  /*0100*/  BSYNC.RECONVERGENT B0 ;  /* 0x0000000000007941 */ /* 0x000fea0003800200 */
.L_x_224:
        /* <DEDUP_REMOVED lines=36> */
.L_x_226:
        /* <DEDUP_REMOVED lines=76> */
.L_x_227:
        /* <DEDUP_REMOVED lines=68> */
.L_x_230:
        /* <DEDUP_REMOVED lines=21> */
.L_x_229:
[----:B------:R-:W-:Y:S05]  /*0da0*/  BSYNC.RECONVERGENT B0 ;  /* 0x0000000000007941 */ /* 0x000fea0003800200 */
.L_x_228:
        /* <DEDUP_REMOVED lines=19> */
.L_x_234:
[----:B------:R-:W-:Y:S05]  /*0ee0*/  BSYNC.RECONVERGENT B1 ;  /* 0x0000000000017941 */ /* 0x000fea0003800200 */
.L_x_233:
        /* <DEDUP_REMOVED lines=14> */
.L_x_235:
[----:B------:R-:W-:Y:S01]  /*0fd0*/  VIADD R10, R10, 0x1 ;  /* 0x000000010a0a7836 */ /* 0x000fe20000000000 */
[----:B------:R0:W-:Y:S04]  /*0fe0*/  STS [R4], RZ ;  /* 0x000000ff04007388 */ /* 0x0001e80000000800 */
[----:B------:R-:W-:Y:S01]  /*0ff0*/  ISETP.NE.AND P0, PT, R10, RZ, PT ;  /* 0x000000ff0a00720c */ /* 0x000fe20003f05270 */
[----:B0-----:R-:W-:-:S12]  /*1000*/  VIADD R4, R4, 0x80 ;  /* 0x0000008004047836 */ /* 0x001fd80000000000 */
[----:B------:R-:W-:Y:S05]  /*1010*/  @P0 BRA `(.L_x_235) ;  /* 0xfffffffc00ec0947 */ /* 0x000fea000383ffff */
.L_x_232:
[----:B------:R-:W-:Y:S05]  /*1020*/  BSYNC.RECONVERGENT B0 ;  /* 0x0000000000007941 */ /* 0x000fea0003800200 */
.L_x_231:
        /* <DEDUP_REMOVED lines=147> */
.L_x_237:
[----:B------:R-:W-:Y:S05]  /*1960*/  BSYNC.RECONVERGENT B0 ;  /* 0x0000000000007941 */ /* 0x000fea0003800200 */
.L_x_236:
        /* <DEDUP_REMOVED lines=35> */
.L_x_246:
[----:B0-----:R-:W0:Y:S01]  /*1ba0*/  LDC.64 R14, c[0x0][0x380] ;  /* 0x0000e000ff0e7b82 */ /* 0x001e220000000a00 */
[----:B------:R-:W-:Y:S01]  /*1bb0*/  VIADD R47, R4, 0xffffffff ;  /* 0xffffffff042f7836 */ /* 0x000fe20000000000 */
[----:B------:R-:W-:Y:S03]  /*1bc0*/  BSSY B2, `(.L_x_243) ;  /* 0x0000008000027945 */ /* 0x000fe60003800000 */
[----:B------:R-:W-:-:S04]  /*1bd0*/  IMAD R29, R47, 0x100, R3 ;  /* 0x000001002f1d7824 */ /* 0x000fc800078e0203 */
[----:B0-----:R-:W-:-:S07]  /*1be0*/  IMAD.WIDE R14, R29, 0x4, R14 ;  /* 0x000000041d0e7825 */ /* 0x001fce00078e020e */
.L_x_244:
[----:B------:R-:W-:Y:S05]  /*1bf0*/  YIELD ;  /* 0x0000000000007946 */ /* 0x000fea0003800000 */
[----:B------:R0:W-:Y:S06]  /*1c00*/  MEMBAR.SC.CTA ;  /* 0x0000000000007992 */ /* 0x0001ec0000000000 */
[----:B0-----:R-:W2:Y:S02]  /*1c10*/  LDG.E.STRONG.SYS R10, desc[UR6][R14.64] ;  /* 0x000000060e0a7981 */ /* 0x001ea4000c1f5900 */
[----:B--2---:R-:W-:-:S13]  /*1c20*/  ISETP.NE.AND P0, PT, R10, RZ, PT ;  /* 0x000000ff0a00720c */ /* 0x004fda0003f05270 */
[----:B------:R-:W-:Y:S05]  /*1c30*/  @!P0 BRA `(.L_x_244) ;  /* 0xfffffffc00ec8947 */ /* 0x000fea000383ffff */
[----:B------:R-:W-:Y:S05]  /*1c40*/  BSYNC B2 ;  /* 0x0000000000027941 */ /* 0x000fea0003800000 */
.L_x_243:
[----:B------:R-:W-:Y:S01]  /*1c50*/  BSSY.RECONVERGENT B2, `(.L_x_245) ;  /* 0x0000006000027945 */ /* 0x000fe20003800200 */
[C---:B------:R-:W-:Y:S02]  /*1c60*/  ISETP.GT.AND P0, PT, R10.reuse, -0x1, PT ;  /* 0xffffffff0a00780c */ /* 0x040fe40003f04270 */
[----:B------:R-:W-:Y:S01]  /*1c70*/  LOP3.LUT R10, R10, 0x3fffffff, RZ, 0xc0, !PT ;  /* 0x3fffffff0a0a7812 */ /* 0x000fe200078ec0ff */
[----:B------:R-:W-:Y:S05]  /*1c80*/  WARPSYNC.EXCLUSIVE R0 ;  /* 0x0000000000007348 */ /* 0x000fea0003a00000 */
[----:B------:R-:W-:-:S05]  /*1c90*/  IMAD.IADD R21, R10, 0x1, R21 ;  /* 0x000000010a157824 */ /* 0x000fca00078e0215 */
[----:B------:R-:W-:-:S07]  /*1ca0*/  VOTE.ANY R0, PT, P0 ;  /* 0x0000000000007806 */ /* 0x000fce00000e0100 */
[----:B------:R-:W-:Y:S05]  /*1cb0*/  BSYNC.RECONVERGENT B2 ;  /* 0x0000000000027941 */ /* 0x000fea0003800200 */
.L_x_245:
[----:B------:R-:W-:Y:S01]  /*1cc0*/  ISETP.GT.U32.AND P1, PT, R4, 0x1, PT ;  /* 0x000000010400780c */ /* 0x000fe20003f24070 */
[----:B------:R-:W-:-:S12]  /*1cd0*/  IMAD.MOV.U32 R4, RZ, RZ, R47 ;  /* 0x000000ffff047224 */ /* 0x000fd800078e002f */
[----:B------:R-:W-:Y:S05]  /*1ce0*/  @P0 BRA P1, `(.L_x_246) ;  /* 0xfffffffc00ac0947 */ /* 0x000fea000083ffff */
[----:B------:R-:W-:Y:S05]  /*1cf0*/  BSYNC B0 ;  /* 0x0000000000007941 */ /* 0x000fea0003800000 */
.L_x_242:
[----:B------:R1:W2:Y:S02]  /*1d00*/  LDS.64 R14, [R19+0x6600] ;  /* 0x00660000130e7984 */ /* 0x0002a40000000a00 */
.L_x_241:
[C---:B------:R-:W-:Y:S01]  /*1d10*/  IMAD.IADD R29, R21.reuse, 0x1, -R20 ;  /* 0x00000001151d7824 */ /* 0x040fe200078e0a14 */
[----:B------:R-:W-:-:S04]  /*1d20*/  LOP3.LUT R21, R21, 0x80000000, RZ, 0xfc, !PT ;  /* 0x8000000015157812 */ /* 0x000fc800078efcff */
[C---:B0-2---:R-:W-:Y:S01]  /*1d30*/  IADD3 R14, P0, PT, R29.reuse, R14, RZ ;  /* 0x0000000e1d0e7210 */ /* 0x045fe20007f1e0ff */
[----:B------:R0:W-:Y:S03]  /*1d40*/  STG.E.STRONG.SYS desc[UR6][R6.64], R21 ;  /* 0x0000001506007986 */ /* 0x0001e6000c115906 */
[----:B------:R-:W-:-:S05]  /*1d50*/  LEA.HI.X.SX32 R15, R29, R15, 0x1, P0 ;  /* 0x0000000f1d0f7211 */ /* 0x000fca00000f0eff */
[----:B------:R0:W-:Y:S04]  /*1d60*/  STS.64 [R19+0x6600], R14 ;  /* 0x0066000e13007388 */ /* 0x0001e80000000a00 */
.L_x_240:
[----:B------:R-:W-:Y:S05]  /*1d70*/  BSYNC B1 ;  /* 0x0000000000017941 */ /* 0x000fea0003800000 */
.L_x_239:
        /* <DEDUP_REMOVED lines=33> */
.L_x_247:
        /* <DEDUP_REMOVED lines=64> */
.L_x_248:
        /* <DEDUP_REMOVED lines=56> */
.L_x_249:
        /* <DEDUP_REMOVED lines=19> */
.L_x_250:
        /* <DEDUP_REMOVED lines=51> */
.L_x_251:
        /* <DEDUP_REMOVED lines=22> */
.L_x_252:
        /* <DEDUP_REMOVED lines=56> */
.L_x_238:
        /* <DEDUP_REMOVED lines=38> */
.L_x_344:
        /* <DEDUP_REMOVED lines=25> */
.L_x_253:
        /* <DEDUP_REMOVED lines=42> */
.L_x_256:
[----:B------:R-:W-:Y:S05]  /*36e0*/  BSYNC.RECONVERGENT B0 ;  /* 0x0000000000007941 */ /* 0x000fea0003800200 */
.L_x_255:
        /* <DEDUP_REMOVED lines=39> */
.L_x_258:
[----:B------:R-:W-:Y:S05]  /*3960*/  BSYNC.RECONVERGENT B0 ;  /* 0x0000000000007941 */ /* 0x000fea0003800200 */
.L_x_257:
        /* <DEDUP_REMOVED lines=35> */
.L_x_260:
[----:B------:R-:W-:Y:S05]  /*3ba0*/  BSYNC.RECONVERGENT B0 ;  /* 0x0000000000007941 */ /* 0x000fea0003800200 */
.L_x_259:
        /* <DEDUP_REMOVED lines=35> */
.L_x_262:
[----:B------:R-:W-:Y:S05]  /*3de0*/  BSYNC.RECONVERGENT B0 ;  /* 0x0000000000007941 */ /* 0x000fea0003800200 */
.L_x_261:
        /* <DEDUP_REMOVED lines=35> */
.L_x_264:
[----:B------:R-:W-:Y:S05]  /*4020*/  BSYNC.RECONVERGENT B0 ;  /* 0x0000000000007941 */ /* 0x000fea0003800200 */
.L_x_263:
        /* <DEDUP_REMOVED lines=35> */
.L_x_266:
[----:B------:R-:W-:Y:S05]  /*4260*/  BSYNC.RECONVERGENT B0 ;  /* 0x0000000000007941 */ /* 0x000fea0003800200 */
.L_x_265:
        /* <DEDUP_REMOVED lines=35> */
.L_x_268:
[----:B------:R-:W-:Y:S05]  /*44a0*/  BSYNC.RECONVERGENT B0 ;  /* 0x0000000000007941 */ /* 0x000fea0003800200 */
.L_x_267:
        /* <DEDUP_REMOVED lines=35> */
.L_x_270:
[----:B------:R-:W-:Y:S05]  /*46e0*/  BSYNC.RECONVERGENT B0 ;  /* 0x0000000000007941 */ /* 0x000fea0003800200 */
.L_x_269:
        /* <DEDUP_REMOVED lines=35> */
.L_x_272:
[----:B------:R-:W-:Y:S05]  /*4920*/  BSYNC.RECONVERGENT B0 ;  /* 0x0000000000007941 */ /* 0x000fea0003800200 */
.L_x_271:
        /* <DEDUP_REMOVED lines=36> */
.L_x_274:
[----:B------:R-:W-:Y:S05]  /*4b70*/  BSYNC.RECONVERGENT B0 ;  /* 0x0000000000007941 */ /* 0x000fea0003800200 */
.L_x_273:
        /* <DEDUP_REMOVED lines=36> */
.L_x_276:
[----:B------:R-:W-:Y:S05]  /*4dc0*/  BSYNC.RECONVERGENT B0 ;  /* 0x0000000000007941 */ /* 0x000fea0003800200 */
.L_x_275:
        /* <DEDUP_REMOVED lines=36> */
.L_x_278:
[----:B------:R-:W-:Y:S05]  /*5010*/  BSYNC.RECONVERGENT B0 ;  /* 0x0000000000007941 */ /* 0x000fea0003800200 */
.L_x_277:
        /* <DEDUP_REMOVED lines=36> */
.L_x_280:
[----:B------:R-:W-:Y:S05]  /*5260*/  BSYNC.RECONVERGENT B0 ;  /* 0x0000000000007941 */ /* 0x000fea0003800200 */
.L_x_279:
        /* <DEDUP_REMOVED lines=36> */
.L_x_282:
[----:B------:R-:W-:Y:S05]  /*54b0*/  BSYNC.RECONVERGENT B0 ;  /* 0x0000000000007941 */ /* 0x000fea0003800200 */
.L_x_281:
        /* <DEDUP_REMOVED lines=36> */
.L_x_284:
[----:B------:R-:W-:Y:S05]  /*5700*/  BSYNC.RECONVERGENT B0 ;  /* 0x0000000000007941 */ /* 0x000fea0003800200 */
.L_x_283:
        /* <DEDUP_REMOVED lines=36> */
.L_x_286:
[----:B------:R-:W-:Y:S05]  /*5950*/  BSYNC.RECONVERGENT B0 ;  /* 0x0000000000007941 */ /* 0x000fea0003800200 */
.L_x_285:
        /* <DEDUP_REMOVED lines=36> */
.L_x_288:
[----:B------:R-:W-:Y:S05]  /*5ba0*/  BSYNC.RECONVERGENT B0 ;  /* 0x0000000000007941 */ /* 0x000fea0003800200 */
.L_x_287:
        /* <DEDUP_REMOVED lines=35> */
.L_x_290:
[----:B------:R-:W-:Y:S05]  /*5de0*/  BSYNC.RECONVERGENT B0 ;  /* 0x0000000000007941 */ /* 0x000fea0003800200 */
.L_x_289:
        /* <DEDUP_REMOVED lines=64> */
.L_x_298:
[----:B-1----:R-:W1:Y:S01]  /*61f0*/  LDC.64 R30, c[0x0][0x380] ;  /* 0x0000e000ff1e7b82 */ /* 0x002e620000000a00 */
[----:B------:R-:W-:Y:S01]  /*6200*/  VIADD R39, R32, 0xffffffff ;  /* 0xffffffff20277836 */ /* 0x000fe20000000000 */
[----:B------:R-:W-:Y:S03]  /*6210*/  BSSY B2, `(.L_x_295) ;  /* 0x0000008000027945 */ /* 0x000fe60003800000 */
[----:B------:R-:W-:-:S04]  /*6220*/  IMAD R33, R39, 0x100, R3 ;  /* 0x0000010027217824 */ /* 0x000fc800078e0203 */
[----:B-1----:R-:W-:-:S07]  /*6230*/  IMAD.WIDE R30, R33, 0x4, R30 ;  /* 0x00000004211e7825 */ /* 0x002fce00078e021e */
.L_x_296:
[----:B------:R-:W-:Y:S05]  /*6240*/  YIELD ;  /* 0x0000000000007946 */ /* 0x000fea0003800000 */
[----:B------:R1:W-:Y:S06]  /*6250*/  MEMBAR.SC.CTA ;  /* 0x0000000000007992 */ /* 0x0003ec0000000000 */
[----:B-1----:R-:W2:Y:S02]  /*6260*/  LDG.E.STRONG.SYS R33, desc[UR6][R30.64] ;  /* 0x000000061e217981 */ /* 0x002ea4000c1f5900 */
[----:B--2---:R-:W-:-:S13]  /*6270*/  ISETP.NE.AND P0, PT, R33, RZ, PT ;  /* 0x000000ff2100720c */ /* 0x004fda0003f05270 */
[----:B------:R-:W-:Y:S05]  /*6280*/  @!P0 BRA `(.L_x_296) ;  /* 0xfffffffc00ec8947 */ /* 0x000fea000383ffff */
[----:B------:R-:W-:Y:S05]  /*6290*/  BSYNC B2 ;  /* 0x0000000000027941 */ /* 0x000fea0003800000 */
.L_x_295:
[----:B------:R-:W-:Y:S01]  /*62a0*/  BSSY.RECONVERGENT B2, `(.L_x_297) ;  /* 0x0000006000027945 */ /* 0x000fe20003800200 */
[C---:B------:R-:W-:Y:S02]  /*62b0*/  ISETP.GT.AND P0, PT, R33.reuse, -0x1, PT ;  /* 0xffffffff2100780c */ /* 0x040fe40003f04270 */
[----:B------:R-:W-:Y:S01]  /*62c0*/  LOP3.LUT R30, R33, 0x3fffffff, RZ, 0xc0, !PT ;  /* 0x3fffffff211e7812 */ /* 0x000fe200078ec0ff */
[----:B------:R-:W-:Y:S05]  /*62d0*/  WARPSYNC.EXCLUSIVE R28 ;  /* 0x000000001c007348 */ /* 0x000fea0003a00000 */
[----:B------:R-:W-:-:S05]  /*62e0*/  IMAD.IADD R37, R30, 0x1, R37 ;  /* 0x000000011e257824 */ /* 0x000fca00078e0225 */
[----:B------:R-:W-:-:S07]  /*62f0*/  VOTE.ANY R28, PT, P0 ;  /* 0x00000000001c7806 */ /* 0x000fce00000e0100 */
[----:B------:R-:W-:Y:S05]  /*6300*/  BSYNC.RECONVERGENT B2 ;  /* 0x0000000000027941 */ /* 0x000fea0003800200 */
.L_x_297:
[----:B------:R-:W-:Y:S01]  /*6310*/  ISETP.GT.U32.AND P1, PT, R32, 0x1, PT ;  /* 0x000000012000780c */ /* 0x000fe20003f24070 */
[----:B------:R-:W-:-:S12]  /*6320*/  IMAD.MOV.U32 R32, RZ, RZ, R39 ;  /* 0x000000ffff207224 */ /* 0x000fd800078e0027 */
[----:B------:R-:W-:Y:S05]  /*6330*/  @P0 BRA P1, `(.L_x_298) ;  /* 0xfffffffc00ac0947 */ /* 0x000fea000083ffff */
[----:B------:R-:W-:Y:S05]  /*6340*/  BSYNC B0 ;  /* 0x0000000000007941 */ /* 0x000fea0003800000 */
.L_x_294:
[----:B------:R2:W3:Y:S02]  /*6350*/  LDS.64 R30, [R41+0x6600] ;  /* 0x00660000291e7984 */ /* 0x0004e40000000a00 */
.L_x_293:
        /* <DEDUP_REMOVED lines=8> */
.L_x_292:
[----:B------:R-:W-:Y:S05]  /*63e0*/  BSYNC B1 ;  /* 0x0000000000017941 */ /* 0x000fea0003800000 */
.L_x_291:
        /* <DEDUP_REMOVED lines=16> */
.L_x_299:
        /* <DEDUP_REMOVED lines=280> */
.L_x_300:
        /* <DEDUP_REMOVED lines=31> */
.L_x_303:
[----:B------:R-:W-:Y:S05]  /*7860*/  BSYNC.RECONVERGENT B0 ;  /* 0x0000000000007941 */ /* 0x000fea0003800200 */
.L_x_302:
        /* <DEDUP_REMOVED lines=23> */
.L_x_305:
[----:B------:R-:W-:Y:S05]  /*79e0*/  BSYNC.RECONVERGENT B0 ;  /* 0x0000000000007941 */ /* 0x000fea0003800200 */
.L_x_304:
        /* <DEDUP_REMOVED lines=23> */
.L_x_307:
[----:B------:R-:W-:Y:S05]  /*7b60*/  BSYNC.RECONVERGENT B0 ;  /* 0x0000000000007941 */ /* 0x000fea0003800200 */
.L_x_306:
        /* <DEDUP_REMOVED lines=23> */
.L_x_309:
[----:B------:R-:W-:Y:S05]  /*7ce0*/  BSYNC.RECONVERGENT B0 ;  /* 0x0000000000007941 */ /* 0x000fea0003800200 */
.L_x_308:
        /* <DEDUP_REMOVED lines=23> */
.L_x_311:
[----:B------:R-:W-:Y:S05]  /*7e60*/  BSYNC.RECONVERGENT B0 ;  /* 0x0000000000007941 */ /* 0x000fea0003800200 */
.L_x_310:
        /* <DEDUP_REMOVED lines=23> */
.L_x_313:
[----:B------:R-:W-:Y:S05]  /*7fe0*/  BSYNC.RECONVERGENT B0 ;  /* 0x0000000000007941 */ /* 0x000fea0003800200 */
.L_x_312:
        /* <DEDUP_REMOVED lines=23> */
.L_x_315:
[----:B------:R-:W-:Y:S05]  /*8160*/  BSYNC.RECONVERGENT B0 ;  /* 0x0000000000007941 */ /* 0x000fea0003800200 */
.L_x_314:
        /* <DEDUP_REMOVED lines=23> */
.L_x_317:
[----:B------:R-:W-:Y:S05]  /*82e0*/  BSYNC.RECONVERGENT B0 ;  /* 0x0000000000007941 */ /* 0x000fea0003800200 */
.L_x_316:
        /* <DEDUP_REMOVED lines=23> */
.L_x_319:
[----:B------:R-:W-:Y:S05]  /*8460*/  BSYNC.RECONVERGENT B0 ;  /* 0x0000000000007941 */ /* 0x000fea0003800200 */
.L_x_318:
        /* <DEDUP_REMOVED lines=23> */
.L_x_321:
[----:B------:R-:W-:Y:S05]  /*85e0*/  BSYNC.RECONVERGENT B0 ;  /* 0x0000000000007941 */ /* 0x000fea0003800200 */
.L_x_320:
        /* <DEDUP_REMOVED lines=23> */
.L_x_323:
[----:B------:R-:W-:Y:S05]  /*8760*/  BSYNC.RECONVERGENT B0 ;  /* 0x0000000000007941 */ /* 0x000fea0003800200 */
.L_x_322:
        /* <DEDUP_REMOVED lines=23> */
.L_x_325:
[----:B------:R-:W-:Y:S05]  /*88e0*/  BSYNC.RECONVERGENT B0 ;  /* 0x0000000000007941 */ /* 0x000fea0003800200 */
.L_x_324:
        /* <DEDUP_REMOVED lines=22> */
.L_x_327:
[----:B------:R-:W-:Y:S05]  /*8a50*/  BSYNC.RECONVERGENT B0 ;  /* 0x0000000000007941 */ /* 0x000fea0003800200 */
.L_x_326:
        /* <DEDUP_REMOVED lines=21> */
.L_x_329:
[----:B------:R-:W-:Y:S05]  /*8bb0*/  BSYNC.RECONVERGENT B0 ;  /* 0x0000000000007941 */ /* 0x000fea0003800200 */
.L_x_328:
        /* <DEDUP_REMOVED lines=21> */
.L_x_331:
[----:B------:R-:W-:Y:S05]  /*8d10*/  BSYNC.RECONVERGENT B0 ;  /* 0x0000000000007941 */ /* 0x000fea0003800200 */
.L_x_330:
        /* <DEDUP_REMOVED lines=21> */
.L_x_333:
[----:B------:R-:W-:Y:S05]  /*8e70*/  BSYNC.RECONVERGENT B0 ;  /* 0x0000000000007941 */ /* 0x000fea0003800200 */
.L_x_332:
        /* <DEDUP_REMOVED lines=21> */
.L_x_335:
[----:B------:R-:W-:Y:S05]  /*8fd0*/  BSYNC.RECONVERGENT B0 ;  /* 0x0000000000007941 */ /* 0x000fea0003800200 */
.L_x_334:
[----:B------:R-:W-:Y:S01]  /*8fe0*/  NOP ;  /* 0x0000000000007918 */ /* 0x000fe20000000000 */
.L_x_301:
        /* <DEDUP_REMOVED lines=112> */
.L_x_336:
        /* <DEDUP_REMOVED lines=83> */
.L_x_337:
        /* <DEDUP_REMOVED lines=180> */
.L_x_338:
        /* <DEDUP_REMOVED lines=205> */
.L_x_254:
[----:B------:R-:W-:Y:S02]  /*b430*/  IMAD.MOV.U32 R72, RZ, RZ, R57 ;  /* 0x000000ffff487224 */ /* 0x000fe400078e0039 */
[----:B------:R-:W-:Y:S02]  /*b440*/  IMAD.MOV.U32 R65, RZ, RZ, 0x1 ;  /* 0x00000001ff417424 */ /* 0x000fe400078e00ff */
[----:B------:R-:W-:Y:S02]  /*b450*/  IMAD.MOV.U32 R74, RZ, RZ, RZ ;  /* 0x000000ffff4a7224 */ /* 0x000fe400078e00ff */
[----:B------:R-:W-:-:S07]  /*b460*/  IMAD.MOV.U32 R63, RZ, RZ, -0x1 ;  /* 0xffffffffff3f7424 */ /* 0x000fce00078e00ff */
[----:B------:R-:W-:Y:S05]  /*b470*/  WARPSYNC.COLLECTIVE R63, `(.L_x_339) ;  /* 0x000000003f087348 */ /* 0x000fea0003c00000 */
[----:B------:R0:W1:Y:S02]  /*b480*/  SHFL.UP P0, R70, R72, R65, R74 ;  /* 0x0400004148467389 */ /* 0x000064000000004a */
[----:B01----:R-:W-:Y:S05]  /*b490*/  ENDCOLLECTIVE ;  /* 0x000000000000791b */ /* 0x003fea0003800000 */
.L_x_339:
[----:B------:R-:W-:Y:S02]  /*b4a0*/  IMAD.MOV.U32 R65, RZ, RZ, 0x2 ;  /* 0x00000002ff417424 */ /* 0x000fe400078e00ff */
[----:B------:R-:W-:-:S04]  /*b4b0*/  IMAD.MOV.U32 R66, RZ, RZ, R70 ;  /* 0x000000ffff427224 */ /* 0x000fc800078e0046 */
[----:B------:R-:W-:-:S04]  /*b4c0*/  @P0 IMAD.IADD R66, R57, 0x1, R66 ;  /* 0x0000000139420824 */ /* 0x000fc800078e0242 */
[----:B------:R-:W-:-:S07]  /*b4d0*/  IMAD.MOV.U32 R72, RZ, RZ, R66 ;  /* 0x000000ffff487224 */ /* 0x000fce00078e0042 */
[----:B------:R-:W-:Y:S05]  /*b4e0*/  WARPSYNC.COLLECTIVE R63, `(.L_x_340) ;  /* 0x000000003f087348 */ /* 0x000fea0003c00000 */
[----:B------:R0:W1:Y:S02]  /*b4f0*/  SHFL.UP P0, R70, R72, R65, R74 ;  /* 0x0400004148467389 */ /* 0x000064000000004a */
[----:B01----:R-:W-:Y:S05]  /*b500*/  ENDCOLLECTIVE ;  /* 0x000000000000791b */ /* 0x003fea0003800000 */
.L_x_340:
[----:B------:R-:W-:Y:S02]  /*b510*/  IMAD.MOV.U32 R65, RZ, RZ, 0x4 ;  /* 0x00000004ff417424 */ /* 0x000fe400078e00ff */
[----:B------:R-:W-:-:S04]  /*b520*/  IMAD.MOV.U32 R59, RZ, RZ, R70 ;  /* 0x000000ffff3b7224 */ /* 0x000fc800078e0046 */
[----:B------:R-:W-:-:S04]  /*b530*/  @P0 IMAD.IADD R59, R66, 0x1, R59 ;  /* 0x00000001423b0824 */ /* 0x000fc800078e023b */
[----:B------:R-:W-:-:S07]  /*b540*/  IMAD.MOV.U32 R72, RZ, RZ, R59 ;  /* 0x000000ffff487224 */ /* 0x000fce00078e003b */
[----:B------:R-:W-:Y:S05]  /*b550*/  WARPSYNC.COLLECTIVE R63, `(.L_x_341) ;  /* 0x000000003f087348 */ /* 0x000fea0003c00000 */
[----:B------:R0:W1:Y:S02]  /*b560*/  SHFL.UP P0, R70, R72, R65, R74 ;  /* 0x0400004148467389 */ /* 0x000064000000004a */
[----:B01----:R-:W-:Y:S05]  /*b570*/  ENDCOLLECTIVE ;  /* 0x000000000000791b */ /* 0x003fea0003800000 */
.L_x_341:
[----:B------:R-:W-:Y:S02]  /*b580*/  IMAD.MOV.U32 R65, RZ, RZ, 0x8 ;  /* 0x00000008ff417424 */ /* 0x000fe400078e00ff */
[----:B------:R-:W-:-:S04]  /*b590*/  IMAD.MOV.U32 R68, RZ, RZ, R70 ;  /* 0x000000ffff447224 */ /* 0x000fc800078e0046 */
[----:B------:R-:W-:-:S04]  /*b5a0*/  @P0 IMAD.IADD R68, R59, 0x1, R68 ;  /* 0x000000013b440824 */ /* 0x000fc800078e0244 */
[----:B------:R-:W-:-:S07]  /*b5b0*/  IMAD.MOV.U32 R72, RZ, RZ, R68 ;  /* 0x000000ffff487224 */ /* 0x000fce00078e0044 */
[----:B------:R-:W-:Y:S05]  /*b5c0*/  WARPSYNC.COLLECTIVE R63, `(.L_x_342) ;  /* 0x000000003f087348 */ /* 0x000fea0003c00000 */
[----:B------:R0:W1:Y:S02]  /*b5d0*/  SHFL.UP P0, R70, R72, R65, R74 ;  /* 0x0400004148467389 */ /* 0x000064000000004a */
[----:B01----:R-:W-:Y:S05]  /*b5e0*/  ENDCOLLECTIVE ;  /* 0x000000000000791b */ /* 0x003fea0003800000 */
.L_x_342:
[----:B------:R-:W-:Y:S02]  /*b5f0*/  IMAD.MOV.U32 R65, RZ, RZ, 0x10 ;  /* 0x00000010ff417424 */ /* 0x000fe400078e00ff */
[----:B------:R-:W-:-:S04]  /*b600*/  IMAD.MOV.U32 R61, RZ, RZ, R70 ;  /* 0x000000ffff3d7224 */ /* 0x000fc800078e0046 */
[----:B------:R-:W-:-:S04]  /*b610*/  @P0 IMAD.IADD R61, R68, 0x1, R61 ;  /* 0x00000001443d0824 */ /* 0x000fc800078e023d */
[----:B------:R-:W-:-:S07]  /*b620*/  IMAD.MOV.U32 R72, RZ, RZ, R61 ;  /* 0x000000ffff487224 */ /* 0x000fce00078e003d */
[----:B------:R-:W-:Y:S05]  /*b630*/  WARPSYNC.COLLECTIVE R63, `(.L_x_343) ;  /* 0x000000003f087348 */ /* 0x000fea0003c00000 */
[----:B------:R0:W1:Y:S02]  /*b640*/  SHFL.UP P0, R70, R72, R65, R74 ;  /* 0x0400004148467389 */ /* 0x000064000000004a */
[----:B01----:R-:W-:Y:S05]  /*b650*/  ENDCOLLECTIVE ;  /* 0x000000000000791b */ /* 0x003fea0003800000 */
.L_x_343:
[----:B------:R-:W-:Y:S05]  /*b660*/  BRA `(.L_x_344) ;  /* 0xffffff7c00107947 */ /* 0x000fea000383ffff */
.L_x_345:
        /* <DEDUP_REMOVED lines=9> */
.L_x_462:


//--------------------- .text._ZN3cub18CUB_300001_SM_10006detail10radix_sort33DeviceRadixSortExclusiveSumKernelINS1_5radix10policy_hubIfjyE10Policy1000EyEEvPT0_ --------------------------
	.section	.text._ZN3cub18CUB_300001_SM_10006detail10radix_sort33DeviceRadixSortExclusiveSumKernelINS1_5radix10policy_hubIfjyE10Policy1000EyEEvPT0_,"ax",@progbits
	.align	128
        .global         _ZN3cub18CUB_300001_SM_10006detail10radix_sort33DeviceRadixSortExclusiveSumKernelINS1_5radix10policy_hubIfjyE10Policy1000EyEEvPT0_
        .type           _ZN3cub18CUB_300001_SM_10006detail10radix_sort33DeviceRadixSortExclusiveSumKernelINS1_5radix10policy_hubIfjyE10Policy1000EyEEvPT0_,@function
        .size           _ZN3cub18CUB_300001_SM_10006detail10radix_sort33DeviceRadixSortExclusiveSumKernelINS1_5radix10policy_hubIfjyE10Policy1000EyEEvPT0_,(.L_x_463 - _ZN3cub18CUB_300001_SM_10006detail10radix_sort33DeviceRadixSortExclusiveSumKernelINS1_5radix10policy_hubIfjyE10Policy1000EyEEvPT0_)
        .other          _ZN3cub18CUB_300001_SM_10006detail10radix_sort33DeviceRadixSortExclusiveSumKernelINS1_5radix10policy_hubIfjyE10Policy1000EyEEvPT0_,@"STO_CUDA_ENTRY STV_DEFAULT"
_ZN3cub18CUB_300001_SM_10006detail10radix_sort33DeviceRadixSortExclusiveSumKernelINS1_5radix10policy_hubIfjyE10Policy1000EyEEvPT0_:
.text._ZN3cub18CUB_300001_SM_10006detail10radix_sort33DeviceRadixSortExclusiveSumKernelINS1_5radix10policy_hubIfjyE10Policy1000EyEEvPT0_:
        /* <DEDUP_REMOVED lines=63> */
.L_x_358:
        /* <DEDUP_REMOVED lines=28> */
.L_x_346:
[----:B------:R-:W-:Y:S05]  /*05b0*/  WARPSYNC.ALL ;  /* 0x0000000000007948 */ /* 0x000fea0003800000 */
[----:B------:R-:W-:Y:S06]  /*05c0*/  BAR.SYNC.DEFER_BLOCKING 0x0 ;  /* 0x0000000000007b1d */ /* 0x000fec0000010000 */
[----:B------:R-:W-:Y:S05]  /*05d0*/  @P1 EXIT ;  /* 0x000000000000194d */ /* 0x000fea0003800000 */
[----:B01----:R-:W0:Y:S04]  /*05e0*/  LDS.64 R2, [R0+0x10] ;  /* 0x0000100000027984 */ /* 0x003e280000000a00 */
[----:B0-----:R-:W-:Y:S01]  /*05f0*/  STG.E.64 desc[UR4][R16.64], R2 ;  /* 0x0000000210007986 */ /* 0x001fe2000c101b04 */
[----:B------:R-:W-:Y:S05]  /*0600*/  EXIT ;  /* 0x000000000000794d */ /* 0x000fea0003800000 */
.L_x_347:
[----:B------:R-:W-:Y:S02]  /*0610*/  IMAD.MOV.U32 R24, RZ, RZ, R20 ;  /* 0x000000ffff187224 */ /* 0x000fe400078e0014 */
[----:B------:R-:W-:Y:S02]  /*0620*/  IMAD.MOV.U32 R23, RZ, RZ, 0x1 ;  /* 0x00000001ff177424 */ /* 0x000fe400078e00ff */
[----:B------:R-:W-:Y:S02]  /*0630*/  IMAD.MOV.U32 R22, RZ, RZ, RZ ;  /* 0x000000ffff167224 */ /* 0x000fe400078e00ff */
[----:B------:R-:W-:-:S07]  /*0640*/  IMAD.MOV.U32 R21, RZ, RZ, -0x1 ;  /* 0xffffffffff157424 */ /* 0x000fce00078e00ff */
[----:B------:R-:W-:Y:S05]  /*0650*/  WARPSYNC.COLLECTIVE R21, `(.L_x_348) ;  /* 0x0000000015087348 */ /* 0x000fea0003c00000 */
[----:B------:R0:W1:Y:S02]  /*0660*/  SHFL.UP P0, R25, R24, R23, R22 ;  /* 0x0400001718197389 */ /* 0x0000640000000016 */
[----:B01----:R-:W-:Y:S05]  /*0670*/  ENDCOLLECTIVE ;  /* 0x000000000000791b */ /* 0x003fea0003800000 */
.L_x_348:
[----:B------:R-:W-:Y:S02]  /*0680*/  IMAD.MOV.U32 R24, RZ, RZ, R19 ;  /* 0x000000ffff187224 */ /* 0x000fe400078e0013 */
[----:B------:R-:W-:-:S07]  /*0690*/  IMAD.MOV.U32 R27, RZ, RZ, R25 ;  /* 0x000000ffff1b7224 */ /* 0x000fce00078e0019 */
[----:B------:R-:W-:Y:S05]  /*06a0*/  WARPSYNC.COLLECTIVE R21, `(.L_x_349) ;  /* 0x0000000015087348 */ /* 0x000fea0003c00000 */
[----:B------:R0:W1:Y:S02]  /*06b0*/  SHFL.UP P0, R25, R24, R23, R22 ;  /* 0x0400001718197389 */ /* 0x0000640000000016 */
[----:B01----:R-:W-:Y:S05]  /*06c0*/  ENDCOLLECTIVE ;  /* 0x000000000000791b */ /* 0x003fea0003800000 */
.L_x_349:
        /* <DEDUP_REMOVED lines=9> */
.L_x_350:
[----:B------:R-:W-:Y:S02]  /*0760*/  IMAD.MOV.U32 R24, RZ, RZ, R26 ;  /* 0x000000ffff187224 */ /* 0x000fe400078e001a */
[----:B------:R-:W-:-:S07]  /*0770*/  IMAD.MOV.U32 R28, RZ, RZ, R25 ;  /* 0x000000ffff1c7224 */ /* 0x000fce00078e0019 */
[----:B------:R-:W-:Y:S05]  /*0780*/  WARPSYNC.COLLECTIVE R21, `(.L_x_351) ;  /* 0x0000000015087348 */ /* 0x000fea0003c00000 */
[----:B------:R0:W1:Y:S02]  /*0790*/  SHFL.UP P0, R25, R24, R23, R22 ;  /* 0x0400001718197389 */ /* 0x0000640000000016 */
[----:B01----:R-:W-:Y:S05]  /*07a0*/  ENDCOLLECTIVE ;  /* 0x000000000000791b */ /* 0x003fea0003800000 */
.L_x_351:
        /* <DEDUP_REMOVED lines=9> */
.L_x_352:
[----:B------:R-:W-:Y:S02]  /*0840*/  IMAD.MOV.U32 R24, RZ, RZ, R29 ;  /* 0x000000ffff187224 */ /* 0x000fe400078e001d */
[----:B------:R-:W-:-:S07]  /*0850*/  IMAD.MOV.U32 R27, RZ, RZ, R25 ;  /* 0x000000ffff1b7224 */ /* 0x000fce00078e0019 */
[----:B------:R-:W-:Y:S05]  /*0860*/  WARPSYNC.COLLECTIVE R21, `(.L_x_353) ;  /* 0x0000000015087348 */ /* 0x000fea0003c00000 */
[----:B------:R0:W1:Y:S02]  /*0870*/  SHFL.UP P0, R25, R24, R23, R22 ;  /* 0x0400001718197389 */ /* 0x0000640000000016 */
[----:B01----:R-:W-:Y:S05]  /*0880*/  ENDCOLLECTIVE ;  /* 0x000000000000791b */ /* 0x003fea0003800000 */
.L_x_353:
        /* <DEDUP_REMOVED lines=9> */
.L_x_354:
[----:B------:R-:W-:Y:S02]  /*0920*/  IMAD.MOV.U32 R24, RZ, RZ, R29 ;  /* 0x000000ffff187224 */ /* 0x000fe400078e001d */
[----:B------:R-:W-:-:S07]  /*0930*/  IMAD.MOV.U32 R27, RZ, RZ, R25 ;  /* 0x000000ffff1b7224 */ /* 0x000fce00078e0019 */
[----:B------:R-:W-:Y:S05]  /*0940*/  WARPSYNC.COLLECTIVE R21, `(.L_x_355) ;  /* 0x0000000015087348 */ /* 0x000fea0003c00000 */
[----:B------:R0:W1:Y:S02]  /*0950*/  SHFL.UP P0, R25, R24, R23, R22 ;  /* 0x0400001718197389 */ /* 0x0000640000000016 */
[----:B01----:R-:W-:Y:S05]  /*0960*/  ENDCOLLECTIVE ;  /* 0x000000000000791b */ /* 0x003fea0003800000 */
.L_x_355:
        /* <DEDUP_REMOVED lines=9> */
.L_x_356:
[----:B------:R-:W-:Y:S02]  /*0a00*/  IMAD.MOV.U32 R24, RZ, RZ, R26 ;  /* 0x000000ffff187224 */ /* 0x000fe400078e001a */
[----:B------:R-:W-:-:S07]  /*0a10*/  IMAD.MOV.U32 R28, RZ, RZ, R25 ;  /* 0x000000ffff1c7224 */ /* 0x000fce00078e0019 */
[----:B------:R-:W-:Y:S05]  /*0a20*/  WARPSYNC.COLLECTIVE R21, `(.L_x_357) ;  /* 0x0000000015087348 */ /* 0x000fea0003c00000 */
[----:B------:R0:W1:Y:S02]  /*0a30*/  SHFL.UP P0, R25, R24, R23, R22 ;  /* 0x0400001718197389 */ /* 0x0000640000000016 */
[----:B01----:R-:W-:Y:S05]  /*0a40*/  ENDCOLLECTIVE ;  /* 0x000000000000791b */ /* 0x003fea0003800000 */
.L_x_357:
[----:B------:R-:W-:Y:S05]  /*0a50*/  BRA `(.L_x_358) ;  /* 0xfffffff800647947 */ /* 0x000fea000383ffff */
.L_x_359:
        /* <DEDUP_REMOVED lines=10> */
.L_x_463:


//--------------------- .text._ZN3cub18CUB_300001_SM_10006detail10radix_sort30DeviceRadixSortHistogramKernelINS1_5radix10policy_hubIfjyE10Policy1000ELNS0_9SortOrderE0EfyNS1_21identity_decomposer_tEEEvPT2_PKT1_SA_iiT3_ --------------------------
	.section	.text._ZN3cub18CUB_300001_SM_10006detail10radix_sort30DeviceRadixSortHistogramKernelINS1_5radix10policy_hubIfjyE10Policy1000ELNS0_9SortOrderE0EfyNS1_21identity_decomposer_tEEEvPT2_PKT1_SA_iiT3_,"ax",@progbits
	.align	128
        .global         _ZN3cub18CUB_300001_SM_10006detail10radix_sort30DeviceRadixSortHistogramKernelINS1_5radix10policy_hubIfjyE10Policy1000ELNS0_9SortOrderE0EfyNS1_21identity_decomposer_tEEEvPT2_PKT1_SA_iiT3_
        .type           _ZN3cub18CUB_300001_SM_10006detail10radix_sort30DeviceRadixSortHistogramKernelINS1_5radix10policy_hubIfjyE10Policy1000ELNS0_9SortOrderE0EfyNS1_21identity_decomposer_tEEEvPT2_PKT1_SA_iiT3_,@function
        .size           _ZN3cub18CUB_300001_SM_10006detail10radix_sort30DeviceRadixSortHistogramKernelINS1_5radix10policy_hubIfjyE10Policy1000ELNS0_9SortOrderE0EfyNS1_21identity_decomposer_tEEEvPT2_PKT1_SA_iiT3_,(.L_x_464 - _ZN3cub18CUB_300001_SM_10006detail10radix_sort30DeviceRadixSortHistogramKernelINS1_5radix10policy_hubIfjyE10Policy1000ELNS0_9SortOrderE0EfyNS1_21identity_decomposer_tEEEvPT2_PKT1_SA_iiT3_)
        .other          _ZN3cub18CUB_300001_SM_10006detail10radix_sort30DeviceRadixSortHistogramKernelINS1_5radix10policy_hubIfjyE10Policy1000ELNS0_9SortOrderE0EfyNS1_21identity_decomposer_tEEEvPT2_PKT1_SA_iiT3_,@"STO_CUDA_ENTRY STV_DEFAULT"
_ZN3cub18CUB_300001_SM_10006detail10radix_sort30DeviceRadixSortHistogramKernelINS1_5radix10policy_hubIfjyE10Policy1000ELNS0_9SortOrderE0EfyNS1_21identity_decomposer_tEEEvPT2_PKT1_SA_iiT3_:
.text._ZN3cub18CUB_300001_SM_10006detail10radix_sort30DeviceRadixSortHistogramKernelINS1_5radix10policy_hubIfjyE10Policy1000ELNS0_9SortOrderE0EfyNS1_21identity_decomposer_tEEEvPT2_PKT1_SA_iiT3_:
        /* <DEDUP_REMOVED lines=38> */
.L_x_443:
        /* <DEDUP_REMOVED lines=13> */
.L_x_363:
        /* <DEDUP_REMOVED lines=21> */
.L_x_362:
        /* <DEDUP_REMOVED lines=19> */
.L_x_365:
        /* <DEDUP_REMOVED lines=18> */
.L_x_364:
[----:B------:R-:W-:-:S13]  /*06d0*/  ISETP.GT.U32.AND P2, PT, R0, 0x7f, PT ;  /* 0x0000007f0000780c */ /* 0x000fda0003f44070 */
[----:B------:R-:W-:Y:S05]  /*06e0*/  @P2 BRA `(.L_x_361) ;  /* 0x0000000000e02947 */ /* 0x000fea0003800000 */
[----:B--23--:R-:W-:Y:S01]  /*06f0*/  IMAD.MOV.U32 R2, RZ, RZ, RZ ;  /* 0x000000ffff027224 */ /* 0x00cfe200078e00ff */
[----:B------:R-:W-:Y:S06]  /*0700*/  @!P1 BRA `(.L_x_366) ;  /* 0x0000000000589947 */ /* 0x000fec0003800000 */
[----:B------:R-:W-:-:S07]  /*0710*/  IMAD.MOV.U32 R2, RZ, RZ, RZ ;  /* 0x000000ffff027224 */ /* 0x000fce00078e00ff */
.L_x_367:
        /* <DEDUP_REMOVED lines=21> */
.L_x_366:
        /* <DEDUP_REMOVED lines=14> */
.L_x_368:
        /* <DEDUP_REMOVED lines=18> */
.L_x_361:
[----:B------:R-:W-:Y:S05]  /*0a70*/  BSYNC.RECONVERGENT B0 ;  /* 0x0000000000007941 */ /* 0x000fea0003800200 */
.L_x_360:
        /* <DEDUP_REMOVED lines=16> */
.L_x_374:
        /* <DEDUP_REMOVED lines=36> */
.L_x_370:
        /* <DEDUP_REMOVED lines=67> */
.L_x_371:
        /* <DEDUP_REMOVED lines=89> */
.L_x_373:
        /* <DEDUP_REMOVED lines=72> */
.L_x_372:
[----:B------:R-:W-:Y:S05]  /*1c00*/  BRA.U !UP0, `(.L_x_374) ;  /* 0xffffffed08dc7547 */ /* 0x000fea000b83ffff */
.L_x_369:
        /* <DEDUP_REMOVED lines=13> */
.L_x_394:
        /* <DEDUP_REMOVED lines=16> */
.L_x_379:
[----:B------:R-:W-:Y:S05]  /*1de0*/  BSYNC.RECONVERGENT B1 ;  /* 0x0000000000017941 */ /* 0x000fea0003800200 */
.L_x_378:
        /* <DEDUP_REMOVED lines=15> */
.L_x_381:
[----:B------:R-:W-:Y:S05]  /*1ee0*/  BSYNC.RECONVERGENT B1 ;  /* 0x0000000000017941 */ /* 0x000fea0003800200 */
.L_x_380:
[----:B------:R-:W-:Y:S04]  /*1ef0*/  BSSY.RECONVERGENT B1, `(.L_x_382) ;  /* 0x0000007000017945 */ /* 0x000fe80003800200 */
[----:B------:R-:W-:Y:S05]  /*1f00*/  @!P0 BRA `(.L_x_383) ;  /* 0x0000000000148947 */ /* 0x000fea0003800000 */
[----:B01----:R-:W-:Y:S02]  /*1f10*/  IMAD R17, R3, 0x100, R0 ;  /* 0x0000010003117824 */ /* 0x003fe400078e0200 */
[----:B------:R-:W-:Y:S02]  /*1f20*/  IMAD.MOV.U32 R23, RZ, RZ, RZ ;  /* 0x000000ffff177224 */ /* 0x000fe400078e00ff */
[----:B------:R-:W-:-:S04]  /*1f30*/  VIADD R17, R17, 0x200 ;  /* 0x0000020011117836 */ /* 0x000fc80000000000 */
[----:B------:R-:W-:-:S05]  /*1f40*/  IMAD.WIDE.U32 R16, R17, 0x8, R4 ;  /* 0x0000000811107825 */ /* 0x000fca00078e0004 */
[----:B------:R2:W-:Y:S02]  /*1f50*/  REDG.E.ADD.64.STRONG.GPU desc[UR20][R16.64], R22 ;  /* 0x000000161000798e */ /* 0x0005e4000c12e514 */
.L_x_383:
[----:B------:R-:W-:Y:S05]  /*1f60*/  BSYNC.RECONVERGENT B1 ;  /* 0x0000000000017941 */ /* 0x000fea0003800200 */
.L_x_382:
[----:B------:R-:W-:Y:S04]  /*1f70*/  BSSY.RECONVERGENT B1, `(.L_x_384) ;  /* 0x0000007000017945 */ /* 0x000fe80003800200 */
[----:B------:R-:W-:Y:S05]  /*1f80*/  @!P1 BRA `(.L_x_385) ;  /* 0x0000000000149947 */ /* 0x000fea0003800000 */
[----:B012---:R-:W-:Y:S02]  /*1f90*/  IMAD R17, R3, 0x100, R0 ;  /* 0x0000010003117824 */ /* 0x007fe400078e0200 */
[----:B------:R-:W-:Y:S02]  /*1fa0*/  IMAD.MOV.U32 R15, RZ, RZ, RZ ;  /* 0x000000ffff0f7224 */ /* 0x000fe400078e00ff */
[----:B------:R-:W-:-:S04]  /*1fb0*/  VIADD R17, R17, 0x300 ;  /* 0x0000030011117836 */ /* 0x000fc80000000000 */
[----:B------:R-:W-:-:S05]  /*1fc0*/  IMAD.WIDE.U32 R16, R17, 0x8, R4 ;  /* 0x0000000811107825 */ /* 0x000fca00078e0004 */
[----:B------:R3:W-:Y:S02]  /*1fd0*/  REDG.E.ADD.64.STRONG.GPU desc[UR20][R16.64], R14 ;  /* 0x0000000e1000798e */ /* 0x0007e4000c12e514 */
.L_x_385:
[----:B------:R-:W-:Y:S05]  /*1fe0*/  BSYNC.RECONVERGENT B1 ;  /* 0x0000000000017941 */ /* 0x000fea0003800200 */
.L_x_384:
[----:B------:R-:W-:Y:S04]  /*1ff0*/  BSSY.RECONVERGENT B1, `(.L_x_386) ;  /* 0x0000007000017945 */ /* 0x000fe80003800200 */
[----:B------:R-:W-:Y:S05]  /*2000*/  @!P2 BRA `(.L_x_387) ;  /* 0x000000000014a947 */ /* 0x000fea0003800000 */
[----:B---3--:R-:W-:Y:S02]  /*2010*/  IMAD R15, R3, 0x100, R0 ;  /* 0x00000100030f7824 */ /* 0x008fe400078e0200 */
[----:B------:R-:W-:Y:S02]  /*2020*/  IMAD.MOV.U32 R13, RZ, RZ, RZ ;  /* 0x000000ffff0d7224 */ /* 0x000fe400078e00ff */
[----:B------:R-:W-:-:S04]  /*2030*/  VIADD R15, R15, 0x400 ;  /* 0x000004000f0f7836 */ /* 0x000fc80000000000 */
[----:B------:R-:W-:-:S05]  /*2040*/  IMAD.WIDE.U32 R14, R15, 0x8, R4 ;  /* 0x000000080f0e7825 */ /* 0x000fca00078e0004 */
[----:B------:R4:W-:Y:S02]  /*2050*/  REDG.E.ADD.64.STRONG.GPU desc[UR20][R14.64], R12 ;  /* 0x0000000c0e00798e */ /* 0x0009e4000c12e514 */
.L_x_387:
[----:B------:R-:W-:Y:S05]  /*2060*/  BSYNC.RECONVERGENT B1 ;  /* 0x0000000000017941 */ /* 0x000fea0003800200 */
.L_x_386:
[----:B------:R-:W-:Y:S04]  /*2070*/  BSSY.RECONVERGENT B1, `(.L_x_388) ;  /* 0x0000007000017945 */ /* 0x000fe80003800200 */
[----:B------:R-:W-:Y:S05]  /*2080*/  @!P3 BRA `(.L_x_389) ;  /* 0x000000000014b947 */ /* 0x000fea0003800000 */
[----:B----4-:R-:W-:Y:S02]  /*2090*/  IMAD R13, R3, 0x100, R0 ;  /* 0x00000100030d7824 */ /* 0x010fe400078e0200 */
[----:B------:R-:W-:Y:S02]  /*20a0*/  IMAD.MOV.U32 R7, RZ, RZ, RZ ;  /* 0x000000ffff077224 */ /* 0x000fe400078e00ff */
[----:B------:R-:W-:-:S04]  /*20b0*/  VIADD R13, R13, 0x500 ;  /* 0x000005000d0d7836 */ /* 0x000fc80000000000 */
[----:B------:R-:W-:-:S05]  /*20c0*/  IMAD.WIDE.U32 R12, R13, 0x8, R4 ;  /* 0x000000080d0c7825 */ /* 0x000fca00078e0004 */
[----:B------:R4:W-:Y:S02]  /*20d0*/  REDG.E.ADD.64.STRONG.GPU desc[UR20][R12.64], R6 ;  /* 0x000000060c00798e */ /* 0x0009e4000c12e514 */
.L_x_389:
[----:B------:R-:W-:Y:S05]  /*20e0*/  BSYNC.RECONVERGENT B1 ;  /* 0x0000000000017941 */ /* 0x000fea0003800200 */
.L_x_388:
[----:B------:R-:W-:Y:S04]  /*20f0*/  BSSY.RECONVERGENT B1, `(.L_x_390) ;  /* 0x0000007000017945 */ /* 0x000fe80003800200 */
[----:B------:R-:W-:Y:S05]  /*2100*/  @!P4 BRA `(.L_x_391) ;  /* 0x000000000014c947 */ /* 0x000fea0003800000 */
[----:B----4-:R-:W-:Y:S02]  /*2110*/  IMAD R7, R3, 0x100, R0 ;  /* 0x0000010003077824 */ /* 0x010fe400078e0200 */
[----:B------:R-:W-:Y:S02]  /*2120*/  IMAD.MOV.U32 R9, RZ, RZ, RZ ;  /* 0x000000ffff097224 */ /* 0x000fe400078e00ff */
[----:B------:R-:W-:-:S04]  /*2130*/  VIADD R7, R7, 0x600 ;  /* 0x0000060007077836 */ /* 0x000fc80000000000 */
[----:B------:R-:W-:-:S05]  /*2140*/  IMAD.WIDE.U32 R6, R7, 0x8, R4 ;  /* 0x0000000807067825 */ /* 0x000fca00078e0004 */
[----:B------:R4:W-:Y:S02]  /*2150*/  REDG.E.ADD.64.STRONG.GPU desc[UR20][R6.64], R8 ;  /* 0x000000080600798e */ /* 0x0009e4000c12e514 */
.L_x_391:
[----:B------:R-:W-:Y:S05]  /*2160*/  BSYNC.RECONVERGENT B1 ;  /* 0x0000000000017941 */ /* 0x000fea0003800200 */
.L_x_390:
[----:B------:R-:W-:Y:S04]  /*2170*/  BSSY.RECONVERGENT B1, `(.L_x_392) ;  /* 0x0000007000017945 */ /* 0x000fe80003800200 */
[----:B------:R-:W-:Y:S05]  /*2180*/  @!P5 BRA `(.L_x_393) ;  /* 0x000000000014d947 */ /* 0x000fea0003800000 */
[----:B----4-:R-:W-:Y:S02]  /*2190*/  IMAD R7, R3, 0x100, R0 ;  /* 0x0000010003077824 */ /* 0x010fe400078e0200 */
[----:B------:R-:W-:Y:S02]  /*21a0*/  IMAD.MOV.U32 R11, RZ, RZ, RZ ;  /* 0x000000ffff0b7224 */ /* 0x000fe400078e00ff */
[----:B------:R-:W-:-:S04]  /*21b0*/  VIADD R7, R7, 0x700 ;  /* 0x0000070007077836 */ /* 0x000fc80000000000 */
[----:B------:R-:W-:-:S05]  /*21c0*/  IMAD.WIDE.U32 R6, R7, 0x8, R4 ;  /* 0x0000000807067825 */ /* 0x000fca00078e0004 */
[----:B------:R4:W-:Y:S02]  /*21d0*/  REDG.E.ADD.64.STRONG.GPU desc[UR20][R6.64], R10 ;  /* 0x0000000a0600798e */ /* 0x0009e4000c12e514 */
.L_x_393:
[----:B------:R-:W-:Y:S05]  /*21e0*/  BSYNC.RECONVERGENT B1 ;  /* 0x0000000000017941 */ /* 0x000fea0003800200 */
.L_x_392:
[----:B------:R-:W-:-:S05]  /*21f0*/  VIADD R3, R3, 0x8 ;  /* 0x0000000803037836 */ /* 0x000fca0000000000 */
[----:B------:R-:W-:-:S13]  /*2200*/  ISETP.NE.AND P0, PT, R3, UR27, PT ;  /* 0x0000001b03007c0c */ /* 0x000fda000bf05270 */
[----:B------:R-:W-:Y:S05]  /*2210*/  @P0 BRA `(.L_x_394) ;  /* 0xfffffff800b00947 */ /* 0x000fea000383ffff */
[----:B------:R-:W-:-:S07]  /*2220*/  IMAD.U32 R5, RZ, RZ, UR27 ;  /* 0x0000001bff057e24 */ /* 0x000fce000f8e00ff */
.L_x_377:
        /* <DEDUP_REMOVED lines=24> */
.L_x_398:
[----:B------:R-:W-:Y:S05]  /*23b0*/  BSYNC.RECONVERGENT B1 ;  /* 0x0000000000017941 */ /* 0x000fea0003800200 */
.L_x_397:
        /* <DEDUP_REMOVED lines=9> */
.L_x_400:
[----:B------:R-:W-:Y:S05]  /*2450*/  BSYNC.RECONVERGENT B1 ;  /* 0x0000000000017941 */ /* 0x000fea0003800200 */
.L_x_399:
        /* <DEDUP_REMOVED lines=8> */
.L_x_402:
[----:B------:R-:W-:Y:S05]  /*24e0*/  BSYNC.RECONVERGENT B1 ;  /* 0x0000000000017941 */ /* 0x000fea0003800200 */
.L_x_401:
        /* <DEDUP_REMOVED lines=9> */
.L_x_404:
[----:B------:R-:W-:Y:S05]  /*2580*/  BSYNC.RECONVERGENT B1 ;  /* 0x0000000000017941 */ /* 0x000fea0003800200 */
.L_x_403:
[----:B------:R-:W-:-:S07]  /*2590*/  VIADD R5, R5, 0x4 ;  /* 0x0000000405057836 */ /* 0x000fce0000000000 */
.L_x_396:
        /* <DEDUP_REMOVED lines=18> */
.L_x_408:
[----:B------:R-:W-:Y:S05]  /*26c0*/  BSYNC.RECONVERGENT B2 ;  /* 0x0000000000027941 */ /* 0x000fea0003800200 */
.L_x_407:
        /* <DEDUP_REMOVED lines=9> */
.L_x_410:
[----:B------:R-:W-:Y:S05]  /*2760*/  BSYNC.RECONVERGENT B2 ;  /* 0x0000000000027941 */ /* 0x000fea0003800200 */
.L_x_409:
[----:B------:R-:W-:-:S07]  /*2770*/  VIADD R5, R5, 0x2 ;  /* 0x0000000205057836 */ /* 0x000fce0000000000 */
.L_x_406:
        /* <DEDUP_REMOVED lines=12> */
.L_x_405:
[----:B------:R-:W-:Y:S05]  /*2840*/  BSYNC.RECONVERGENT B1 ;  /* 0x0000000000017941 */ /* 0x000fea0003800200 */
.L_x_395:
[----:B------:R-:W-:-:S13]  /*2850*/  ISETP.GT.U32.AND P0, PT, R0, 0x7f, PT ;  /* 0x0000007f0000780c */ /* 0x000fda0003f04070 */
[----:B------:R-:W-:Y:S05]  /*2860*/  @P0 BRA `(.L_x_376) ;  /* 0x00000008008c0947 */ /* 0x000fea0003800000 */
[----:B------:R-:W-:Y:S01]  /*2870*/  UISETP.GE.U32.AND UP0, UPT, UR22, 0x7, UPT ;  /* 0x000000071600788c */ /* 0x000fe2000bf06070 */
[----:B0-----:R-:W-:-:S08]  /*2880*/  IMAD.MOV.U32 R5, RZ, RZ, RZ ;  /* 0x000000ffff057224 */ /* 0x001fd000078e00ff */
[----:B------:R-:W-:Y:S05]  /*2890*/  BRA.U !UP0, `(.L_x_411) ;  /* 0x0000000508147547 */ /* 0x000fea000b800000 */
[----:B-1----:R-:W0:Y:S01]  /*28a0*/  LDC.64 R4, c[0x0][0x380] ;  /* 0x0000e000ff047b82 */ /* 0x002e220000000a00 */
[----:B------:R-:W-:-:S07]  /*28b0*/  IMAD.MOV.U32 R9, RZ, RZ, RZ ;  /* 0x000000ffff097224 */ /* 0x000fce00078e00ff */
.L_x_428:
        /* <DEDUP_REMOVED lines=18> */
.L_x_413:
[----:B------:R-:W-:Y:S05]  /*29e0*/  BSYNC.RECONVERGENT B1 ;  /* 0x0000000000017941 */ /* 0x000fea0003800200 */
.L_x_412:
[----:B------:R-:W-:Y:S04]  /*29f0*/  BSSY.RECONVERGENT B1, `(.L_x_414) ;  /* 0x0000005000017945 */ /* 0x000fe80003800200 */
[----:B------:R-:W-:Y:S05]  /*2a00*/  @!P1 BRA `(.L_x_415) ;  /* 0x00000000000c9947 */ /* 0x000fea0003800000 */
[----:B0-----:R-:W-:Y:S02]  /*2a10*/  IMAD.MOV.U32 R14, RZ, RZ, R13 ;  /* 0x000000ffff0e7224 */ /* 0x001fe400078e000d */
[----:B------:R-:W-:-:S05]  /*2a20*/  IMAD.MOV.U32 R15, RZ, RZ, RZ ;  /* 0x000000ffff0f7224 */ /* 0x000fca00078e00ff */
[----:B------:R1:W-:Y:S02]  /*2a30*/  REDG.E.ADD.64.STRONG.GPU desc[UR20][R6.64+0xc00], R14 ;  /* 0x000c000e0600798e */ /* 0x0003e4000c12e514 */
.L_x_415:
[----:B------:R-:W-:Y:S05]  /*2a40*/  BSYNC.RECONVERGENT B1 ;  /* 0x0000000000017941 */ /* 0x000fea0003800200 */
.L_x_414:
        /* <DEDUP_REMOVED lines=12> */
.L_x_417:
[----:B------:R-:W-:Y:S05]  /*2b10*/  BSYNC.RECONVERGENT B1 ;  /* 0x0000000000017941 */ /* 0x000fea0003800200 */
.L_x_416:
[----:B------:R-:W-:Y:S04]  /*2b20*/  BSSY.RECONVERGENT B1, `(.L_x_418) ;  /* 0x0000005000017945 */ /* 0x000fe80003800200 */
[----:B------:R-:W-:Y:S05]  /*2b30*/  @!P1 BRA `(.L_x_419) ;  /* 0x00000000000c9947 */ /* 0x000fea0003800000 */
[----:B012---:R-:W-:Y:S02]  /*2b40*/  IMAD.MOV.U32 R14, RZ, RZ, R18 ;  /* 0x000000ffff0e7224 */ /* 0x007fe400078e0012 */
[----:B------:R-:W-:-:S05]  /*2b50*/  IMAD.MOV.U32 R15, RZ, RZ, RZ ;  /* 0x000000ffff0f7224 */ /* 0x000fca00078e00ff */
[----:B------:R3:W-:Y:S02]  /*2b60*/  REDG.E.ADD.64.STRONG.GPU desc[UR20][R6.64+0x1c00], R14 ;  /* 0x001c000e0600798e */ /* 0x0007e4000c12e514 */
.L_x_419:
[----:B------:R-:W-:Y:S05]  /*2b70*/  BSYNC.RECONVERGENT B1 ;  /* 0x0000000000017941 */ /* 0x000fea0003800200 */
.L_x_418:
[----:B------:R-:W-:Y:S04]  /*2b80*/  BSSY.RECONVERGENT B1, `(.L_x_420) ;  /* 0x0000005000017945 */ /* 0x000fe80003800200 */
[----:B------:R-:W-:Y:S05]  /*2b90*/  @!P2 BRA `(.L_x_421) ;  /* 0x00000000000ca947 */ /* 0x000fea0003800000 */
[----:B0123--:R-:W-:Y:S02]  /*2ba0*/  IMAD.MOV.U32 R14, RZ, RZ, R19 ;  /* 0x000000ffff0e7224 */ /* 0x00ffe400078e0013 */
[----:B------:R-:W-:-:S05]  /*2bb0*/  IMAD.MOV.U32 R15, RZ, RZ, RZ ;  /* 0x000000ffff0f7224 */ /* 0x000fca00078e00ff */
[----:B------:R4:W-:Y:S02]  /*2bc0*/  REDG.E.ADD.64.STRONG.GPU desc[UR20][R6.64+0x2400], R14 ;  /* 0x0024000e0600798e */ /* 0x0009e4000c12e514 */
.L_x_421:
[----:B------:R-:W-:Y:S05]  /*2bd0*/  BSYNC.RECONVERGENT B1 ;  /* 0x0000000000017941 */ /* 0x000fea0003800200 */
.L_x_420:
[----:B------:R-:W-:Y:S04]  /*2be0*/  BSSY.RECONVERGENT B1, `(.L_x_422) ;  /* 0x0000004000017945 */ /* 0x000fe80003800200 */
[----:B------:R-:W-:Y:S05]  /*2bf0*/  @!P3 BRA `(.L_x_423) ;  /* 0x000000000008b947 */ /* 0x000fea0003800000 */
[----:B------:R-:W-:-:S05]  /*2c00*/  IMAD.MOV.U32 R17, RZ, RZ, RZ ;  /* 0x000000ffff117224 */ /* 0x000fca00078e00ff */
[----:B------:R0:W-:Y:S02]  /*2c10*/  REDG.E.ADD.64.STRONG.GPU desc[UR20][R6.64+0x2c00], R16 ;  /* 0x002c00100600798e */ /* 0x0001e4000c12e514 */
.L_x_423:
[----:B------:R-:W-:Y:S05]  /*2c20*/  BSYNC.RECONVERGENT B1 ;  /* 0x0000000000017941 */ /* 0x000fea0003800200 */
.L_x_422:
[----:B------:R-:W-:Y:S04]  /*2c30*/  BSSY.RECONVERGENT B1, `(.L_x_424) ;  /* 0x0000004000017945 */ /* 0x000fe80003800200 */
[----:B------:R-:W-:Y:S05]  /*2c40*/  @!P4 BRA `(.L_x_425) ;  /* 0x000000000008c947 */ /* 0x000fea0003800000 */
[----:B------:R-:W-:-:S05]  /*2c50*/  IMAD.MOV.U32 R13, RZ, RZ, RZ ;  /* 0x000000ffff0d7224 */ /* 0x000fca00078e00ff */
[----:B------:R0:W-:Y:S02]  /*2c60*/  REDG.E.ADD.64.STRONG.GPU desc[UR20][R6.64+0x3400], R12 ;  /* 0x0034000c0600798e */ /* 0x0001e4000c12e514 */
.L_x_425:
[----:B------:R-:W-:Y:S05]  /*2c70*/  BSYNC.RECONVERGENT B1 ;  /* 0x0000000000017941 */ /* 0x000fea0003800200 */
.L_x_424:
[----:B------:R-:W-:Y:S04]  /*2c80*/  BSSY.RECONVERGENT B1, `(.L_x_426) ;  /* 0x0000004000017945 */ /* 0x000fe80003800200 */
[----:B------:R-:W-:Y:S05]  /*2c90*/  @!P5 BRA `(.L_x_427) ;  /* 0x000000000008d947 */ /* 0x000fea0003800000 */
[----:B------:R-:W-:-:S05]  /*2ca0*/  IMAD.MOV.U32 R11, RZ, RZ, RZ ;  /* 0x000000ffff0b7224 */ /* 0x000fca00078e00ff */
[----:B------:R0:W-:Y:S02]  /*2cb0*/  REDG.E.ADD.64.STRONG.GPU desc[UR20][R6.64+0x3c00], R10 ;  /* 0x003c000a0600798e */ /* 0x0001e4000c12e514 */
.L_x_427:
[----:B------:R-:W-:Y:S05]  /*2cc0*/  BSYNC.RECONVERGENT B1 ;  /* 0x0000000000017941 */ /* 0x000fea0003800200 */
.L_x_426:
[----:B------:R-:W-:Y:S05]  /*2cd0*/  @P0 BRA `(.L_x_428) ;  /* 0xfffffff800f80947 */ /* 0x000fea000383ffff */
[----:B------:R-:W-:-:S07]  /*2ce0*/  IMAD.U32 R5, RZ, RZ, UR27 ;  /* 0x0000001bff057e24 */ /* 0x000fce000f8e00ff */
.L_x_411:
        /* <DEDUP_REMOVED lines=20> */
.L_x_431:
[----:B------:R-:W-:Y:S05]  /*2e30*/  BSYNC.RECONVERGENT B1 ;  /* 0x0000000000017941 */ /* 0x000fea0003800200 */
.L_x_430:
        /* <DEDUP_REMOVED lines=9> */
.L_x_433:
[----:B------:R-:W-:Y:S05]  /*2ed0*/  BSYNC.RECONVERGENT B1 ;  /* 0x0000000000017941 */ /* 0x000fea0003800200 */
.L_x_432:
        /* <DEDUP_REMOVED lines=8> */
.L_x_435:
[----:B------:R-:W-:Y:S05]  /*2f60*/  BSYNC.RECONVERGENT B1 ;  /* 0x0000000000017941 */ /* 0x000fea0003800200 */
.L_x_434:
        /* <DEDUP_REMOVED lines=9> */
.L_x_437:
[----:B------:R-:W-:Y:S05]  /*3000*/  BSYNC.RECONVERGENT B1 ;  /* 0x0000000000017941 */ /* 0x000fea0003800200 */
.L_x_436:
[----:B------:R-:W-:-:S07]  /*3010*/  VIADD R5, R5, 0x4 ;  /* 0x0000000405057836 */ /* 0x000fce0000000000 */
.L_x_429:
        /* <DEDUP_REMOVED lines=17> */
.L_x_440:
[----:B------:R-:W-:Y:S05]  /*3130*/  BSYNC.RECONVERGENT B1 ;  /* 0x0000000000017941 */ /* 0x000fea0003800200 */
.L_x_439:
        /* <DEDUP_REMOVED lines=9> */
.L_x_442:
[----:B------:R-:W-:Y:S05]  /*31d0*/  BSYNC.RECONVERGENT B1 ;  /* 0x0000000000017941 */ /* 0x000fea0003800200 */
.L_x_441:
[----:B------:R-:W-:-:S07]  /*31e0*/  VIADD R5, R5, 0x2 ;  /* 0x0000000205057836 */ /* 0x000fce0000000000 */
.L_x_438:
        /* <DEDUP_REMOVED lines=11> */
.L_x_376:
[----:B------:R-:W-:Y:S05]  /*32a0*/  BSYNC.RECONVERGENT B0 ;  /* 0x0000000000007941 */ /* 0x000fea0003800200 */
.L_x_375:
[----:B------:R-:W-:Y:S01]  /*32b0*/  BAR.SYNC.DEFER_BLOCKING 0x0 ;  /* 0x0000000000007b1d */ /* 0x000fe20000010000 */
[----:B------:R-:W-:-:S04]  /*32c0*/  UIADD3 UR6, UP0, UPT, UR6, 0x1, URZ ;  /* 0x0000000106067890 */ /* 0x000fc8000ff1e0ff */
[----:B------:R-:W-:Y:S02]  /*32d0*/  UIADD3.X UR7, UPT, UPT, URZ, UR7, URZ, UP0, !UPT ;  /* 0x00000007ff077290 */ /* 0x000fe400087fe4ff */
[----:B------:R-:W-:-:S04]  /*32e0*/  UISETP.NE.U32.AND UP0, UPT, UR6, UR11, UPT ;  /* 0x0000000b0600728c */ /* 0x000fc8000bf05070 */
[----:B------:R-:W-:-:S09]  /*32f0*/  UISETP.NE.AND.EX UP0, UPT, UR7, UR12, UPT, UP0 ;  /* 0x0000000c0700728c */ /* 0x000fd2000bf05300 */
[----:B------:R-:W-:Y:S05]  /*3300*/  BRA.U UP0, `(.L_x_443) ;  /* 0xffffffcd00d47547 */ /* 0x000fea000b83ffff */
[----:B------:R-:W-:Y:S05]  /*3310*/  EXIT ;  /* 0x000000000000794d */ /* 0x000fea0003800000 */
.L_x_444:
        /* <DEDUP_REMOVED lines=14> */
.L_x_464:


//--------------------- .text._ZN3cub18CUB_300001_SM_10006detail10radix_sort31DeviceRadixSortSingleTileKernelINS1_5radix10policy_hubIfjyE10Policy1000ELNS0_9SortOrderE0EfjyNS1_21identity_decomposer_tEEEvPKT1_PSA_PKT2_PSE_T3_iiT4_ --------------------------
	.section	.text._ZN3cub18CUB_300001_SM_10006detail10radix_sort31DeviceRadixSortSingleTileKernelINS1_5radix10policy_hubIfjyE10Policy1000ELNS0_9SortOrderE0EfjyNS1_21identity_decomposer_tEEEvPKT1_PSA_PKT2_PSE_T3_iiT4_,"ax",@progbits
	.align	128
        .global         _ZN3cub18CUB_300001_SM_10006detail10radix_sort31DeviceRadixSortSingleTileKernelINS1_5radix10policy_hubIfjyE10Policy1000ELNS0_9SortOrderE0EfjyNS1_21identity_decomposer_tEEEvPKT1_PSA_PKT2_PSE_T3_iiT4_
        .type           _ZN3cub18CUB_300001_SM_10006detail10radix_sort31DeviceRadixSortSingleTileKernelINS1_5radix10policy_hubIfjyE10Policy1000ELNS0_9SortOrderE0EfjyNS1_21identity_decomposer_tEEEvPKT1_PSA_PKT2_PSE_T3_iiT4_,@function
        .size           _ZN3cub18CUB_300001_SM_10006detail10radix_sort31DeviceRadixSortSingleTileKernelINS1_5radix10policy_hubIfjyE10Policy1000ELNS0_9SortOrderE0EfjyNS1_21identity_decomposer_tEEEvPKT1_PSA_PKT2_PSE_T3_iiT4_,(.L_x_465 - _ZN3cub18CUB_300001_SM_10006detail10radix_sort31DeviceRadixSortSingleTileKernelINS1_5radix10policy_hubIfjyE10Policy1000ELNS0_9SortOrderE0EfjyNS1_21identity_decomposer_tEEEvPKT1_PSA_PKT2_PSE_T3_iiT4_)
        .other          _ZN3cub18CUB_300001_SM_10006detail10radix_sort31DeviceRadixSortSingleTileKernelINS1_5radix10policy_hubIfjyE10Policy1000ELNS0_9SortOrderE0EfjyNS1_21identity_decomposer_tEEEvPKT1_PSA_PKT2_PSE_T3_iiT4_,@"STO_CUDA_ENTRY STV_DEFAULT"
_ZN3cub18CUB_300001_SM_10006detail10radix_sort31DeviceRadixSortSingleTileKernelINS1_5radix10policy_hubIfjyE10Policy1000ELNS0_9SortOrderE0EfjyNS1_21identity_decomposer_tEEEvPKT1_PSA_PKT2_PSE_T3_iiT4_:
.text._ZN3cub18CUB_300001_SM_10006detail10radix_sort31DeviceRadixSortSingleTileKernelINS1_5radix10policy_hubIfjyE10Policy1000ELNS0_9SortOrderE0EfjyNS1_21identity_decomposer_tEEEvPKT1_PSA_PKT2_PSE_T3_iiT4_:
        /* <DEDUP_REMOVED lines=222> */
.L_x_446:
        /* <DEDUP_REMOVED lines=593> */
.L_x_445:
        /* <DEDUP_REMOVED lines=288> */
.L_x_447:
        /* <DEDUP_REMOVED lines=9> */
.L_x_465:


//--------------------- .text._ZN3cub18CUB_300001_SM_10006detail8for_each13static_kernelINS2_12policy_hub_t12policy_500_tEmN6thrust24THRUST_300001_SM_1000_NS8cuda_cub20__uninitialized_fill7functorINS7_10device_ptrIfEEfEEEEvT0_T1_ --------------------------
	.section	.text._ZN3cub18CUB_300001_SM_10006detail8for_each13static_kernelINS2_12policy_hub_t12policy_500_tEmN6thrust24THRUST_300001_SM_1000_NS8cuda_cub20__uninitialized_fill7functorINS7_10device_ptrIfEEfEEEEvT0_T1_,"ax",@progbits
	.align	128
        .global         _ZN3cub18CUB_300001_SM_10006detail8for_each13static_kernelINS2_12policy_hub_t12policy_500_tEmN6thrust24THRUST_300001_SM_1000_NS8cuda_cub20__uninitialized_fill7functorINS7_10device_ptrIfEEfEEEEvT0_T1_
        .type           _ZN3cub18CUB_300001_SM_10006detail8for_each13static_kernelINS2_12policy_hub_t12policy_500_tEmN6thrust24THRUST_300001_SM_1000_NS8cuda_cub20__uninitialized_fill7functorINS7_10device_ptrIfEEfEEEEvT0_T1_,@function
        .size           _ZN3cub18CUB_300001_SM_10006detail8for_each13static_kernelINS2_12policy_hub_t12policy_500_tEmN6thrust24THRUST_300001_SM_1000_NS8cuda_cub20__uninitialized_fill7functorINS7_10device_ptrIfEEfEEEEvT0_T1_,(.L_x_466 - _ZN3cub18CUB_300001_SM_10006detail8for_each13static_kernelINS2_12policy_hub_t12policy_500_tEmN6thrust24THRUST_300001_SM_1000_NS8cuda_cub20__uninitialized_fill7functorINS7_10device_ptrIfEEfEEEEvT0_T1_)
        .other          _ZN3cub18CUB_300001_SM_10006detail8for_each13static_kernelINS2_12policy_hub_t12policy_500_tEmN6thrust24THRUST_300001_SM_1000_NS8cuda_cub20__uninitialized_fill7functorINS7_10device_ptrIfEEfEEEEvT0_T1_,@"STO_CUDA_ENTRY STV_DEFAULT"
_ZN3cub18CUB_300001_SM_10006detail8for_each13static_kernelINS2_12policy_hub_t12policy_500_tEmN6thrust24THRUST_300001_SM_1000_NS8cuda_cub20__uninitialized_fill7functorINS7_10device_ptrIfEEfEEEEvT0_T1_:
.text._ZN3cub18CUB_300001_SM_10006detail8for_each13static_kernelINS2_12policy_hub_t12policy_500_tEmN6thrust24THRUST_300001_SM_1000_NS8cuda_cub20__uninitialized_fill7functorINS7_10device_ptrIfEEfEEEEvT0_T1_:
[----:B------:R-:W-:Y:S08]  /*0000*/  LDC R1, c[0x0][0x37c] ;  /* 0x0000df00ff017b82 */ /* 0x000ff00000000800 */
[----:B------:R-:W0:Y:S01]  /*0010*/  S2UR UR4, SR_CTAID.X ;  /* 0x00000000000479c3 */ /* 0x000e220000002500 */
[----:B------:R-:W1:Y:S01]  /*0020*/  LDCU.64 UR6, c[0x0][0x380] ;  /* 0x00007000ff0677ac */ /* 0x000e620008000a00 */
[----:B------:R-:W2:Y:S01]  /*0030*/  LDCU.64 UR8, c[0x0][0x358] ;  /* 0x00006b00ff0877ac */ /* 0x000ea20008000a00 */
[----:B0-----:R-:W-:-:S04]  /*0040*/  UIMAD.WIDE.U32 UR4, UR4, 0x200, URZ ;  /* 0x00000200040478a5 */ /* 0x001fc8000f8e00ff */
[----:B-1----:R-:W-:-:S04]  /*0050*/  UIADD3 UR6, UP0, UPT, -UR4, UR6, URZ ;  /* 0x0000000604067290 */ /* 0x002fc8000ff1e1ff */
[----:B------:R-:W-:Y:S02]  /*0060*/  UIADD3.X UR7, UPT, UPT, ~UR5, UR7, URZ, UP0, !UPT ;  /* 0x0000000705077290 */ /* 0x000fe400087fe5ff */
[----:B------:R-:W-:-:S04]  /*0070*/  UISETP.GE.U32.AND UP0, UPT, UR6, 0x200, UPT ;  /* 0x000002000600788c */ /* 0x000fc8000bf06070 */
[----:B------:R-:W-:-:S09]  /*0080*/  UISETP.GE.U32.AND.EX UP0, UPT, UR7, URZ, UPT, UP0 ;  /* 0x000000ff0700728c */ /* 0x000fd2000bf06100 */
[----:B--2---:R-:W-:Y:S05]  /*0090*/  BRA.U !UP0, `(.L_x_448) ;  /* 0x0000000108287547 */ /* 0x004fea000b800000 */
[----:B------:R-:W0:Y:S01]  /*00a0*/  S2R R0, SR_TID.X ;  /* 0x0000000000007919 */ /* 0x000e220000002100 */
[----:B------:R-:W1:Y:S01]  /*00b0*/  LDCU.64 UR6, c[0x0][0x388] ;  /* 0x00007100ff0677ac */ /* 0x000e620008000a00 */
[----:B------:R-:W2:Y:S01]  /*00c0*/  LDC R5, c[0x0][0x390] ;  /* 0x0000e400ff057b82 */ /* 0x000ea20000000800 */
[----:B0-----:R-:W-:-:S05]  /*00d0*/  IADD3 R0, P0, PT, R0, UR4, RZ ;  /* 0x0000000400007c10 */ /* 0x001fca000ff1e0ff */
[----:B------:R-:W-:Y:S01]  /*00e0*/  IMAD.X R3, RZ, RZ, UR5, P0 ;  /* 0x00000005ff037e24 */ /* 0x000fe200080e06ff */
[----:B-1----:R-:W-:-:S04]  /*00f0*/  LEA R2, P0, R0, UR6, 0x2 ;  /* 0x0000000600027c11 */ /* 0x002fc8000f8010ff */
[----:B------:R-:W-:-:S05]  /*0100*/  LEA.HI.X R3, R0, UR7, R3, 0x2, P0 ;  /* 0x0000000700037c11 */ /* 0x000fca00080f1403 */
[----:B--2---:R-:W-:Y:S04]  /*0110*/  STG.E desc[UR8][R2.64], R5 ;  /* 0x0000000502007986 */ /* 0x004fe8000c101908 */
[----:B------:R-:W-:Y:S01]  /*0120*/  STG.E desc[UR8][R2.64+0x400], R5 ;  /* 0x0004000502007986 */ /* 0x000fe2000c101908 */
[----:B------:R-:W-:Y:S05]  /*0130*/  EXIT ;  /* 0x000000000000794d */ /* 0x000fea0003800000 */
.L_x_448:
[----:B------:R-:W0:Y:S01]  /*0140*/  S2R R0, SR_TID.X ;  /* 0x0000000000007919 */ /* 0x000e220000002100 */
[----:B------:R-:W-:Y:S01]  /*0150*/  IMAD.U32 R2, RZ, RZ, UR7 ;  /* 0x00000007ff027e24 */ /* 0x000fe2000f8e00ff */
[----:B------:R-:W1:Y:S01]  /*0160*/  LDCU.64 UR10, c[0x0][0x388] ;  /* 0x00007100ff0a77ac */ /* 0x000e620008000a00 */
[----:B------:R-:W-:Y:S01]  /*0170*/  IMAD.U32 R4, RZ, RZ, UR7 ;  /* 0x00000007ff047e24 */ /* 0x000fe2000f8e00ff */
[----:B0-----:R-:W-:-:S04]  /*0180*/  ISETP.LT.U32.AND P0, PT, R0, UR6, PT ;  /* 0x0000000600007c0c */ /* 0x001fc8000bf01070 */
[----:B------:R-:W-:Y:S01]  /*0190*/  ISETP.GT.U32.AND.EX P0, PT, R2, RZ, PT, P0 ;  /* 0x000000ff0200720c */ /* 0x000fe20003f04100 */
[C---:B------:R-:W-:Y:S01]  /*01a0*/  VIADD R2, R0.reuse, 0x100 ;  /* 0x0000010000027836 */ /* 0x040fe20000000000 */
[----:B------:R-:W-:-:S04]  /*01b0*/  IADD3 R0, P2, PT, R0, UR4, RZ ;  /* 0x0000000400007c10 */ /* 0x000fc8000ff5e0ff */
[----:B------:R-:W-:Y:S01]  /*01c0*/  ISETP.LT.U32.AND P1, PT, R2, UR6, PT ;  /* 0x0000000602007c0c */ /* 0x000fe2000bf21070 */
[----:B------:R-:W-:Y:S01]  /*01d0*/  IMAD.X R3, RZ, RZ, UR5, P2 ;  /* 0x00000005ff037e24 */ /* 0x000fe200090e06ff */
[----:B-1----:R-:W-:Y:S02]  /*01e0*/  LEA R2, P2, R0, UR10, 0x2 ;  /* 0x0000000a00027c11 */ /* 0x002fe4000f8410ff */
[----:B------:R-:W-:Y:S02]  /*01f0*/  ISETP.GT.U32.AND.EX P1, PT, R4, RZ, PT, P1 ;  /* 0x000000ff0400720c */ /* 0x000fe40003f24110 */
[----:B------:R-:W-:Y:S01]  /*0200*/  LEA.HI.X R3, R0, UR11, R3, 0x2, P2 ;  /* 0x0000000b00037c11 */ /* 0x000fe200090f1403 */
[----:B------:R-:W0:Y:S04]  /*0210*/  @P0 LDC R5, c[0x0][0x390] ;  /* 0x0000e400ff050b82 */ /* 0x000e280000000800 */
[----:B0-----:R0:W-:Y:S06]  /*0220*/  @P0 STG.E desc[UR8][R2.64], R5 ;  /* 0x0000000502000986 */ /* 0x0011ec000c101908 */
[----:B------:R-:W-:Y:S05]  /*0230*/  @!P1 EXIT ;  /* 0x000000000000994d */ /* 0x000fea0003800000 */
[----:B0-----:R-:W0:Y:S02]  /*0240*/  LDC R5, c[0x0][0x390] ;  /* 0x0000e400ff057b82 */ /* 0x001e240000000800 */
[----:B0-----:R-:W-:Y:S01]  /*0250*/  STG.E desc[UR8][R2.64+0x400], R5 ;  /* 0x0004000502007986 */ /* 0x001fe2000c101908 */
[----:B------:R-:W-:Y:S05]  /*0260*/  EXIT ;  /* 0x000000000000794d */ /* 0x000fea0003800000 */
.L_x_449:
        /* <DEDUP_REMOVED lines=9> */
.L_x_466:


//--------------------- .text._ZN3cub18CUB_300001_SM_10006detail11EmptyKernelIvEEvv --------------------------
	.section	.text._ZN3cub18CUB_300001_SM_10006detail11EmptyKernelIvEEvv,"ax",@progbits
	.align	128
        .global         _ZN3cub18CUB_300001_SM_10006detail11EmptyKernelIvEEvv
        .type           _ZN3cub18CUB_300001_SM_10006detail11EmptyKernelIvEEvv,@function
        .size           _ZN3cub18CUB_300001_SM_10006detail11EmptyKernelIvEEvv,(.L_x_467 - _ZN3cub18CUB_300001_SM_10006detail11EmptyKernelIvEEvv)
        .other          _ZN3cub18CUB_300001_SM_10006detail11EmptyKernelIvEEvv,@"STO_CUDA_ENTRY STV_DEFAULT"
_ZN3cub18CUB_300001_SM_10006detail11EmptyKernelIvEEvv:
.text._ZN3cub18CUB_300001_SM_10006detail11EmptyKernelIvEEvv:
[----:B------:R-:W-:Y:S01]  /*0000*/  LDC R1, c[0x0][0x37c] ;  /* 0x0000df00ff017b82 */ /* 0x000fe20000000800 */
[----:B------:R-:W-:Y:S05]  /*0010*/  EXIT ;  /* 0x000000000000794d */ /* 0x000fea0003800000 */
.L_x_450:
        /* <DEDUP_REMOVED lines=14> */
.L_x_467:


//--------------------- .text._Z19update_cluster_cudaPjjjj --------------------------
	.section	.text._Z19update_cluster_cudaPjjjj,"ax",@progbits
	.align	128
        .global         _Z19update_cluster_cudaPjjjj
        .type           _Z19update_cluster_cudaPjjjj,@function
        .size           _Z19update_cluster_cudaPjjjj,(.L_x_468 - _Z19update_cluster_cudaPjjjj)
        .other          _Z19update_cluster_cudaPjjjj,@"STO_CUDA_ENTRY STV_DEFAULT"
_Z19update_cluster_cudaPjjjj:
.text._Z19update_cluster_cudaPjjjj:
[----:B------:R-:W-:Y:S01]  /*0000*/  LDC R1, c[0x0][0x37c] ;  /* 0x0000df00ff017b82 */ /* 0x000fe20000000800 */
[----:B------:R-:W0:Y:S01]  /*0010*/  S2R R5, SR_TID.X ;  /* 0x0000000000057919 */ /* 0x000e220000002100 */
[----:B------:R-:W0:Y:S01]  /*0020*/  LDCU UR4, c[0x0][0x360] ;  /* 0x00006c00ff0477ac */ /* 0x000e220008000800 */
[----:B------:R-:W0:Y:S01]  /*0030*/  S2R R0, SR_CTAID.X ;  /* 0x0000000000007919 */ /* 0x000e220000002500 */
[----:B------:R-:W1:Y:S01]  /*0040*/  LDCU UR5, c[0x0][0x390] ;  /* 0x00007200ff0577ac */ /* 0x000e620008000800 */
[----:B0-----:R-:W-:-:S05]  /*0050*/  IMAD R5, R0, UR4, R5 ;  /* 0x0000000400057c24 */ /* 0x001fca000f8e0205 */
[----:B-1----:R-:W-:-:S13]  /*0060*/  ISETP.GE.U32.AND P0, PT, R5, UR5, PT ;  /* 0x0000000505007c0c */ /* 0x002fda000bf06070 */
[----:B------:R-:W-:Y:S05]  /*0070*/  @P0 EXIT ;  /* 0x000000000000094d */ /* 0x000fea0003800000 */
[----:B------:R-:W0:Y:S01]  /*0080*/  LDC.64 R2, c[0x0][0x380] ;  /* 0x0000e000ff027b82 */ /* 0x000e220000000a00 */
[----:B------:R-:W1:Y:S01]  /*0090*/  LDCU.64 UR4, c[0x0][0x358] ;  /* 0x00006b00ff0477ac */ /* 0x000e620008000a00 */
[----:B------:R-:W2:Y:S01]  /*00a0*/  LDCU UR6, c[0x0][0x38c] ;  /* 0x00007180ff0677ac */ /* 0x000ea20008000800 */
[----:B0-----:R-:W-:-:S05]  /*00b0*/  IMAD.WIDE R2, R5, 0x4, R2 ;  /* 0x0000000405027825 */ /* 0x001fca00078e0202 */
[----:B-1----:R-:W2:Y:S02]  /*00c0*/  LDG.E R0, desc[UR4][R2.64] ;  /* 0x0000000402007981 */ /* 0x002ea4000c1e1900 */
[----:B--2---:R-:W-:-:S13]  /*00d0*/  ISETP.NE.AND P0, PT, R0, UR6, PT ;  /* 0x0000000600007c0c */ /* 0x004fda000bf05270 */
[----:B------:R-:W-:Y:S05]  /*00e0*/  @P0 EXIT ;  /* 0x000000000000094d */ /* 0x000fea0003800000 */
[----:B------:R-:W0:Y:S02]  /*00f0*/  LDC R5, c[0x0][0x388] ;  /* 0x0000e200ff057b82 */ /* 0x000e240000000800 */
[----:B0-----:R-:W-:Y:S01]  /*0100*/  STG.E desc[UR4][R2.64], R5 ;  /* 0x0000000502007986 */ /* 0x001fe2000c101904 */
[----:B------:R-:W-:Y:S05]  /*0110*/  EXIT ;  /* 0x000000000000794d */ /* 0x000fea0003800000 */
.L_x_451:
        /* <DEDUP_REMOVED lines=14> */
.L_x_468:


//--------------------- .text._Z29calculate_pairwise_dists_cudaPfS_jj --------------------------
	.section	.text._Z29calculate_pairwise_dists_cudaPfS_jj,"ax",@progbits
	.align	128
        .global         _Z29calculate_pairwise_dists_cudaPfS_jj
        .type           _Z29calculate_pairwise_dists_cudaPfS_jj,@function
        .size           _Z29calculate_pairwise_dists_cudaPfS_jj,(.L_x_469 - _Z29calculate_pairwise_dists_cudaPfS_jj)
        .other          _Z29calculate_pairwise_dists_cudaPfS_jj,@"STO_CUDA_ENTRY STV_DEFAULT"
_Z29calculate_pairwise_dists_cudaPfS_jj:
.text._Z29calculate_pairwise_dists_cudaPfS_jj:
[----:B------:R-:W-:Y:S01]  /*0000*/  LDC R1, c[0x0][0x37c] ;  /* 0x0000df00ff017b82 */ /* 0x000fe20000000800 */
[----:B------:R-:W0:Y:S01]  /*0010*/  S2R R4, SR_TID.X ;  /* 0x0000000000047919 */ /* 0x000e220000002100 */
[----:B------:R-:W1:Y:S01]  /*0020*/  LDCU UR8, c[0x0][0x390] ;  /* 0x00007200ff0877ac */ /* 0x000e620008000800 */
[----:B------:R-:W0:Y:S01]  /*0030*/  S2R R3, SR_CTAID.X ;  /* 0x0000000000037919 */ /* 0x000e220000002500 */
[----:B------:R-:W0:Y:S01]  /*0040*/  LDCU UR5, c[0x0][0x360] ;  /* 0x00006c00ff0577ac */ /* 0x000e220008000800 */
[----:B-1----:R-:W-:Y:S01]  /*0050*/  UIMAD UR4, UR8, UR8, URZ ;  /* 0x00000008080472a4 */ /* 0x002fe2000f8e02ff */
[----:B0-----:R-:W-:-:S05]  /*0060*/  IMAD R4, R3, UR5, R4 ;  /* 0x0000000503047c24 */ /* 0x001fca000f8e0204 */
[----:B------:R-:W-:-:S13]  /*0070*/  ISETP.GE.U32.AND P0, PT, R4, UR4, PT ;  /* 0x0000000404007c0c */ /* 0x000fda000bf06070 */
[----:B------:R-:W-:Y:S05]  /*0080*/  @P0 EXIT ;  /* 0x000000000000094d */ /* 0x000fea0003800000 */
[----:B------:R-:W0:Y:S01]  /*0090*/  I2F.U32.RP R5, UR8 ;  /* 0x0000000800057d06 */ /* 0x000e220008209000 */
[----:B------:R-:W-:-:S07]  /*00a0*/  ISETP.NE.U32.AND P2, PT, RZ, UR8, PT ;  /* 0x00000008ff007c0c */ /* 0x000fce000bf45070 */
[----:B0-----:R-:W0:Y:S02]  /*00b0*/  MUFU.RCP R5, R5 ;  /* 0x0000000500057308 */ /* 0x001e240000001000 */
[----:B0-----:R-:W-:-:S06]  /*00c0*/  IADD3 R2, PT, PT, R5, 0xffffffe, RZ ;  /* 0x0ffffffe05027810 */ /* 0x001fcc0007ffe0ff */
[----:B------:R0:W1:Y:S02]  /*00d0*/  F2I.FTZ.U32.TRUNC.NTZ R3, R2 ;  /* 0x0000000200037305 */ /* 0x000064000021f000 */
[----:B0-----:R-:W-:Y:S01]  /*00e0*/  HFMA2 R2, -RZ, RZ, 0, 0 ;  /* 0x00000000ff027431 */ /* 0x001fe200000001ff */
[----:B-1----:R-:W-:-:S05]  /*00f0*/  IADD3 R7, PT, PT, RZ, -R3, RZ ;  /* 0x80000003ff077210 */ /* 0x002fca0007ffe0ff */
[----:B------:R-:W-:-:S04]  /*0100*/  IMAD R7, R7, UR8, RZ ;  /* 0x0000000807077c24 */ /* 0x000fc8000f8e02ff */
[----:B------:R-:W-:-:S06]  /*0110*/  IMAD.HI.U32 R3, R3, R7, R2 ;  /* 0x0000000703037227 */ /* 0x000fcc00078e0002 */
[----:B------:R-:W-:-:S05]  /*0120*/  IMAD.HI.U32 R0, R3, R4, RZ ;  /* 0x0000000403007227 */ /* 0x000fca00078e00ff */
[----:B------:R-:W-:-:S05]  /*0130*/  IADD3 R3, PT, PT, -R0, RZ, RZ ;  /* 0x000000ff00037210 */ /* 0x000fca0007ffe1ff */
[----:B------:R-:W-:-:S05]  /*0140*/  IMAD R3, R3, UR8, R4 ;  /* 0x0000000803037c24 */ /* 0x000fca000f8e0204 */
[----:B------:R-:W-:-:S13]  /*0150*/  ISETP.GE.U32.AND P0, PT, R3, UR8, PT ;  /* 0x0000000803007c0c */ /* 0x000fda000bf06070 */
[----:B------:R-:W-:Y:S02]  /*0160*/  @P0 IADD3 R3, PT, PT, R3, -UR8, RZ ;  /* 0x8000000803030c10 */ /* 0x000fe4000fffe0ff */
[----:B------:R-:W-:Y:S02]  /*0170*/  @P0 IADD3 R0, PT, PT, R0, 0x1, RZ ;  /* 0x0000000100000810 */ /* 0x000fe40007ffe0ff */
[----:B------:R-:W-:-:S13]  /*0180*/  ISETP.GE.U32.AND P1, PT, R3, UR8, PT ;  /* 0x0000000803007c0c */ /* 0x000fda000bf26070 */
[----:B------:R-:W-:Y:S02]  /*0190*/  @P1 IADD3 R0, PT, PT, R0, 0x1, RZ ;  /* 0x0000000100001810 */ /* 0x000fe40007ffe0ff */
[----:B------:R-:W-:-:S04]  /*01a0*/  @!P2 LOP3.LUT R0, RZ, UR8, RZ, 0x33, !PT ;  /* 0x00000008ff00ac12 */ /* 0x000fc8000f8e33ff */
[C---:B------:R-:W-:Y:S02]  /*01b0*/  ISETP.GE.U32.AND P0, PT, R0.reuse, UR8, PT ;  /* 0x0000000800007c0c */ /* 0x040fe4000bf06070 */
[----:B------:R-:W-:-:S05]  /*01c0*/  IADD3 R3, PT, PT, -R0, RZ, RZ ;  /* 0x000000ff00037210 */ /* 0x000fca0007ffe1ff */
[----:B------:R-:W-:-:S06]  /*01d0*/  IMAD R3, R3, UR8, R4 ;  /* 0x0000000803037c24 */ /* 0x000fcc000f8e0204 */
[----:B------:R-:W-:Y:S05]  /*01e0*/  @P0 EXIT ;  /* 0x000000000000094d */ /* 0x000fea0003800000 */
[----:B------:R-:W-:Y:S01]  /*01f0*/  ISETP.GE.AND P0, PT, R0, R3, PT ;  /* 0x000000030000720c */ /* 0x000fe20003f06270 */
[----:B------:R-:W0:-:S12]  /*0200*/  LDCU.64 UR6, c[0x0][0x358] ;  /* 0x00006b00ff0677ac */ /* 0x000e180008000a00 */
[----:B------:R-:W-:Y:S05]  /*0210*/  @P0 BRA `(.L_x_452) ;  /* 0x0000000800780947 */ /* 0x000fea0003800000 */
[----:B------:R-:W1:Y:S01]  /*0220*/  LDC R2, c[0x0][0x394] ;  /* 0x0000e500ff027b82 */ /* 0x000e620000000800 */
[----:B------:R-:W-:Y:S02]  /*0230*/  MOV R24, RZ ;  /* 0x000000ff00187202 */ /* 0x000fe40000000f00 */
[----:B-1----:R-:W-:-:S13]  /*0240*/  ISETP.NE.AND P0, PT, R2, RZ, PT ;  /* 0x000000ff0200720c */ /* 0x002fda0003f05270 */
[----:B------:R-:W-:Y:S05]  /*0250*/  @!P0 BRA `(.L_x_453) ;  /* 0x0000000800548947 */ /* 0x000fea0003800000 */
[C---:B------:R-:W-:Y:S01]  /*0260*/  ISETP.GE.U32.AND P0, PT, R2.reuse, 0x8, PT ;  /* 0x000000080200780c */ /* 0x040fe20003f06070 */
[----:B------:R-:W-:Y:S01]  /*0270*/  HFMA2 R24, -RZ, RZ, 0, 0 ;  /* 0x00000000ff187431 */ /* 0x000fe200000001ff */
[----:B------:R-:W-:Y:S02]  /*0280*/  LOP3.LUT R4, R2, 0x7, RZ, 0xc0, !PT ;  /* 0x0000000702047812 */ /* 0x000fe400078ec0ff */
[----:B------:R-:W-:Y:S02]  /*0290*/  MOV R5, RZ ;  /* 0x000000ff00057202 */ /* 0x000fe40000000f00 */
[----:B------:R-:W-:-:S07]  /*02a0*/  ISETP.NE.AND P1, PT, R4, RZ, PT ;  /* 0x000000ff0400720c */ /* 0x000fce0003f25270 */
[----:B------:R-:W-:Y:S06]  /*02b0*/  @!P0 BRA `(.L_x_454) ;  /* 0x0000000400248947 */ /* 0x000fec0003800000 */
[----:B------:R-:W-:Y:S01]  /*02c0*/  LOP3.LUT R5, R2, 0xfffffff8, RZ, 0xc0, !PT ;  /* 0xfffffff802057812 */ /* 0x000fe200078ec0ff */
[----:B------:R-:W-:Y:S01]  /*02d0*/  UMOV UR4, URZ ;  /* 0x000000ff00047c82 */ /* 0x000fe20008000000 */
[----:B------:R-:W-:Y:S02]  /*02e0*/  MOV R24, RZ ;  /* 0x000000ff00187202 */ /* 0x000fe40000000f00 */
[----:B------:R-:W-:-:S07]  /*02f0*/  IADD3 R7, PT, PT, -R5, RZ, RZ ;  /* 0x000000ff05077210 */ /* 0x000fce0007ffe1ff */
.L_x_455:
[----:B------:R-:W1:Y:S01]  /*0300*/  LDC.64 R14, c[0x0][0x380] ;  /* 0x0000e000ff0e7b82 */ /* 0x000e620000000a00 */
[-C--:B------:R-:W-:Y:S02]  /*0310*/  IMAD R21, R0, R2.reuse, UR4 ;  /* 0x0000000400157e24 */ /* 0x080fe4000f8e0202 */
[----:B------:R-:W-:-:S03]  /*0320*/  IMAD R17, R3, R2, UR4 ;  /* 0x0000000403117e24 */ /* 0x000fc6000f8e0202 */
[----:B------:R-:W-:Y:S02]  /*0330*/  IADD3 R9, PT, PT, R21, 0x1, RZ ;  /* 0x0000000115097810 */ /* 0x000fe40007ffe0ff */
[----:B------:R-:W-:Y:S02]  /*0340*/  IADD3 R13, PT, PT, R17, 0x1, RZ ;  /* 0x00000001110d7810 */ /* 0x000fe40007ffe0ff */
[----:B------:R-:W-:Y:S02]  /*0350*/  IADD3 R12, PT, PT, R21, 0x3, RZ ;  /* 0x00000003150c7810 */ /* 0x000fe40007ffe0ff */
[----:B------:R-:W-:Y:S02]  /*0360*/  IADD3 R16, PT, PT, R17, 0x3, RZ ;  /* 0x0000000311107810 */ /* 0x000fe40007ffe0ff */
[----:B------:R-:W-:Y:S02]  /*0370*/  IADD3 R29, PT, PT, R21, 0x2, RZ ;  /* 0x00000002151d7810 */ /* 0x000fe40007ffe0ff */
[----:B------:R-:W-:Y:S01]  /*0380*/  IADD3 R27, PT, PT, R17, 0x2, RZ ;  /* 0x00000002111b7810 */ /* 0x000fe20007ffe0ff */
[----:B-1----:R-:W-:-:S04]  /*0390*/  IMAD.WIDE.U32 R10, R21, 0x4, R14 ;  /* 0x00000004150a7825 */ /* 0x002fc800078e000e */
[--C-:B------:R-:W-:Y:S01]  /*03a0*/  IMAD.WIDE.U32 R18, R17, 0x4, R14.reuse ;  /* 0x0000000411127825 */ /* 0x100fe200078e000e */
[----:B0-----:R0:W2:Y:S03]  /*03b0*/  LDG.E R25, desc[UR6][R10.64] ;  /* 0x000000060a197981 */ /* 0x0010a6000c1e1900 */
[--C-:B------:R-:W-:Y:S01]  /*03c0*/  IMAD.WIDE.U32 R8, R9, 0x4, R14.reuse ;  /* 0x0000000409087825 */ /* 0x100fe200078e000e */
[----:B------:R1:W2:Y:S04]  /*03d0*/  LDG.E R6, desc[UR6][R18.64] ;  /* 0x0000000612067981 */ /* 0x0002a8000c1e1900 */
[----:B------:R3:W4:Y:S01]  /*03e0*/  LDG.E R23, desc[UR6][R8.64] ;  /* 0x0000000608177981 */ /* 0x000722000c1e1900 */
[----:B0-----:R-:W-:Y:S01]  /*03f0*/  IMAD.WIDE.U32 R10, R12, 0x4, R14 ;  /* 0x000000040c0a7825 */ /* 0x001fe200078e000e */
[----:B------:R-:W-:-:S03]  /*0400*/  IADD3 R20, PT, PT, R17, 0x4, RZ ;  /* 0x0000000411147810 */ /* 0x000fc60007ffe0ff */
[--C-:B-1----:R-:W-:Y:S01]  /*0410*/  IMAD.WIDE.U32 R18, R16, 0x4, R14.reuse ;  /* 0x0000000410127825 */ /* 0x102fe200078e000e */
[----:B------:R-:W-:Y:S01]  /*0420*/  IADD3 R16, PT, PT, R21, 0x4, RZ ;  /* 0x0000000415107810 */ /* 0x000fe20007ffe0ff */
[----:B------:R-:W5:Y:S02]  /*0430*/  LDG.E R11, desc[UR6][R10.64] ;  /* 0x000000060a0b7981 */ /* 0x000f64000c1e1900 */
[----:B---3--:R-:W-:-:S04]  /*0440*/  IMAD.WIDE.U32 R8, R13, 0x4, R14 ;  /* 0x000000040d087825 */ /* 0x008fc800078e000e */
[--C-:B------:R-:W-:Y:S01]  /*0450*/  IMAD.WIDE.U32 R28, R29, 0x4, R14.reuse ;  /* 0x000000041d1c7825 */ /* 0x100fe200078e000e */
[----:B------:R0:W4:Y:S03]  /*0460*/  LDG.E R22, desc[UR6][R8.64] ;  /* 0x0000000608167981 */ /* 0x000126000c1e1900 */
[--C-:B------:R-:W-:Y:S01]  /*0470*/  IMAD.WIDE.U32 R26, R27, 0x4, R14.reuse ;  /* 0x000000041b1a7825 */ /* 0x100fe200078e000e */
[----:B------:R1:W5:Y:S04]  /*0480*/  LDG.E R10, desc[UR6][R18.64] ;  /* 0x00000006120a7981 */ /* 0x000368000c1e1900 */
[----:B------:R3:W5:Y:S01]  /*0490*/  LDG.E R13, desc[UR6][R28.64] ;  /* 0x000000061c0d7981 */ /* 0x000762000c1e1900 */
[----:B0-----:R-:W-:Y:S01]  /*04a0*/  IMAD.WIDE.U32 R8, R16, 0x4, R14 ;  /* 0x0000000410087825 */ /* 0x001fe200078e000e */
[----:B------:R-:W-:-:S02]  /*04b0*/  IADD3 R16, PT, PT, R21, 0x6, RZ ;  /* 0x0000000615107810 */ /* 0x000fc40007ffe0ff */
[----:B------:R0:W5:Y:S01]  /*04c0*/  LDG.E R12, desc[UR6][R26.64] ;  /* 0x000000061a0c7981 */ /* 0x000162000c1e1900 */
[----:B-1----:R-:W-:-:S03]  /*04d0*/  IMAD.WIDE.U32 R18, R20, 0x4, R14 ;  /* 0x0000000414127825 */ /* 0x002fc600078e000e */
[----:B------:R-:W5:Y:S01]  /*04e0*/  LDG.E R9, desc[UR6][R8.64] ;  /* 0x0000000608097981 */ /* 0x000f62000c1e1900 */
[----:B---3--:R-:W-:Y:S02]  /*04f0*/  IADD3 R29, PT, PT, R21, 0x5, RZ ;  /* 0x00000005151d7810 */ /* 0x008fe40007ffe0ff */
[C---:B------:R-:W-:Y:S02]  /*0500*/  IADD3 R28, PT, PT, R17.reuse, 0x5, RZ ;  /* 0x00000005111c7810 */ /* 0x040fe40007ffe0ff */
[----:B------:R-:W-:Y:S01]  /*0510*/  IADD3 R20, PT, PT, R17, 0x6, RZ ;  /* 0x0000000611147810 */ /* 0x000fe20007ffe0ff */
[----:B------:R1:W3:Y:S01]  /*0520*/  LDG.E R8, desc[UR6][R18.64] ;  /* 0x0000000612087981 */ /* 0x0002e2000c1e1900 */
[----:B0-----:R-:W-:-:S04]  /*0530*/  IMAD.WIDE.U32 R26, R29, 0x4, R14 ;  /* 0x000000041d1a7825 */ /* 0x001fc800078e000e */
[--C-:B------:R-:W-:Y:S02]  /*0540*/  IMAD.WIDE.U32 R28, R28, 0x4, R14.reuse ;  /* 0x000000041c1c7825 */ /* 0x100fe400078e000e */
[----:B------:R-:W3:Y:S02]  /*0550*/  LDG.E R26, desc[UR6][R26.64] ;  /* 0x000000061a1a7981 */ /* 0x000ee4000c1e1900 */
[--C-:B-1----:R-:W-:Y:S01]  /*0560*/  IMAD.WIDE.U32 R18, R16, 0x4, R14.reuse ;  /* 0x0000000410127825 */ /* 0x102fe200078e000e */
[----:B------:R-:W-:Y:S01]  /*0570*/  IADD3 R16, PT, PT, R21, 0x7, RZ ;  /* 0x0000000715107810 */ /* 0x000fe20007ffe0ff */
[----:B------:R-:W3:Y:S02]  /*0580*/  LDG.E R29, desc[UR6][R28.64] ;  /* 0x000000061c1d7981 */ /* 0x000ee4000c1e1900 */
[--C-:B------:R-:W-:Y:S02]  /*0590*/  IMAD.WIDE.U32 R20, R20, 0x4, R14.reuse ;  /* 0x0000000414147825 */ /* 0x100fe400078e000e */
[----:B------:R0:W3:Y:S04]  /*05a0*/  LDG.E R18, desc[UR6][R18.64] ;  /* 0x0000000612127981 */ /* 0x0000e8000c1e1900 */
[----:B------:R-:W3:Y:S01]  /*05b0*/  LDG.E R21, desc[UR6][R20.64] ;  /* 0x0000000614157981 */ /* 0x000ee2000c1e1900 */
[----:B0-----:R-:W-:Y:S01]  /*05c0*/  IADD3 R19, PT, PT, R17, 0x7, RZ ;  /* 0x0000000711137810 */ /* 0x001fe20007ffe0ff */
[----:B------:R-:W-:-:S04]  /*05d0*/  IMAD.WIDE.U32 R16, R16, 0x4, R14 ;  /* 0x0000000410107825 */ /* 0x000fc800078e000e */
[----:B------:R-:W-:Y:S02]  /*05e0*/  IMAD.WIDE.U32 R14, R19, 0x4, R14 ;  /* 0x00000004130e7825 */ /* 0x000fe400078e000e */
[----:B------:R-:W3:Y:S04]  /*05f0*/  LDG.E R16, desc[UR6][R16.64] ;  /* 0x0000000610107981 */ /* 0x000ee8000c1e1900 */
[----:B------:R-:W3:Y:S01]  /*0600*/  LDG.E R15, desc[UR6][R14.64] ;  /* 0x000000060e0f7981 */ /* 0x000ee2000c1e1900 */
[----:B------:R-:W-:-:S04]  /*0610*/  IADD3 R7, PT, PT, R7, 0x8, RZ ;  /* 0x0000000807077810 */ /* 0x000fc80007ffe0ff */
[----:B------:R-:W-:Y:S01]  /*0620*/  ISETP.NE.AND P0, PT, R7, RZ, PT ;  /* 0x000000ff0700720c */ /* 0x000fe20003f05270 */
[----:B------:R-:W-:Y:S01]  /*0630*/  UIADD3 UR4, UPT, UPT, UR4, 0x8, URZ ;  /* 0x0000000804047890 */ /* 0x000fe2000fffe0ff */
[----:B--2---:R-:W-:-:S04]  /*0640*/  FADD R25, R25, -R6 ;  /* 0x8000000619197221 */ /* 0x004fc80000000000 */
[----:B------:R-:W-:Y:S01]  /*0650*/  FFMA R24, R25, R25, R24 ;  /* 0x0000001919187223 */ /* 0x000fe20000000018 */
[----:B----4-:R-:W-:-:S04]  /*0660*/  FADD R23, R23, -R22 ;  /* 0x8000001617177221 */ /* 0x010fc80000000000 */
[----:B------:R-:W-:Y:S01]  /*0670*/  FFMA R24, R23, R23, R24 ;  /* 0x0000001717187223 */ /* 0x000fe20000000018 */
[----:B-----5:R-:W-:Y:S01]  /*0680*/  FADD R11, R11, -R10 ;  /* 0x8000000a0b0b7221 */ /* 0x020fe20000000000 */
[----:B------:R-:W-:-:S04]  /*0690*/  FADD R13, R13, -R12 ;  /* 0x8000000c0d0d7221 */ /* 0x000fc80000000000 */
[----:B------:R-:W-:-:S04]  /*06a0*/  FFMA R24, R13, R13, R24 ;  /* 0x0000000d0d187223 */ /* 0x000fc80000000018 */
[----:B------:R-:W-:Y:S01]  /*06b0*/  FFMA R24, R11, R11, R24 ;  /* 0x0000000b0b187223 */ /* 0x000fe20000000018 */
[----:B---3--:R-:W-:-:S04]  /*06c0*/  FADD R9, R9, -R8 ;  /* 0x8000000809097221 */ /* 0x008fc80000000000 */
[----:B------:R-:W-:Y:S01]  /*06d0*/  FFMA R24, R9, R9, R24 ;  /* 0x0000000909187223 */ /* 0x000fe20000000018 */
[----:B------:R-:W-:-:S04]  /*06e0*/  FADD R29, R26, -R29 ;  /* 0x8000001d1a1d7221 */ /* 0x000fc80000000000 */
[----:B------:R-:W-:Y:S01]  /*06f0*/  FFMA R24, R29, R29, R24 ;  /* 0x0000001d1d187223 */ /* 0x000fe20000000018 */
[----:B------:R-:W-:-:S04]  /*0700*/  FADD R21, R18, -R21 ;  /* 0x8000001512157221 */ /* 0x000fc80000000000 */
[----:B------:R-:W-:Y:S01]  /*0710*/  FFMA R24, R21, R21, R24 ;  /* 0x0000001515187223 */ /* 0x000fe20000000018 */
[----:B------:R-:W-:-:S04]  /*0720*/  FADD R15, R16, -R15 ;  /* 0x8000000f100f7221 */ /* 0x000fc80000000000 */
[----:B------:R-:W-:Y:S01]  /*0730*/  FFMA R24, R15, R15, R24 ;  /* 0x0000000f0f187223 */ /* 0x000fe20000000018 */
[----:B------:R-:W-:Y:S06]  /*0740*/  @P0 BRA `(.L_x_455) ;  /* 0xfffffff800ec0947 */ /* 0x000fec000383ffff */
.L_x_454:
[----:B------:R-:W-:Y:S05]  /*0750*/  @!P1 BRA `(.L_x_453) ;  /* 0x0000000400149947 */ /* 0x000fea0003800000 */
[----:B------:R-:W-:Y:S02]  /*0760*/  ISETP.GE.U32.AND P0, PT, R4, 0x4, PT ;  /* 0x000000040400780c */ /* 0x000fe40003f06070 */
[----:B------:R-:W-:-:S04]  /*0770*/  LOP3.LUT R20, R2, 0x3, RZ, 0xc0, !PT ;  /* 0x0000000302147812 */ /* 0x000fc800078ec0ff */
[----:B------:R-:W-:-:S07]  /*0780*/  ISETP.NE.AND P1, PT, R20, RZ, PT ;  /* 0x000000ff1400720c */ /* 0x000fce0003f25270 */
[----:B------:R-:W-:Y:S06]  /*0790*/  @!P0 BRA `(.L_x_456) ;  /* 0x0000000000888947 */ /* 0x000fec0003800000 */
[----:B------:R-:W1:Y:S01]  /*07a0*/  LDC.64 R6, c[0x0][0x380] ;  /* 0x0000e000ff067b82 */ /* 0x000e620000000a00 */
[-CC-:B------:R-:W-:Y:S02]  /*07b0*/  IMAD R9, R0, R2.reuse, R5.reuse ;  /* 0x0000000200097224 */ /* 0x180fe400078e0205 */
[----:B------:R-:W-:-:S03]  /*07c0*/  IMAD R11, R3, R2, R5 ;  /* 0x00000002030b7224 */ /* 0x000fc600078e0205 */
[----:B------:R-:W-:Y:S02]  /*07d0*/  IADD3 R15, PT, PT, R9, 0x1, RZ ;  /* 0x00000001090f7810 */ /* 0x000fe40007ffe0ff */
[----:B------:R-:W-:Y:S02]  /*07e0*/  IADD3 R17, PT, PT, R11, 0x1, RZ ;  /* 0x000000010b117810 */ /* 0x000fe40007ffe0ff */
[----:B------:R-:W-:Y:S02]  /*07f0*/  IADD3 R21, PT, PT, R9, 0x2, RZ ;  /* 0x0000000209157810 */ /* 0x000fe40007ffe0ff */
[----:B------:R-:W-:Y:S02]  /*0800*/  IADD3 R23, PT, PT, R11, 0x2, RZ ;  /* 0x000000020b177810 */ /* 0x000fe40007ffe0ff */
[----:B------:R-:W-:Y:S02]  /*0810*/  IADD3 R25, PT, PT, R9, 0x3, RZ ;  /* 0x0000000309197810 */ /* 0x000fe40007ffe0ff */
[C---:B------:R-:W-:Y:S01]  /*0820*/  IADD3 R27, PT, PT, R11.reuse, 0x3, RZ ;  /* 0x000000030b1b7810 */ /* 0x040fe20007ffe0ff */
[----:B-1----:R-:W-:-:S04]  /*0830*/  IMAD.WIDE.U32 R18, R11, 0x4, R6 ;  /* 0x000000040b127825 */ /* 0x002fc800078e0006 */
[--C-:B------:R-:W-:Y:S02]  /*0840*/  IMAD.WIDE.U32 R12, R9, 0x4, R6.reuse ;  /* 0x00000004090c7825 */ /* 0x100fe400078e0006 */
[----:B0-----:R-:W2:Y:S02]  /*0850*/  LDG.E R19, desc[UR6][R18.64] ;  /* 0x0000000612137981 */ /* 0x001ea4000c1e1900 */
[--C-:B------:R-:W-:Y:S02]  /*0860*/  IMAD.WIDE.U32 R14, R15, 0x4, R6.reuse ;  /* 0x000000040f0e7825 */ /* 0x100fe400078e0006 */
[----:B------:R0:W2:Y:S02]  /*0870*/  LDG.E R4, desc[UR6][R12.64] ;  /* 0x000000060c047981 */ /* 0x0000a4000c1e1900 */
[--C-:B------:R-:W-:Y:S02]  /*0880*/  IMAD.WIDE.U32 R16, R17, 0x4, R6.reuse ;  /* 0x0000000411107825 */ /* 0x100fe400078e0006 */
[----:B------:R-:W3:Y:S02]  /*0890*/  LDG.E R14, desc[UR6][R14.64] ;  /* 0x000000060e0e7981 */ /* 0x000ee4000c1e1900 */
[----:B------:R-:W-:-:S02]  /*08a0*/  IMAD.WIDE.U32 R8, R21, 0x4, R6 ;  /* 0x0000000415087825 */ /* 0x000fc400078e0006 */
[----:B------:R-:W3:Y:S02]  /*08b0*/  LDG.E R17, desc[UR6][R16.64] ;  /* 0x0000000610117981 */ /* 0x000ee4000c1e1900 */
[--C-:B------:R-:W-:Y:S02]  /*08c0*/  IMAD.WIDE.U32 R10, R23, 0x4, R6.reuse ;  /* 0x00000004170a7825 */ /* 0x100fe400078e0006 */
[----:B------:R-:W4:Y:S02]  /*08d0*/  LDG.E R8, desc[UR6][R8.64] ;  /* 0x0000000608087981 */ /* 0x000f24000c1e1900 */
[--C-:B0-----:R-:W-:Y:S02]  /*08e0*/  IMAD.WIDE.U32 R12, R25, 0x4, R6.reuse ;  /* 0x00000004190c7825 */ /* 0x101fe400078e0006 */
[----:B------:R-:W4:Y:S02]  /*08f0*/  LDG.E R11, desc[UR6][R10.64] ;  /* 0x000000060a0b7981 */ /* 0x000f24000c1e1900 */
[----:B------:R-:W-:-:S02]  /*0900*/  IMAD.WIDE.U32 R6, R27, 0x4, R6 ;  /* 0x000000041b067825 */ /* 0x000fc400078e0006 */
[----:B------:R-:W5:Y:S04]  /*0910*/  LDG.E R12, desc[UR6][R12.64] ;  /* 0x000000060c0c7981 */ /* 0x000f68000c1e1900 */
[----:B------:R-:W5:Y:S01]  /*0920*/  LDG.E R7, desc[UR6][R6.64] ;  /* 0x0000000606077981 */ /* 0x000f62000c1e1900 */
[----:B------:R-:W-:Y:S01]  /*0930*/  IADD3 R5, PT, PT, R5, 0x4, RZ ;  /* 0x0000000405057810 */ /* 0x000fe20007ffe0ff */
[----:B--2---:R-:W-:-:S04]  /*0940*/  FADD R19, R4, -R19 ;  /* 0x8000001304137221 */ /* 0x004fc80000000000 */
[----:B------:R-:W-:Y:S01]  /*0950*/  FFMA R19, R19, R19, R24 ;  /* 0x0000001313137223 */ /* 0x000fe20000000018 */
[----:B---3--:R-:W-:-:S04]  /*0960*/  FADD R14, R14, -R17 ;  /* 0x800000110e0e7221 */ /* 0x008fc80000000000 */
[----:B------:R-:W-:Y:S01]  /*0970*/  FFMA R19, R14, R14, R19 ;  /* 0x0000000e0e137223 */ /* 0x000fe20000000013 */
[----:B----4-:R-:W-:-:S04]  /*0980*/  FADD R4, R8, -R11 ;  /* 0x8000000b08047221 */ /* 0x010fc80000000000 */
[----:B------:R-:W-:Y:S01]  /*0990*/  FFMA R19, R4, R4, R19 ;  /* 0x0000000404137223 */ /* 0x000fe20000000013 */
[----:B-----5:R-:W-:-:S04]  /*09a0*/  FADD R24, R12, -R7 ;  /* 0x800000070c187221 */ /* 0x020fc80000000000 */
[----:B------:R-:W-:-:S07]  /*09b0*/  FFMA R24, R24, R24, R19 ;  /* 0x0000001818187223 */ /* 0x000fce0000000013 */
.L_x_456:
[----:B------:R-:W-:Y:S05]  /*09c0*/  @!P1 BRA `(.L_x_453) ;  /* 0x0000000000789947 */ /* 0x000fea0003800000 */
[----:B------:R-:W-:Y:S02]  /*09d0*/  ISETP.NE.AND P0, PT, R20, 0x1, PT ;  /* 0x000000011400780c */ /* 0x000fe40003f05270 */
[----:B------:R-:W-:-:S04]  /*09e0*/  LOP3.LUT R4, R2, 0x1, RZ, 0xc0, !PT ;  /* 0x0000000102047812 */ /* 0x000fc800078ec0ff */
[----:B------:R-:W-:-:S07]  /*09f0*/  ISETP.NE.U32.AND P1, PT, R4, 0x1, PT ;  /* 0x000000010400780c */ /* 0x000fce0003f25070 */
[----:B------:R-:W1:Y:S01]  /*0a00*/  @P0 LDC.64 R14, c[0x0][0x380] ;  /* 0x0000e000ff0e0b82 */ /* 0x000e620000000a00 */
[-CC-:B------:R-:W-:Y:S02]  /*0a10*/  @P0 IMAD R11, R0, R2.reuse, R5.reuse ;  /* 0x00000002000b0224 */ /* 0x180fe400078e0205 */
[-C--:B------:R-:W-:Y:S01]  /*0a20*/  @P0 IMAD R13, R3, R2.reuse, R5 ;  /* 0x00000002030d0224 */ /* 0x080fe200078e0205 */
[----:B------:R-:W-:Y:S02]  /*0a30*/  @P0 IADD3 R5, PT, PT, R5, 0x2, RZ ;  /* 0x0000000205050810 */ /* 0x000fe40007ffe0ff */
[----:B------:R-:W-:Y:S02]  /*0a40*/  @P0 IADD3 R9, PT, PT, R11, 0x1, RZ ;  /* 0x000000010b090810 */ /* 0x000fe40007ffe0ff */
[----:B------:R-:W2:Y:S01]  /*0a50*/  @!P1 LDC.64 R6, c[0x0][0x380] ;  /* 0x0000e000ff069b82 */ /* 0x000ea20000000a00 */
[----:B------:R-:W-:Y:S01]  /*0a60*/  @P0 IADD3 R17, PT, PT, R13, 0x1, RZ ;  /* 0x000000010d110810 */ /* 0x000fe20007ffe0ff */
[----:B------:R-:W-:-:S02]  /*0a70*/  @!P1 IMAD R19, R3, R2, R5 ;  /* 0x0000000203139224 */ /* 0x000fc400078e0205 */
[----:B-1----:R-:W-:-:S04]  /*0a80*/  @P0 IMAD.WIDE.U32 R10, R11, 0x4, R14 ;  /* 0x000000040b0a0825 */ /* 0x002fc800078e000e */
[--C-:B------:R-:W-:Y:S02]  /*0a90*/  @P0 IMAD.WIDE.U32 R12, R13, 0x4, R14.reuse ;  /* 0x000000040d0c0825 */ /* 0x100fe400078e000e */
[----:B0-----:R-:W3:Y:S02]  /*0aa0*/  @P0 LDG.E R10, desc[UR6][R10.64] ;  /* 0x000000060a0a0981 */ /* 0x001ee4000c1e1900 */
[--C-:B------:R-:W-:Y:S02]  /*0ab0*/  @P0 IMAD.WIDE.U32 R8, R9, 0x4, R14.reuse ;  /* 0x0000000409080825 */ /* 0x100fe400078e000e */
[----:B------:R-:W3:Y:S02]  /*0ac0*/  @P0 LDG.E R13, desc[UR6][R12.64] ;  /* 0x000000060c0d0981 */ /* 0x000ee4000c1e1900 */
[----:B------:R-:W-:Y:S02]  /*0ad0*/  @P0 IMAD.WIDE.U32 R14, R17, 0x4, R14 ;  /* 0x00000004110e0825 */ /* 0x000fe400078e000e */
[----:B------:R-:W4:Y:S02]  /*0ae0*/  @P0 LDG.E R8, desc[UR6][R8.64] ;  /* 0x0000000608080981 */ /* 0x000f24000c1e1900 */
[----:B------:R-:W-:-:S02]  /*0af0*/  @!P1 IMAD R17, R0, R2, R5 ;  /* 0x0000000200119224 */ /* 0x000fc400078e0205 */
[----:B------:R-:W4:Y:S02]  /*0b00*/  @P0 LDG.E R15, desc[UR6][R14.64] ;  /* 0x000000060e0f0981 */ /* 0x000f24000c1e1900 */
[----:B--2---:R-:W-:-:S04]  /*0b10*/  @!P1 IMAD.WIDE.U32 R4, R17, 0x4, R6 ;  /* 0x0000000411049825 */ /* 0x004fc800078e0006 */
[----:B------:R-:W-:Y:S02]  /*0b20*/  @!P1 IMAD.WIDE.U32 R6, R19, 0x4, R6 ;  /* 0x0000000413069825 */ /* 0x000fe400078e0006 */
[----:B------:R-:W2:Y:S04]  /*0b30*/  @!P1 LDG.E R4, desc[UR6][R4.64] ;  /* 0x0000000604049981 */ /* 0x000ea8000c1e1900 */
[----:B------:R-:W2:Y:S01]  /*0b40*/  @!P1 LDG.E R7, desc[UR6][R6.64] ;  /* 0x0000000606079981 */ /* 0x000ea2000c1e1900 */
[----:B---3--:R-:W-:-:S04]  /*0b50*/  @P0 FADD R17, R10, -R13 ;  /* 0x8000000d0a110221 */ /* 0x008fc80000000000 */
[----:B------:R-:W-:Y:S01]  /*0b60*/  @P0 FFMA R17, R17, R17, R24 ;  /* 0x0000001111110223 */ /* 0x000fe20000000018 */
[----:B----4-:R-:W-:-:S04]  /*0b70*/  @P0 FADD R2, R8, -R15 ;  /* 0x8000000f08020221 */ /* 0x010fc80000000000 */
[----:B------:R-:W-:Y:S01]  /*0b80*/  @P0 FFMA R24, R2, R2, R17 ;  /* 0x0000000202180223 */ /* 0x000fe20000000011 */
[----:B--2---:R-:W-:-:S04]  /*0b90*/  @!P1 FADD R11, R4, -R7 ;  /* 0x80000007040b9221 */ /* 0x004fc80000000000 */
[----:B------:R-:W-:-:S07]  /*0ba0*/  @!P1 FFMA R24, R11, R11, R24 ;  /* 0x0000000b0b189223 */ /* 0x000fce0000000018 */
.L_x_453:
[----:B------:R-:W1:Y:S01]  /*0bb0*/  LDC.64 R4, c[0x0][0x388] ;  /* 0x0000e200ff047b82 */ /* 0x000e620000000a00 */
[----:B------:R-:W-:-:S04]  /*0bc0*/  IMAD R3, R0, UR8, R3 ;  /* 0x0000000800037c24 */ /* 0x000fc8000f8e0203 */
[----:B-1----:R-:W-:-:S05]  /*0bd0*/  IMAD.WIDE.U32 R2, R3, 0x4, R4 ;  /* 0x0000000403027825 */ /* 0x002fca00078e0004 */
[----:B0-----:R-:W-:Y:S01]  /*0be0*/  STG.E desc[UR6][R2.64], R24 ;  /* 0x0000001802007986 */ /* 0x001fe2000c101906 */
[----:B------:R-:W-:Y:S05]  /*0bf0*/  EXIT ;  /* 0x000000000000794d */ /* 0x000fea0003800000 */
.L_x_452:
[----:B------:R-:W1:Y:S01]  /*0c00*/  LDC.64 R4, c[0x0][0x388] ;  /* 0x0000e200ff047b82 */ /* 0x000e620000000a00 */
[----:B------:R-:W-:Y:S01]  /*0c10*/  IMAD R7, R0, UR8, R3 ;  /* 0x0000000800077c24 */ /* 0x000fe2000f8e0203 */
[----:B------:R-:W-:-:S03]  /*0c20*/  MOV R3, 0x7f7fffff ;  /* 0x7f7fffff00037802 */ /* 0x000fc60000000f00 */
[----:B-1----:R-:W-:-:S05]  /*0c30*/  IMAD.WIDE.U32 R4, R7, 0x4, R4 ;  /* 0x0000000407047825 */ /* 0x002fca00078e0004 */
[----:B0-----:R-:W-:Y:S01]  /*0c40*/  STG.E desc[UR6][R4.64], R3 ;  /* 0x0000000304007986 */ /* 0x001fe2000c101906 */
[----:B------:R-:W-:Y:S05]  /*0c50*/  EXIT ;  /* 0x000000000000794d */ /* 0x000fea0003800000 */
.L_x_457:
        /* <DEDUP_REMOVED lines=10> */
.L_x_469:


//--------------------- .nv.shared._ZN3cub18CUB_300001_SM_10006detail10radix_sort29DeviceRadixSortOnesweepKernelINS1_5radix10policy_hubIffyE10Policy1000ELNS0_9SortOrderE0EffyiiNS1_21identity_decomposer_tEEEvPT5_SB_PT3_PKSC_PT1_PKSG_PT2_PKSK_T4_iiT6_ --------------------------
	.section	.nv.shared._ZN3cub18CUB_300001_SM_10006detail10radix_sort29DeviceRadixSortOnesweepKernelINS1_5radix10policy_hubIffyE10Policy1000ELNS0_9SortOrderE0EffyiiNS1_21identity_decomposer_tEEEvPT5_SB_PT3_PKSC_PT1_PKSG_PT2_PKSK_T4_iiT6_,"aw",@nobits
	.sectionflags	@""
	.align	16
.nv.shared._ZN3cub18CUB_300001_SM_10006detail10radix_sort29DeviceRadixSortOnesweepKernelINS1_5radix10policy_hubIffyE10Policy1000ELNS0_9SortOrderE0EffyiiNS1_21identity_decomposer_tEEEvPT5_SB_PT3_PKSC_PT1_PKSG_PT2_PKSK_T4_iiT6_:
	.zero		29184


//--------------------- .nv.shared.reserved.0     --------------------------
	.section	.nv.shared.reserved.0,"aw",@nobits
	.weak		__nv_reservedSMEM_offset_0_alias
	.size		__nv_reservedSMEM_offset_0_alias, 0, 64
	.other		__nv_reservedSMEM_offset_0_alias,@"STO_CUDA_RESERVED_SHARED STV_DEFAULT"
__nv_reservedSMEM_offset_0_alias:
	.zero		0
	.zero		64


//--------------------- .nv.global                --------------------------
	.section	.nv.global,"aw",@nobits
.nv.global:
	.type		_ZN34_INTERNAL_2da4a73e_4_k_cu_24d2ce486thrust24THRUST_300001_SM_1000_NS12placeholders2_8E,@object
	.size		_ZN34_INTERNAL_2da4a73e_4_k_cu_24d2ce486thrust24THRUST_300001_SM_1000_NS12placeholders2_8E,(_ZN34_INTERNAL_2da4a73e_4_k_cu_24d2ce484cuda3std3__436_GLOBAL__N__2da4a73e_4_k_cu_24d2ce486ignoreE - _ZN34_INTERNAL_2da4a73e_4_k_cu_24d2ce486thrust24THRUST_300001_SM_1000_NS12placeholders2_8E)
_ZN34_INTERNAL_2da4a73e_4_k_cu_24d2ce486thrust24THRUST_300001_SM_1000_NS12placeholders2_8E:
	.zero		1
	.type		_ZN34_INTERNAL_2da4a73e_4_k_cu_24d2ce484cuda3std3__436_GLOBAL__N__2da4a73e_4_k_cu_24d2ce486ignoreE,@object
	.size		_ZN34_INTERNAL_2da4a73e_4_k_cu_24d2ce484cuda3std3__436_GLOBAL__N__2da4a73e_4_k_cu_24d2ce486ignoreE,(_ZN34_INTERNAL_2da4a73e_4_k_cu_24d2ce484cuda3std6ranges3__45__cpo4dataE - _ZN34_INTERNAL_2da4a73e_4_k_cu_24d2ce484cuda3std3__436_GLOBAL__N__2da4a73e_4_k_cu_24d2ce486ignoreE)
_ZN34_INTERNAL_2da4a73e_4_k_cu_24d2ce484cuda3std3__436_GLOBAL__N__2da4a73e_4_k_cu_24d2ce486ignoreE:
	.zero		1
	.type		_ZN34_INTERNAL_2da4a73e_4_k_cu_24d2ce484cuda3std6ranges3__45__cpo4dataE,@object
	.size		_ZN34_INTERNAL_2da4a73e_4_k_cu_24d2ce484cuda3std6ranges3__45__cpo4dataE,(_ZN34_INTERNAL_2da4a73e_4_k_cu_24d2ce486thrust24THRUST_300001_SM_1000_NS6system3cpp3parE - _ZN34_INTERNAL_2da4a73e_4_k_cu_24d2ce484cuda3std6ranges3__45__cpo4dataE)
_ZN34_INTERNAL_2da4a73e_4_k_cu_24d2ce484cuda3std6ranges3__45__cpo4dataE:
	.zero		1
	.type		_ZN34_INTERNAL_2da4a73e_4_k_cu_24d2ce486thrust24THRUST_300001_SM_1000_NS6system3cpp3parE,@object
	.size		_ZN34_INTERNAL_2da4a73e_4_k_cu_24d2ce486thrust24THRUST_300001_SM_1000_NS6system3cpp3parE,(_ZN34_INTERNAL_2da4a73e_4_k_cu_24d2ce484cuda3std3__45__cpo5beginE - _ZN34_INTERNAL_2da4a73e_4_k_cu_24d2ce486thrust24THRUST_300001_SM_1000_NS6system3cpp3parE)
_ZN34_INTERNAL_2da4a73e_4_k_cu_24d2ce486thrust24THRUST_300001_SM_1000_NS6system3cpp3parE:
	.zero		1
	.type		_ZN34_INTERNAL_2da4a73e_4_k_cu_24d2ce484cuda3std3__45__cpo5beginE,@object
	.size		_ZN34_INTERNAL_2da4a73e_4_k_cu_24d2ce484cuda3std3__45__cpo5beginE,(_ZN34_INTERNAL_2da4a73e_4_k_cu_24d2ce484cuda3std6ranges3__45__cpo5beginE - _ZN34_INTERNAL_2da4a73e_4_k_cu_24d2ce484cuda3std3__45__cpo5beginE)
_ZN34_INTERNAL_2da4a73e_4_k_cu_24d2ce484cuda3std3__45__cpo5beginE:
	.zero		1
	.type		_ZN34_INTERNAL_2da4a73e_4_k_cu_24d2ce484cuda3std6ranges3__45__cpo5beginE,@object
	.size		_ZN34_INTERNAL_2da4a73e_4_k_cu_24d2ce484cuda3std6ranges3__45__cpo5beginE,(_ZN34_INTERNAL_2da4a73e_4_k_cu_24d2ce486thrust24THRUST_300001_SM_1000_NS6deviceE - _ZN34_INTERNAL_2da4a73e_4_k_cu_24d2ce484cuda3std6ranges3__45__cpo5beginE)
_ZN34_INTERNAL_2da4a73e_4_k_cu_24d2ce484cuda3std6ranges3__45__cpo5beginE:
	.zero		1
	.type		_ZN34_INTERNAL_2da4a73e_4_k_cu_24d2ce486thrust24THRUST_300001_SM_1000_NS6deviceE,@object
	.size		_ZN34_INTERNAL_2da4a73e_4_k_cu_24d2ce486thrust24THRUST_300001_SM_1000_NS6deviceE,(_ZN34_INTERNAL_2da4a73e_4_k_cu_24d2ce484cuda3std3__47nulloptE - _ZN34_INTERNAL_2da4a73e_4_k_cu_24d2ce486thrust24THRUST_300001_SM_1000_NS6deviceE)
_ZN34_INTERNAL_2da4a73e_4_k_cu_24d2ce486thrust24THRUST_300001_SM_1000_NS6deviceE:
	.zero		1
	.type		_ZN34_INTERNAL_2da4a73e_4_k_cu_24d2ce484cuda3std3__47nulloptE,@object
	.size		_ZN34_INTERNAL_2da4a73e_4_k_cu_24d2ce484cuda3std3__47nulloptE,(_ZN34_INTERNAL_2da4a73e_4_k_cu_24d2ce484cuda3std6ranges3__45__cpo8distanceE - _ZN34_INTERNAL_2da4a73e_4_k_cu_24d2ce484cuda3std3__47nulloptE)
_ZN34_INTERNAL_2da4a73e_4_k_cu_24d2ce484cuda3std3__47nulloptE:
	.zero		1
	.type		_ZN34_INTERNAL_2da4a73e_4_k_cu_24d2ce484cuda3std6ranges3__45__cpo8distanceE,@object
	.size		_ZN34_INTERNAL_2da4a73e_4_k_cu_24d2ce484cuda3std6ranges3__45__cpo8distanceE,(_ZN34_INTERNAL_2da4a73e_4_k_cu_24d2ce486thrust24THRUST_300001_SM_1000_NS12placeholders2_4E - _ZN34_INTERNAL_2da4a73e_4_k_cu_24d2ce484cuda3std6ranges3__45__cpo8distanceE)
_ZN34_INTERNAL_2da4a73e_4_k_cu_24d2ce484cuda3std6ranges3__45__cpo8distanceE:
	.zero		1
	.type		_ZN34_INTERNAL_2da4a73e_4_k_cu_24d2ce486thrust24THRUST_300001_SM_1000_NS12placeholders2_4E,@object
	.size		_ZN34_INTERNAL_2da4a73e_4_k_cu_24d2ce486thrust24THRUST_300001_SM_1000_NS12placeholders2_4E,(_ZN34_INTERNAL_2da4a73e_4_k_cu_24d2ce484cuda3std3__45__cpo6rbeginE - _ZN34_INTERNAL_2da4a73e_4_k_cu_24d2ce486thrust24THRUST_300001_SM_1000_NS12placeholders2_4E)
_ZN34_INTERNAL_2da4a73e_4_k_cu_24d2ce486thrust24THRUST_300001_SM_1000_NS12placeholders2_4E:
	.zero		1
	.type		_ZN34_INTERNAL_2da4a73e_4_k_cu_24d2ce484cuda3std3__45__cpo6rbeginE,@object
	.size		_ZN34_INTERNAL_2da4a73e_4_k_cu_24d2ce484cuda3std3__45__cpo6rbeginE,(_ZN34_INTERNAL_2da4a73e_4_k_cu_24d2ce484cuda3std6ranges3__45__cpo7advanceE - _ZN34_INTERNAL_2da4a73e_4_k_cu_24d2ce484cuda3std3__45__cpo6rbeginE)
_ZN34_INTERNAL_2da4a73e_4_k_cu_24d2ce484cuda3std3__45__cpo6rbeginE:
	.zero		1
	.type		_ZN34_INTERNAL_2da4a73e_4_k_cu_24d2ce484cuda3std6ranges3__45__cpo7advanceE,@object
	.size		_ZN34_INTERNAL_2da4a73e_4_k_cu_24d2ce484cuda3std6ranges3__45__cpo7advanceE,(_ZN34_INTERNAL_2da4a73e_4_k_cu_24d2ce486thrust24THRUST_300001_SM_1000_NS12placeholders3_10E - _ZN34_INTERNAL_2da4a73e_4_k_cu_24d2ce484cuda3std6ranges3__45__cpo7advanceE)
_ZN34_INTERNAL_2da4a73e_4_k_cu_24d2ce484cuda3std6ranges3__45__cpo7advanceE:
	.zero		1
	.type		_ZN34_INTERNAL_2da4a73e_4_k_cu_24d2ce486thrust24THRUST_300001_SM_1000_NS12placeholders3_10E,@object
	.size		_ZN34_INTERNAL_2da4a73e_4_k_cu_24d2ce486thrust24THRUST_300001_SM_1000_NS12placeholders3_10E,(_ZN34_INTERNAL_2da4a73e_4_k_cu_24d2ce484cuda3std3__48in_placeE - _ZN34_INTERNAL_2da4a73e_4_k_cu_24d2ce486thrust24THRUST_300001_SM_1000_NS12placeholders3_10E)
_ZN34_INTERNAL_2da4a73e_4_k_cu_24d2ce486thrust24THRUST_300001_SM_1000_NS12placeholders3_10E:
	.zero		1
	.type		_ZN34_INTERNAL_2da4a73e_4_k_cu_24d2ce484cuda3std3__48in_placeE,@object
	.size		_ZN34_INTERNAL_2da4a73e_4_k_cu_24d2ce484cuda3std3__48in_placeE,(_ZN34_INTERNAL_2da4a73e_4_k_cu_24d2ce484cuda3std6ranges3__45__cpo4sizeE - _ZN34_INTERNAL_2da4a73e_4_k_cu_24d2ce484cuda3std3__48in_placeE)
_ZN34_INTERNAL_2da4a73e_4_k_cu_24d2ce484cuda3std3__48in_placeE:
	.zero		1
	.type		_ZN34_INTERNAL_2da4a73e_4_k_cu_24d2ce484cuda3std6ranges3__45__cpo4sizeE,@object
	.size		_ZN34_INTERNAL_2da4a73e_4_k_cu_24d2ce484cuda3std6ranges3__45__cpo4sizeE,(_ZN34_INTERNAL_2da4a73e_4_k_cu_24d2ce486thrust24THRUST_300001_SM_1000_NS12placeholders2_2E - _ZN34_INTERNAL_2da4a73e_4_k_cu_24d2ce484cuda3std6ranges3__45__cpo4sizeE)
_ZN34_INTERNAL_2da4a73e_4_k_cu_24d2ce484cuda3std6ranges3__45__cpo4sizeE:
	.zero		1
	.type		_ZN34_INTERNAL_2da4a73e_4_k_cu_24d2ce486thrust24THRUST_300001_SM_1000_NS12placeholders2_2E,@object
	.size		_ZN34_INTERNAL_2da4a73e_4_k_cu_24d2ce486thrust24THRUST_300001_SM_1000_NS12placeholders2_2E,(_ZN34_INTERNAL_2da4a73e_4_k_cu_24d2ce484cuda3std3__45__cpo6cbeginE - _ZN34_INTERNAL_2da4a73e_4_k_cu_24d2ce486thrust24THRUST_300001_SM_1000_NS12placeholders2_2E)
_ZN34_INTERNAL_2da4a73e_4_k_cu_24d2ce486thrust24THRUST_300001_SM_1000_NS12placeholders2_2E:
	.zero		1
	.type		_ZN34_INTERNAL_2da4a73e_4_k_cu_24d2ce484cuda3std3__45__cpo6cbeginE,@object
	.size		_ZN34_INTERNAL_2da4a73e_4_k_cu_24d2ce484cuda3std3__45__cpo6cbeginE,(_ZN34_INTERNAL_2da4a73e_4_k_cu_24d2ce484cuda3std6ranges3__45__cpo6cbeginE - _ZN34_INTERNAL_2da4a73e_4_k_cu_24d2ce484cuda3std3__45__cpo6cbeginE)
_ZN34_INTERNAL_2da4a73e_4_k_cu_24d2ce484cuda3std3__45__cpo6cbeginE:
	.zero		1
	.type		_ZN34_INTERNAL_2da4a73e_4_k_cu_24d2ce484cuda3std6ranges3__45__cpo6cbeginE,@object
	.size		_ZN34_INTERNAL_2da4a73e_4_k_cu_24d2ce484cuda3std6ranges3__45__cpo6cbeginE,(_ZN34_INTERNAL_2da4a73e_4_k_cu_24d2ce486thrust24THRUST_300001_SM_1000_NS12placeholders2_6E - _ZN34_INTERNAL_2da4a73e_4_k_cu_24d2ce484cuda3std6ranges3__45__cpo6cbeginE)
_ZN34_INTERNAL_2da4a73e_4_k_cu_24d2ce484cuda3std6ranges3__45__cpo6cbeginE:
	.zero		1
	.type		_ZN34_INTERNAL_2da4a73e_4_k_cu_24d2ce486thrust24THRUST_300001_SM_1000_NS12placeholders2_6E,@object
	.size		_ZN34_INTERNAL_2da4a73e_4_k_cu_24d2ce486thrust24THRUST_300001_SM_1000_NS12placeholders2_6E,(_ZN34_INTERNAL_2da4a73e_4_k_cu_24d2ce484cuda3std3__45__cpo7crbeginE - _ZN34_INTERNAL_2da4a73e_4_k_cu_24d2ce486thrust24THRUST_300001_SM_1000_NS12placeholders2_6E)
_ZN34_INTERNAL_2da4a73e_4_k_cu_24d2ce486thrust24THRUST_300001_SM_1000_NS12placeholders2_6E:
	.zero		1
	.type		_ZN34_INTERNAL_2da4a73e_4_k_cu_24d2ce484cuda3std3__45__cpo7crbeginE,@object
	.size		_ZN34_INTERNAL_2da4a73e_4_k_cu_24d2ce484cuda3std3__45__cpo7crbeginE,(_ZN34_INTERNAL_2da4a73e_4_k_cu_24d2ce484cuda3std6ranges3__45__cpo4nextE - _ZN34_INTERNAL_2da4a73e_4_k_cu_24d2ce484cuda3std3__45__cpo7crbeginE)
_ZN34_INTERNAL_2da4a73e_4_k_cu_24d2ce484cuda3std3__45__cpo7crbeginE:
	.zero		1
	.type		_ZN34_INTERNAL_2da4a73e_4_k_cu_24d2ce484cuda3std6ranges3__45__cpo4nextE,@object
	.size		_ZN34_INTERNAL_2da4a73e_4_k_cu_24d2ce484cuda3std6ranges3__45__cpo4nextE,(_ZN34_INTERNAL_2da4a73e_4_k_cu_24d2ce484cuda3std6ranges3__45__cpo4swapE - _ZN34_INTERNAL_2da4a73e_4_k_cu_24d2ce484cuda3std6ranges3__45__cpo4nextE)
_ZN34_INTERNAL_2da4a73e_4_k_cu_24d2ce484cuda3std6ranges3__45__cpo4nextE:
	.zero		1
	.type		_ZN34_INTERNAL_2da4a73e_4_k_cu_24d2ce484cuda3std6ranges3__45__cpo4swapE,@object
	.size		_ZN34_INTERNAL_2da4a73e_4_k_cu_24d2ce484cuda3std6ranges3__45__cpo4swapE,(_ZN34_INTERNAL_2da4a73e_4_k_cu_24d2ce486thrust24THRUST_300001_SM_1000_NS8cuda_cub10par_nosyncE - _ZN34_INTERNAL_2da4a73e_4_k_cu_24d2ce484cuda3std6ranges3__45__cpo4swapE)
_ZN34_INTERNAL_2da4a73e_4_k_cu_24d2ce484cuda3std6ranges3__45__cpo4swapE:
	.zero		1
	.type		_ZN34_INTERNAL_2da4a73e_4_k_cu_24d2ce486thrust24THRUST_300001_SM_1000_NS8cuda_cub10par_nosyncE,@object
	.size		_ZN34_INTERNAL_2da4a73e_4_k_cu_24d2ce486thrust24THRUST_300001_SM_1000_NS8cuda_cub10par_nosyncE,(_ZN34_INTERNAL_2da4a73e_4_k_cu_24d2ce486thrust24THRUST_300001_SM_1000_NS3seqE - _ZN34_INTERNAL_2da4a73e_4_k_cu_24d2ce486thrust24THRUST_300001_SM_1000_NS8cuda_cub10par_nosyncE)
_ZN34_INTERNAL_2da4a73e_4_k_cu_24d2ce486thrust24THRUST_300001_SM_1000_NS8cuda_cub10par_nosyncE:
	.zero		1
	.type		_ZN34_INTERNAL_2da4a73e_4_k_cu_24d2ce486thrust24THRUST_300001_SM_1000_NS3seqE,@object
	.size		_ZN34_INTERNAL_2da4a73e_4_k_cu_24d2ce486thrust24THRUST_300001_SM_1000_NS3seqE,(_ZN34_INTERNAL_2da4a73e_4_k_cu_24d2ce484cuda3std3__420unreachable_sentinelE - _ZN34_INTERNAL_2da4a73e_4_k_cu_24d2ce486thrust24THRUST_300001_SM_1000_NS3seqE)
_ZN34_INTERNAL_2da4a73e_4_k_cu_24d2ce486thrust24THRUST_300001_SM_1000_NS3seqE:
	.zero		1
	.type		_ZN34_INTERNAL_2da4a73e_4_k_cu_24d2ce484cuda3std3__420unreachable_sentinelE,@object
	.size		_ZN34_INTERNAL_2da4a73e_4_k_cu_24d2ce484cuda3std3__420unreachable_sentinelE,(_ZN34_INTERNAL_2da4a73e_4_k_cu_24d2ce484cuda3std6ranges3__45__cpo5ssizeE - _ZN34_INTERNAL_2da4a73e_4_k_cu_24d2ce484cuda3std3__420unreachable_sentinelE)
_ZN34_INTERNAL_2da4a73e_4_k_cu_24d2ce484cuda3std3__420unreachable_sentinelE:
	.zero		1
	.type		_ZN34_INTERNAL_2da4a73e_4_k_cu_24d2ce484cuda3std6ranges3__45__cpo5ssizeE,@object
	.size		_ZN34_INTERNAL_2da4a73e_4_k_cu_24d2ce484cuda3std6ranges3__45__cpo5ssizeE,(_ZN34_INTERNAL_2da4a73e_4_k_cu_24d2ce486thrust24THRUST_300001_SM_1000_NS12placeholders2_3E - _ZN34_INTERNAL_2da4a73e_4_k_cu_24d2ce484cuda3std6ranges3__45__cpo5ssizeE)
_ZN34_INTERNAL_2da4a73e_4_k_cu_24d2ce484cuda3std6ranges3__45__cpo5ssizeE:
	.zero		1
	.type		_ZN34_INTERNAL_2da4a73e_4_k_cu_24d2ce486thrust24THRUST_300001_SM_1000_NS12placeholders2_3E,@object
	.size		_ZN34_INTERNAL_2da4a73e_4_k_cu_24d2ce486thrust24THRUST_300001_SM_1000_NS12placeholders2_3E,(_ZN34_INTERNAL_2da4a73e_4_k_cu_24d2ce484cuda3std3__45__cpo4cendE - _ZN34_INTERNAL_2da4a73e_4_k_cu_24d2ce486thrust24THRUST_300001_SM_1000_NS12placeholders2_3E)
_ZN34_INTERNAL_2da4a73e_4_k_cu_24d2ce486thrust24THRUST_300001_SM_1000_NS12placeholders2_3E:
	.zero		1
	.type		_ZN34_INTERNAL_2da4a73e_4_k_cu_24d2ce484cuda3std3__45__cpo4cendE,@object
	.size		_ZN34_INTERNAL_2da4a73e_4_k_cu_24d2ce484cuda3std3__45__cpo4cendE,(_ZN34_INTERNAL_2da4a73e_4_k_cu_24d2ce484cuda3std6ranges3__45__cpo4cendE - _ZN34_INTERNAL_2da4a73e_4_k_cu_24d2ce484cuda3std3__45__cpo4cendE)
_ZN34_INTERNAL_2da4a73e_4_k_cu_24d2ce484cuda3std3__45__cpo4cendE:
	.zero		1
	.type		_ZN34_INTERNAL_2da4a73e_4_k_cu_24d2ce484cuda3std6ranges3__45__cpo4cendE,@object
	.size		_ZN34_INTERNAL_2da4a73e_4_k_cu_24d2ce484cuda3std6ranges3__45__cpo4cendE,(_ZN34_INTERNAL_2da4a73e_4_k_cu_24d2ce486thrust24THRUST_300001_SM_1000_NS12placeholders2_7E - _ZN34_INTERNAL_2da4a73e_4_k_cu_24d2ce484cuda3std6ranges3__45__cpo4cendE)
_ZN34_INTERNAL_2da4a73e_4_k_cu_24d2ce484cuda3std6ranges3__45__cpo4cendE:
	.zero		1
	.type		_ZN34_INTERNAL_2da4a73e_4_k_cu_24d2ce486thrust24THRUST_300001_SM_1000_NS12placeholders2_7E,@object
	.size		_ZN34_INTERNAL_2da4a73e_4_k_cu_24d2ce486thrust24THRUST_300001_SM_1000_NS12placeholders2_7E,(_ZN34_INTERNAL_2da4a73e_4_k_cu_24d2ce484cuda3std3__45__cpo5crendE - _ZN34_INTERNAL_2da4a73e_4_k_cu_24d2ce486thrust24THRUST_300001_SM_1000_NS12placeholders2_7E)
_ZN34_INTERNAL_2da4a73e_4_k_cu_24d2ce486thrust24THRUST_300001_SM_1000_NS12placeholders2_7E:
	.zero		1
	.type		_ZN34_INTERNAL_2da4a73e_4_k_cu_24d2ce484cuda3std3__45__cpo5crendE,@object
	.size		_ZN34_INTERNAL_2da4a73e_4_k_cu_24d2ce484cuda3std3__45__cpo5crendE,(_ZN34_INTERNAL_2da4a73e_4_k_cu_24d2ce484cuda3std6ranges3__45__cpo4prevE - _ZN34_INTERNAL_2da4a73e_4_k_cu_24d2ce484cuda3std3__45__cpo5crendE)
_ZN34_INTERNAL_2da4a73e_4_k_cu_24d2ce484cuda3std3__45__cpo5crendE:
	.zero		1
	.type		_ZN34_INTERNAL_2da4a73e_4_k_cu_24d2ce484cuda3std6ranges3__45__cpo4prevE,@object
	.size		_ZN34_INTERNAL_2da4a73e_4_k_cu_24d2ce484cuda3std6ranges3__45__cpo4prevE,(_ZN34_INTERNAL_2da4a73e_4_k_cu_24d2ce484cuda3std6ranges3__45__cpo9iter_moveE - _ZN34_INTERNAL_2da4a73e_4_k_cu_24d2ce484cuda3std6ranges3__45__cpo4prevE)
_ZN34_INTERNAL_2da4a73e_4_k_cu_24d2ce484cuda3std6ranges3__45__cpo4prevE:
	.zero		1
	.type		_ZN34_INTERNAL_2da4a73e_4_k_cu_24d2ce484cuda3std6ranges3__45__cpo9iter_moveE,@object
	.size		_ZN34_INTERNAL_2da4a73e_4_k_cu_24d2ce484cuda3std6ranges3__45__cpo9iter_moveE,(_ZN34_INTERNAL_2da4a73e_4_k_cu_24d2ce486thrust24THRUST_300001_SM_1000_NS6system6detail10sequential3seqE - _ZN34_INTERNAL_2da4a73e_4_k_cu_24d2ce484cuda3std6ranges3__45__cpo9iter_moveE)
_ZN34_INTERNAL_2da4a73e_4_k_cu_24d2ce484cuda3std6ranges3__45__cpo9iter_moveE:
	.zero		1
	.type		_ZN34_INTERNAL_2da4a73e_4_k_cu_24d2ce486thrust24THRUST_300001_SM_1000_NS6system6detail10sequential3seqE,@object
	.size		_ZN34_INTERNAL_2da4a73e_4_k_cu_24d2ce486thrust24THRUST_300001_SM_1000_NS6system6detail10sequential3seqE,(_ZN34_INTERNAL_2da4a73e_4_k_cu_24d2ce486thrust24THRUST_300001_SM_1000_NS12placeholders2_9E - _ZN34_INTERNAL_2da4a73e_4_k_cu_24d2ce486thrust24THRUST_300001_SM_1000_NS6system6detail10sequential3seqE)
_ZN34_INTERNAL_2da4a73e_4_k_cu_24d2ce486thrust24THRUST_300001_SM_1000_NS6system6detail10sequential3seqE:
	.zero		1
	.type		_ZN34_INTERNAL_2da4a73e_4_k_cu_24d2ce486thrust24THRUST_300001_SM_1000_NS12placeholders2_9E,@object
	.size		_ZN34_INTERNAL_2da4a73e_4_k_cu_24d2ce486thrust24THRUST_300001_SM_1000_NS12placeholders2_9E,(_ZN34_INTERNAL_2da4a73e_4_k_cu_24d2ce484cuda3std3__419piecewise_constructE - _ZN34_INTERNAL_2da4a73e_4_k_cu_24d2ce486thrust24THRUST_300001_SM_1000_NS12placeholders2_9E)
_ZN34_INTERNAL_2da4a73e_4_k_cu_24d2ce486thrust24THRUST_300001_SM_1000_NS12placeholders2_9E:
	.zero		1
	.type		_ZN34_INTERNAL_2da4a73e_4_k_cu_24d2ce484cuda3std3__419piecewise_constructE,@object
	.size		_ZN34_INTERNAL_2da4a73e_4_k_cu_24d2ce484cuda3std3__419piecewise_constructE,(_ZN34_INTERNAL_2da4a73e_4_k_cu_24d2ce484cuda3std6ranges3__45__cpo5cdataE - _ZN34_INTERNAL_2da4a73e_4_k_cu_24d2ce484cuda3std3__419piecewise_constructE)
_ZN34_INTERNAL_2da4a73e_4_k_cu_24d2ce484cuda3std3__419piecewise_constructE:
	.zero		1
	.type		_ZN34_INTERNAL_2da4a73e_4_k_cu_24d2ce484cuda3std6ranges3__45__cpo5cdataE,@object
	.size		_ZN34_INTERNAL_2da4a73e_4_k_cu_24d2ce484cuda3std6ranges3__45__cpo5cdataE,(_ZN34_INTERNAL_2da4a73e_4_k_cu_24d2ce486thrust24THRUST_300001_SM_1000_NS12placeholders2_1E - _ZN34_INTERNAL_2da4a73e_4_k_cu_24d2ce484cuda3std6ranges3__45__cpo5cdataE)
_ZN34_INTERNAL_2da4a73e_4_k_cu_24d2ce484cuda3std6ranges3__45__cpo5cdataE:
	.zero		1
	.type		_ZN34_INTERNAL_2da4a73e_4_k_cu_24d2ce486thrust24THRUST_300001_SM_1000_NS12placeholders2_1E,@object
	.size		_ZN34_INTERNAL_2da4a73e_4_k_cu_24d2ce486thrust24THRUST_300001_SM_1000_NS12placeholders2_1E,(_ZN34_INTERNAL_2da4a73e_4_k_cu_24d2ce484cuda3std3__45__cpo3endE - _ZN34_INTERNAL_2da4a73e_4_k_cu_24d2ce486thrust24THRUST_300001_SM_1000_NS12placeholders2_1E)
_ZN34_INTERNAL_2da4a73e_4_k_cu_24d2ce486thrust24THRUST_300001_SM_1000_NS12placeholders2_1E:
	.zero		1
	.type		_ZN34_INTERNAL_2da4a73e_4_k_cu_24d2ce484cuda3std3__45__cpo3endE,@object
	.size		_ZN34_INTERNAL_2da4a73e_4_k_cu_24d2ce484cuda3std3__45__cpo3endE,(_ZN34_INTERNAL_2da4a73e_4_k_cu_24d2ce484cuda3std6ranges3__45__cpo3endE - _ZN34_INTERNAL_2da4a73e_4_k_cu_24d2ce484cuda3std3__45__cpo3endE)
_ZN34_INTERNAL_2da4a73e_4_k_cu_24d2ce484cuda3std3__45__cpo3endE:
	.zero		1
	.type		_ZN34_INTERNAL_2da4a73e_4_k_cu_24d2ce484cuda3std6ranges3__45__cpo3endE,@object
	.size		_ZN34_INTERNAL_2da4a73e_4_k_cu_24d2ce484cuda3std6ranges3__45__cpo3endE,(_ZN34_INTERNAL_2da4a73e_4_k_cu_24d2ce486thrust24THRUST_300001_SM_1000_NS12placeholders2_5E - _ZN34_INTERNAL_2da4a73e_4_k_cu_24d2ce484cuda3std6ranges3__45__cpo3endE)
_ZN34_INTERNAL_2da4a73e_4_k_cu_24d2ce484cuda3std6ranges3__45__cpo3endE:
	.zero		1
	.type		_ZN34_INTERNAL_2da4a73e_4_k_cu_24d2ce486thrust24THRUST_300001_SM_1000_NS12placeholders2_5E,@object
	.size		_ZN34_INTERNAL_2da4a73e_4_k_cu_24d2ce486thrust24THRUST_300001_SM_1000_NS12placeholders2_5E,(_ZN34_INTERNAL_2da4a73e_4_k_cu_24d2ce484cuda3std3__45__cpo4rendE - _ZN34_INTERNAL_2da4a73e_4_k_cu_24d2ce486thrust24THRUST_300001_SM_1000_NS12placeholders2_5E)
_ZN34_INTERNAL_2da4a73e_4_k_cu_24d2ce486thrust24THRUST_300001_SM_1000_NS12placeholders2_5E:
	.zero		1
	.type		_ZN34_INTERNAL_2da4a73e_4_k_cu_24d2ce484cuda3std3__45__cpo4rendE,@object
	.size		_ZN34_INTERNAL_2da4a73e_4_k_cu_24d2ce484cuda3std3__45__cpo4rendE,(_ZN34_INTERNAL_2da4a73e_4_k_cu_24d2ce484cuda3std6ranges3__45__cpo9iter_swapE - _ZN34_INTERNAL_2da4a73e_4_k_cu_24d2ce484cuda3std3__45__cpo4rendE)
_ZN34_INTERNAL_2da4a73e_4_k_cu_24d2ce484cuda3std3__45__cpo4rendE:
	.zero		1
	.type		_ZN34_INTERNAL_2da4a73e_4_k_cu_24d2ce484cuda3std6ranges3__45__cpo9iter_swapE,@object
	.size		_ZN34_INTERNAL_2da4a73e_4_k_cu_24d2ce484cuda3std6ranges3__45__cpo9iter_swapE,(_ZN34_INTERNAL_2da4a73e_4_k_cu_24d2ce484cuda3std3__48unexpectE - _ZN34_INTERNAL_2da4a73e_4_k_cu_24d2ce484cuda3std6ranges3__45__cpo9iter_swapE)
_ZN34_INTERNAL_2da4a73e_4_k_cu_24d2ce484cuda3std6ranges3__45__cpo9iter_swapE:
	.zero		1
	.type		_ZN34_INTERNAL_2da4a73e_4_k_cu_24d2ce484cuda3std3__48unexpectE,@object
	.size		_ZN34_INTERNAL_2da4a73e_4_k_cu_24d2ce484cuda3std3__48unexpectE,(_ZN34_INTERNAL_2da4a73e_4_k_cu_24d2ce486thrust24THRUST_300001_SM_1000_NS8cuda_cub3parE - _ZN34_INTERNAL_2da4a73e_4_k_cu_24d2ce484cuda3std3__48unexpectE)
_ZN34_INTERNAL_2da4a73e_4_k_cu_24d2ce484cuda3std3__48unexpectE:
	.zero		1
	.type		_ZN34_INTERNAL_2da4a73e_4_k_cu_24d2ce486thrust24THRUST_300001_SM_1000_NS8cuda_cub3parE,@object
	.size		_ZN34_INTERNAL_2da4a73e_4_k_cu_24d2ce486thrust24THRUST_300001_SM_1000_NS8cuda_cub3parE,(.L_29 - _ZN34_INTERNAL_2da4a73e_4_k_cu_24d2ce486thrust24THRUST_300001_SM_1000_NS8cuda_cub3parE)
_ZN34_INTERNAL_2da4a73e_4_k_cu_24d2ce486thrust24THRUST_300001_SM_1000_NS8cuda_cub3parE:
	.zero		1
.L_29:


//--------------------- .nv.shared._ZN3cub18CUB_300001_SM_10006detail10radix_sort33DeviceRadixSortExclusiveSumKernelINS1_5radix10policy_hubIffyE10Policy1000EyEEvPT0_ --------------------------
	.section	.nv.shared._ZN3cub18CUB_300001_SM_10006detail10radix_sort33DeviceRadixSortExclusiveSumKernelINS1_5radix10policy_hubIffyE10Policy1000EyEEvPT0_,"aw",@nobits
	.sectionflags	@""
	.align	16
.nv.shared._ZN3cub18CUB_300001_SM_10006detail10radix_sort33DeviceRadixSortExclusiveSumKernelINS1_5radix10policy_hubIffyE10Policy1000EyEEvPT0_:
	.zero		3360


//--------------------- .nv.shared._ZN3cub18CUB_300001_SM_10006detail10radix_sort30DeviceRadixSortHistogramKernelINS1_5radix10policy_hubIffyE10Policy1000ELNS0_9SortOrderE0EfyNS1_21identity_decomposer_tEEEvPT2_PKT1_SA_iiT3_ --------------------------
	.section	.nv.shared._ZN3cub18CUB_300001_SM_10006detail10radix_sort30DeviceRadixSortHistogramKernelINS1_5radix10policy_hubIffyE10Policy1000ELNS0_9SortOrderE0EfyNS1_21identity_decomposer_tEEEvPT2_PKT1_SA_iiT3_,"aw",@nobits
	.sectionflags	@""
	.align	4
.nv.shared._ZN3cub18CUB_300001_SM_10006detail10radix_sort30DeviceRadixSortHistogramKernelINS1_5radix10policy_hubIffyE10Policy1000ELNS0_9SortOrderE0EfyNS1_21identity_decomposer_tEEEvPT2_PKT1_SA_iiT3_:
	.zero		5120


//--------------------- .nv.shared._ZN3cub18CUB_300001_SM_10006detail10radix_sort31DeviceRadixSortSingleTileKernelINS1_5radix10policy_hubIffyE10Policy1000ELNS0_9SortOrderE0EffyNS1_21identity_decomposer_tEEEvPKT1_PSA_PKT2_PSE_T3_iiT4_ --------------------------
	.section	.nv.shared._ZN3cub18CUB_300001_SM_10006detail10radix_sort31DeviceRadixSortSingleTileKernelINS1_5radix10policy_hubIffyE10Policy1000ELNS0_9SortOrderE0EffyNS1_21identity_decomposer_tEEEvPKT1_PSA_PKT2_PSE_T3_iiT4_,"aw",@nobits
	.sectionflags	@""
	.align	16
.nv.shared._ZN3cub18CUB_300001_SM_10006detail10radix_sort31DeviceRadixSortSingleTileKernelINS1_5radix10policy_hubIffyE10Policy1000ELNS0_9SortOrderE0EffyNS1_21identity_decomposer_tEEEvPKT1_PSA_PKT2_PSE_T3_iiT4_:
	.zero		34880


//--------------------- .nv.shared._ZN3cub18CUB_300001_SM_10006detail10radix_sort29DeviceRadixSortOnesweepKernelINS1_5radix10policy_hubIfjyE10Policy1000ELNS0_9SortOrderE0EfjyiiNS1_21identity_decomposer_tEEEvPT5_SB_PT3_PKSC_PT1_PKSG_PT2_PKSK_T4_iiT6_ --------------------------
	.section	.nv.shared._ZN3cub18CUB_300001_SM_10006detail10radix_sort29DeviceRadixSortOnesweepKernelINS1_5radix10policy_hubIfjyE10Policy1000ELNS0_9SortOrderE0EfjyiiNS1_21identity_decomposer_tEEEvPT5_SB_PT3_PKSC_PT1_PKSG_PT2_PKSK_T4_iiT6_,"aw",@nobits
	.sectionflags	@""
	.align	16
.nv.shared._ZN3cub18CUB_300001_SM_10006detail10radix_sort29DeviceRadixSortOnesweepKernelINS1_5radix10policy_hubIfjyE10Policy1000ELNS0_9SortOrderE0EfjyiiNS1_21identity_decomposer_tEEEvPT5_SB_PT3_PKSC_PT1_PKSG_PT2_PKSK_T4_iiT6_:
	.zero		29184


//--------------------- .nv.shared._ZN3cub18CUB_300001_SM_10006detail10radix_sort33DeviceRadixSortExclusiveSumKernelINS1_5radix10policy_hubIfjyE10Policy1000EyEEvPT0_ --------------------------
	.section	.nv.shared._ZN3cub18CUB_300001_SM_10006detail10radix_sort33DeviceRadixSortExclusiveSumKernelINS1_5radix10policy_hubIfjyE10Policy1000EyEEvPT0_,"aw",@nobits
	.sectionflags	@""
	.align	16
.nv.shared._ZN3cub18CUB_300001_SM_10006detail10radix_sort33DeviceRadixSortExclusiveSumKernelINS1_5radix10policy_hubIfjyE10Policy1000EyEEvPT0_:
	.zero		3360


//--------------------- .nv.shared._ZN3cub18CUB_300001_SM_10006detail10radix_sort30DeviceRadixSortHistogramKernelINS1_5radix10policy_hubIfjyE10Policy1000ELNS0_9SortOrderE0EfyNS1_21identity_decomposer_tEEEvPT2_PKT1_SA_iiT3_ --------------------------
	.section	.nv.shared._ZN3cub18CUB_300001_SM_10006detail10radix_sort30DeviceRadixSortHistogramKernelINS1_5radix10policy_hubIfjyE10Policy1000ELNS0_9SortOrderE0EfyNS1_21identity_decomposer_tEEEvPT2_PKT1_SA_iiT3_,"aw",@nobits
	.sectionflags	@""
	.align	4
.nv.shared._ZN3cub18CUB_300001_SM_10006detail10radix_sort30DeviceRadixSortHistogramKernelINS1_5radix10policy_hubIfjyE10Policy1000ELNS0_9SortOrderE0EfyNS1_21identity_decomposer_tEEEvPT2_PKT1_SA_iiT3_:
	.zero		5120


//--------------------- .nv.shared._ZN3cub18CUB_300001_SM_10006detail10radix_sort31DeviceRadixSortSingleTileKernelINS1_5radix10policy_hubIfjyE10Policy1000ELNS0_9SortOrderE0EfjyNS1_21identity_decomposer_tEEEvPKT1_PSA_PKT2_PSE_T3_iiT4_ --------------------------
	.section	.nv.shared._ZN3cub18CUB_300001_SM_10006detail10radix_sort31DeviceRadixSortSingleTileKernelINS1_5radix10policy_hubIfjyE10Policy1000ELNS0_9SortOrderE0EfjyNS1_21identity_decomposer_tEEEvPKT1_PSA_PKT2_PSE_T3_iiT4_,"aw",@nobits
	.sectionflags	@""
	.align	16
.nv.shared._ZN3cub18CUB_300001_SM_10006detail10radix_sort31DeviceRadixSortSingleTileKernelINS1_5radix10policy_hubIfjyE10Policy1000ELNS0_9SortOrderE0EfjyNS1_21identity_decomposer_tEEEvPKT1_PSA_PKT2_PSE_T3_iiT4_:
	.zero		34880


//--------------------- .nv.constant0._ZN3cub18CUB_300001_SM_10006detail10radix_sort29DeviceRadixSortOnesweepKernelINS1_5radix10policy_hubIffyE10Policy1000ELNS0_9SortOrderE0EffyiiNS1_21identity_decomposer_tEEEvPT5_SB_PT3_PKSC_PT1_PKSG_PT2_PKSK_T4_iiT6_ --------------------------
	.section	.nv.constant0._ZN3cub18CUB_300001_SM_10006detail10radix_sort29DeviceRadixSortOnesweepKernelINS1_5radix10policy_hubIffyE10Policy1000ELNS0_9SortOrderE0EffyiiNS1_21identity_decomposer_tEEEvPT5_SB_PT3_PKSC_PT1_PKSG_PT2_PKSK_T4_iiT6_,"a",@progbits
	.sectionflags	@""
	.align	4
.nv.constant0._ZN3cub18CUB_300001_SM_10006detail10radix_sort29DeviceRadixSortOnesweepKernelINS1_5radix10policy_hubIffyE10Policy1000ELNS0_9SortOrderE0EffyiiNS1_21identity_decomposer_tEEEvPT5_SB_PT3_PKSC_PT1_PKSG_PT2_PKSK_T4_iiT6_:
	.zero		973


//--------------------- .nv.constant0._ZN3cub18CUB_300001_SM_10006detail10radix_sort33DeviceRadixSortExclusiveSumKernelINS1_5radix10policy_hubIffyE10Policy1000EyEEvPT0_ --------------------------
	.section	.nv.constant0._ZN3cub18CUB_300001_SM_10006detail10radix_sort33DeviceRadixSortExclusiveSumKernelINS1_5radix10policy_hubIffyE10Policy1000EyEEvPT0_,"a",@progbits
	.sectionflags	@""
	.align	4
.nv.constant0._ZN3cub18CUB_300001_SM_10006detail10radix_sort33DeviceRadixSortExclusiveSumKernelINS1_5radix10policy_hubIffyE10Policy1000EyEEvPT0_:
	.zero		904


//--------------------- .nv.constant0._ZN3cub18CUB_300001_SM_10006detail10radix_sort30DeviceRadixSortHistogramKernelINS1_5radix10policy_hubIffyE10Policy1000ELNS0_9SortOrderE0EfyNS1_21identity_decomposer_tEEEvPT2_PKT1_SA_iiT3_ --------------------------
	.section	.nv.constant0._ZN3cub18CUB_300001_SM_10006detail10radix_sort30DeviceRadixSortHistogramKernelINS1_5radix10policy_hubIffyE10Policy1000ELNS0_9SortOrderE0EfyNS1_21identity_decomposer_tEEEvPT2_PKT1_SA_iiT3_,"a",@progbits
	.sectionflags	@""
	.align	4
.nv.constant0._ZN3cub18CUB_300001_SM_10006detail10radix_sort30DeviceRadixSortHistogramKernelINS1_5radix10policy_hubIffyE10Policy1000ELNS0_9SortOrderE0EfyNS1_21identity_decomposer_tEEEvPT2_PKT1_SA_iiT3_:
	.zero		929


//--------------------- .nv.constant0._ZN3cub18CUB_300001_SM_10006detail10radix_sort31DeviceRadixSortSingleTileKernelINS1_5radix10policy_hubIffyE10Policy1000ELNS0_9SortOrderE0EffyNS1_21identity_decomposer_tEEEvPKT1_PSA_PKT2_PSE_T3_iiT4_ --------------------------
	.section	.nv.constant0._ZN3cub18CUB_300001_SM_10006detail10radix_sort31DeviceRadixSortSingleTileKernelINS1_5radix10policy_hubIffyE10Policy1000ELNS0_9SortOrderE0EffyNS1_21identity_decomposer_tEEEvPKT1_PSA_PKT2_PSE_T3_iiT4_,"a",@progbits
	.sectionflags	@""
	.align	4
.nv.constant0._ZN3cub18CUB_300001_SM_10006detail10radix_sort31DeviceRadixSortSingleTileKernelINS1_5radix10policy_hubIffyE10Policy1000ELNS0_9SortOrderE0EffyNS1_21identity_decomposer_tEEEvPKT1_PSA_PKT2_PSE_T3_iiT4_:
	.zero		945


//--------------------- .nv.constant0._ZN3cub18CUB_300001_SM_10006detail10radix_sort29DeviceRadixSortOnesweepKernelINS1_5radix10policy_hubIfjyE10Policy1000ELNS0_9SortOrderE0EfjyiiNS1_21identity_decomposer_tEEEvPT5_SB_PT3_PKSC_PT1_PKSG_PT2_PKSK_T4_iiT6_ --------------------------
	.section	.nv.constant0._ZN3cub18CUB_300001_SM_10006detail10radix_sort29DeviceRadixSortOnesweepKernelINS1_5radix10policy_hubIfjyE10Policy1000ELNS0_9SortOrderE0EfjyiiNS1_21identity_decomposer_tEEEvPT5_SB_PT3_PKSC_PT1_PKSG_PT2_PKSK_T4_iiT6_,"a",@progbits
	.sectionflags	@""
	.align	4
.nv.constant0._ZN3cub18CUB_300001_SM_10006detail10radix_sort29DeviceRadixSortOnesweepKernelINS1_5radix10policy_hubIfjyE10Policy1000ELNS0_9SortOrderE0EfjyiiNS1_21identity_decomposer_tEEEvPT5_SB_PT3_PKSC_PT1_PKSG_PT2_PKSK_T4_iiT6_:
	.zero		973


//--------------------- .nv.constant0._ZN3cub18CUB_300001_SM_10006detail10radix_sort33DeviceRadixSortExclusiveSumKernelINS1_5radix10policy_hubIfjyE10Policy1000EyEEvPT0_ --------------------------
	.section	.nv.constant0._ZN3cub18CUB_300001_SM_10006detail10radix_sort33DeviceRadixSortExclusiveSumKernelINS1_5radix10policy_hubIfjyE10Policy1000EyEEvPT0_,"a",@progbits
	.sectionflags	@""
	.align	4
.nv.constant0._ZN3cub18CUB_300001_SM_10006detail10radix_sort33DeviceRadixSortExclusiveSumKernelINS1_5radix10policy_hubIfjyE10Policy1000EyEEvPT0_:
	.zero		904


//--------------------- .nv.constant0._ZN3cub18CUB_300001_SM_10006detail10radix_sort30DeviceRadixSortHistogramKernelINS1_5radix10policy_hubIfjyE10Policy1000ELNS0_9SortOrderE0EfyNS1_21identity_decomposer_tEEEvPT2_PKT1_SA_iiT3_ --------------------------
	.section	.nv.constant0._ZN3cub18CUB_300001_SM_10006detail10radix_sort30DeviceRadixSortHistogramKernelINS1_5radix10policy_hubIfjyE10Policy1000ELNS0_9SortOrderE0EfyNS1_21identity_decomposer_tEEEvPT2_PKT1_SA_iiT3_,"a",@progbits
	.sectionflags	@""
	.align	4
.nv.constant0._ZN3cub18CUB_300001_SM_10006detail10radix_sort30DeviceRadixSortHistogramKernelINS1_5radix10policy_hubIfjyE10Policy1000ELNS0_9SortOrderE0EfyNS1_21identity_decomposer_tEEEvPT2_PKT1_SA_iiT3_:
	.zero		929


//--------------------- .nv.constant0._ZN3cub18CUB_300001_SM_10006detail10radix_sort31DeviceRadixSortSingleTileKernelINS1_5radix10policy_hubIfjyE10Policy1000ELNS0_9SortOrderE0EfjyNS1_21identity_decomposer_tEEEvPKT1_PSA_PKT2_PSE_T3_iiT4_ --------------------------
	.section	.nv.constant0._ZN3cub18CUB_300001_SM_10006detail10radix_sort31DeviceRadixSortSingleTileKernelINS1_5radix10policy_hubIfjyE10Policy1000ELNS0_9SortOrderE0EfjyNS1_21identity_decomposer_tEEEvPKT1_PSA_PKT2_PSE_T3_iiT4_,"a",@progbits
	.sectionflags	@""
	.align	4
.nv.constant0._ZN3cub18CUB_300001_SM_10006detail10radix_sort31DeviceRadixSortSingleTileKernelINS1_5radix10policy_hubIfjyE10Policy1000ELNS0_9SortOrderE0EfjyNS1_21identity_decomposer_tEEEvPKT1_PSA_PKT2_PSE_T3_iiT4_:
	.zero		945


//--------------------- .nv.constant0._ZN3cub18CUB_300001_SM_10006detail8for_each13static_kernelINS2_12policy_hub_t12policy_500_tEmN6thrust24THRUST_300001_SM_1000_NS8cuda_cub20__uninitialized_fill7functorINS7_10device_ptrIfEEfEEEEvT0_T1_ --------------------------
	.section	.nv.constant0._ZN3cub18CUB_300001_SM_10006detail8for_each13static_kernelINS2_12policy_hub_t12policy_500_tEmN6thrust24THRUST_300001_SM_1000_NS8cuda_cub20__uninitialized_fill7functorINS7_10device_ptrIfEEfEEEEvT0_T1_,"a",@progbits
	.sectionflags	@""
	.align	4
.nv.constant0._ZN3cub18CUB_300001_SM_10006detail8for_each13static_kernelINS2_12policy_hub_t12policy_500_tEmN6thrust24THRUST_300001_SM_1000_NS8cuda_cub20__uninitialized_fill7functorINS7_10device_ptrIfEEfEEEEvT0_T1_:
	.zero		920


//--------------------- .nv.constant0._ZN3cub18CUB_300001_SM_10006detail11EmptyKernelIvEEvv --------------------------
	.section	.nv.constant0._ZN3cub18CUB_300001_SM_10006detail11EmptyKernelIvEEvv,"a",@progbits
	.sectionflags	@""
	.align	4
.nv.constant0._ZN3cub18CUB_300001_SM_10006detail11EmptyKernelIvEEvv:
	.zero		896


//--------------------- .nv.constant0._Z19update_cluster_cudaPjjjj --------------------------
	.section	.nv.constant0._Z19update_cluster_cudaPjjjj,"a",@progbits
	.sectionflags	@""
	.align	4
.nv.constant0._Z19update_cluster_cudaPjjjj:
	.zero		916


//--------------------- .nv.constant0._Z29calculate_pairwise_dists_cudaPfS_jj --------------------------
	.section	.nv.constant0._Z29calculate_pairwise_dists_cudaPfS_jj,"a",@progbits
	.sectionflags	@""
	.align	4
.nv.constant0._Z29calculate_pairwise_dists_cudaPfS_jj:
	.zero		920


//--------------------- SYMBOLS --------------------------

	.type		.nv.reservedSmem.offset0,@object
	.size		.nv.reservedSmem.offset0,0x4
	.type		.nv.reservedSmem.cap,@object
	.size		.nv.reservedSmem.cap,0x4
